	.target	sm_90a

	.elftype	@"ET_EXEC"


//--------------------- .note.nv.tkinfo           --------------------------
	.section	.note.nv.tkinfo,"",@"SHT_NOTE"
	.sectionflags	@"SHF_NOTE_NV_TKINFO"
	.tkinfo
        /*0018*/ 	.word	0x00000002
        /*0030*/ 	.string	""
        /*0030*/ 	.string	"ptxas"
        /*0030*/ 	.string	"Cuda compilation tools, release 13.0, V13.0.88"
        /*0030*/ 	.string	"Build cuda_13.0.r13.0/compiler.36424714_0"
        /*0030*/ 	.string	"-arch sm_90a -m 64 "



//--------------------- .note.nv.cuinfo           --------------------------
	.section	.note.nv.cuinfo,"",@"SHT_NOTE"
	.sectionflags	@"SHF_NOTE_NV_CUINFO"
        /*0018*/ 	.short	0x0002
        /*001a*/ 	.short	0x005a
        /*001c*/ 	.short	0x0082
	.zero		2


//--------------------- .nv.info                  --------------------------
	.section	.nv.info,"",@"SHT_CUDA_INFO"
	.align	4


	//----- nvinfo : EIATTR_REGCOUNT
	.align		4
        /*0000*/ 	.byte	0x04, 0x2f
        /*0002*/ 	.short	(.L_12 - .L_11)
	.align		4
.L_11:
        /*0004*/ 	.word	index@(_ZN7cutlass13device_kernelINS_4gemm6kernel13GemmUniversalIN4cute5tupleIJiiiiEEENS1_10collective13CollectiveMmaINS1_37MainloopSm90TmaGmmaWarpSpecializedFP8ILi7ENS5_IJNS4_1CILi1EEESB_SB_EEENS1_35KernelTmaWarpSpecializedCooperativeEEENS5_IJNSA_ILi512EEESF_NSA_ILi32EEEEEENS_12float_e4m3_tENS5_IJlSB_lEEESI_SJ_NS4_8TiledMMAINS4_8MMA_AtomIJNS4_4SM904GMMA31MMA_64x256x32_F32E4M3E4M3_SS_TNILNSN_7ScaleInE1ELSP_1EEEEEENS4_6LayoutINS5_IJNSA_ILi2EEESB_SB_EEENS5_IJSB_NSA_ILi0EEESV_EEEEENS5_IJNS4_10UnderscoreESY_SY_EEEEENS4_13SM90_TMA_LOADENS4_14ComposedLayoutINS4_7SwizzleILi1ELi4ELi3EEENS4_18smem_ptr_flag_bitsILi8EEENSS_INS5_IJNSA_ILi8EEESG_EEENS5_IJSG_SB_EEEEEEEvNS4_8identityES11_S1B_vS1C_EENS_8epilogue10collective6detail29Sm90TmaWarpSpecializedAdapterINS1F_15DefaultEpilogueISI_SJ_SJ_NS1E_6thread17LinearCombinationISI_Li1EffLNS1J_9ScaleType4KindE0ELNS_15FloatRoundStyleE2ESI_EENS1_15EpilogueDefaultEEEEEvvEEEEvNT_6ParamsE)
        /*0008*/ 	.word	0x000000a8


	//----- nvinfo : EIATTR_FRAME_SIZE
	.align		4
.L_12:
        /*000c*/ 	.byte	0x04, 0x11
        /*000e*/ 	.short	(.L_14 - .L_13)
	.align		4
.L_13:
        /*0010*/ 	.word	index@(_ZN7cutlass13device_kernelINS_4gemm6kernel13GemmUniversalIN4cute5tupleIJiiiiEEENS1_10collective13CollectiveMmaINS1_37MainloopSm90TmaGmmaWarpSpecializedFP8ILi7ENS5_IJNS4_1CILi1EEESB_SB_EEENS1_35KernelTmaWarpSpecializedCooperativeEEENS5_IJNSA_ILi512EEESF_NSA_ILi32EEEEEENS_12float_e4m3_tENS5_IJlSB_lEEESI_SJ_NS4_8TiledMMAINS4_8MMA_AtomIJNS4_4SM904GMMA31MMA_64x256x32_F32E4M3E4M3_SS_TNILNSN_7ScaleInE1ELSP_1EEEEEENS4_6LayoutINS5_IJNSA_ILi2EEESB_SB_EEENS5_IJSB_NSA_ILi0EEESV_EEEEENS5_IJNS4_10UnderscoreESY_SY_EEEEENS4_13SM90_TMA_LOADENS4_14ComposedLayoutINS4_7SwizzleILi1ELi4ELi3EEENS4_18smem_ptr_flag_bitsILi8EEENSS_INS5_IJNSA_ILi8EEESG_EEENS5_IJSG_SB_EEEEEEEvNS4_8identityES11_S1B_vS1C_EENS_8epilogue10collective6detail29Sm90TmaWarpSpecializedAdapterINS1F_15DefaultEpilogueISI_SJ_SJ_NS1E_6thread17LinearCombinationISI_Li1EffLNS1J_9ScaleType4KindE0ELNS_15FloatRoundStyleE2ESI_EENS1_15EpilogueDefaultEEEEEvvEEEEvNT_6ParamsE)
        /*0014*/ 	.word	0x000028a0


	//----- nvinfo : EIATTR_MIN_STACK_SIZE
	.align		4
.L_14:
        /*0018*/ 	.byte	0x04, 0x12
        /*001a*/ 	.short	(.L_16 - .L_15)
	.align		4
.L_15:
        /*001c*/ 	.word	index@(_ZN7cutlass13device_kernelINS_4gemm6kernel13GemmUniversalIN4cute5tupleIJiiiiEEENS1_10collective13CollectiveMmaINS1_37MainloopSm90TmaGmmaWarpSpecializedFP8ILi7ENS5_IJNS4_1CILi1EEESB_SB_EEENS1_35KernelTmaWarpSpecializedCooperativeEEENS5_IJNSA_ILi512EEESF_NSA_ILi32EEEEEENS_12float_e4m3_tENS5_IJlSB_lEEESI_SJ_NS4_8TiledMMAINS4_8MMA_AtomIJNS4_4SM904GMMA31MMA_64x256x32_F32E4M3E4M3_SS_TNILNSN_7ScaleInE1ELSP_1EEEEEENS4_6LayoutINS5_IJNSA_ILi2EEESB_SB_EEENS5_IJSB_NSA_ILi0EEESV_EEEEENS5_IJNS4_10UnderscoreESY_SY_EEEEENS4_13SM90_TMA_LOADENS4_14ComposedLayoutINS4_7SwizzleILi1ELi4ELi3EEENS4_18smem_ptr_flag_bitsILi8EEENSS_INS5_IJNSA_ILi8EEESG_EEENS5_IJSG_SB_EEEEEEEvNS4_8identityES11_S1B_vS1C_EENS_8epilogue10collective6detail29Sm90TmaWarpSpecializedAdapterINS1F_15DefaultEpilogueISI_SJ_SJ_NS1E_6thread17LinearCombinationISI_Li1EffLNS1J_9ScaleType4KindE0ELNS_15FloatRoundStyleE2ESI_EENS1_15EpilogueDefaultEEEEEvvEEEEvNT_6ParamsE)
        /*0020*/ 	.word	0x000028a0
.L_16:


//--------------------- .nv.compat                --------------------------
	.section	.nv.compat,"",@"SHT_CUDA_COMPAT_INFO"
	.align	4
        /*0000*/ 	.byte	0x02, 0x09, 0x01, 0x00, 0x02, 0x02, 0x04, 0x00, 0x02, 0x05, 0x05, 0x00, 0x03, 0x07, 0x01, 0x01
        /*0010*/ 	.byte	0x02, 0x03, 0x01, 0x00, 0x02, 0x06, 0x01, 0x00, 0x04, 0x0b, 0x08, 0x00, 0x00, 0x00, 0x00, 0x00
        /*0020*/ 	.byte	0x00, 0x00, 0x00, 0x00


//--------------------- .nv.info._ZN7cutlass13device_kernelINS_4gemm6kernel13GemmUniversalIN4cute5tupleIJiiiiEEENS1_10collective13CollectiveMmaINS1_37MainloopSm90TmaGmmaWarpSpecializedFP8ILi7ENS5_IJNS4_1CILi1EEESB_SB_EEENS1_35KernelTmaWarpSpecializedCooperativeEEENS5_IJNSA_ILi512EEESF_NSA_ILi32EEEEEENS_12float_e4m3_tENS5_IJlSB_lEEESI_SJ_NS4_8TiledMMAINS4_8MMA_AtomIJNS4_4SM904GMMA31MMA_64x256x32_F32E4M3E4M3_SS_TNILNSN_7ScaleInE1ELSP_1EEEEEENS4_6LayoutINS5_IJNSA_ILi2EEESB_SB_EEENS5_IJSB_NSA_ILi0EEESV_EEEEENS5_IJNS4_10UnderscoreESY_SY_EEEEENS4_13SM90_TMA_LOADENS4_14ComposedLayoutINS4_7SwizzleILi1ELi4ELi3EEENS4_18smem_ptr_flag_bitsILi8EEENSS_INS5_IJNSA_ILi8EEESG_EEENS5_IJSG_SB_EEEEEEEvNS4_8identityES11_S1B_vS1C_EENS_8epilogue10collective6detail29Sm90TmaWarpSpecializedAdapterINS1F_15DefaultEpilogueISI_SJ_SJ_NS1E_6thread17LinearCombinationISI_Li1EffLNS1J_9ScaleType4KindE0ELNS_15FloatRoundStyleE2ESI_EENS1_15EpilogueDefaultEEEEEvvEEEEvNT_6ParamsE --------------------------
	.section	.nv.info._ZN7cutlass13device_kernelINS_4gemm6kernel13GemmUniversalIN4cute5tupleIJiiiiEEENS1_10collective13CollectiveMmaINS1_37MainloopSm90TmaGmmaWarpSpecializedFP8ILi7ENS5_IJNS4_1CILi1EEESB_SB_EEENS1_35KernelTmaWarpSpecializedCooperativeEEENS5_IJNSA_ILi512EEESF_NSA_ILi32EEEEEENS_12float_e4m3_tENS5_IJlSB_lEEESI_SJ_NS4_8TiledMMAINS4_8MMA_AtomIJNS4_4SM904GMMA31MMA_64x256x32_F32E4M3E4M3_SS_TNILNSN_7ScaleInE1ELSP_1EEEEEENS4_6LayoutINS5_IJNSA_ILi2EEESB_SB_EEENS5_IJSB_NSA_ILi0EEESV_EEEEENS5_IJNS4_10UnderscoreESY_SY_EEEEENS4_13SM90_TMA_LOADENS4_14ComposedLayoutINS4_7SwizzleILi1ELi4ELi3EEENS4_18smem_ptr_flag_bitsILi8EEENSS_INS5_IJNSA_ILi8EEESG_EEENS5_IJSG_SB_EEEEEEEvNS4_8identityES11_S1B_vS1C_EENS_8epilogue10collective6detail29Sm90TmaWarpSpecializedAdapterINS1F_15DefaultEpilogueISI_SJ_SJ_NS1E_6thread17LinearCombinationISI_Li1EffLNS1J_9ScaleType4KindE0ELNS_15FloatRoundStyleE2ESI_EENS1_15EpilogueDefaultEEEEEvvEEEEvNT_6ParamsE,"",@"SHT_CUDA_INFO"
	.sectionflags	@""
	.align	4


	//----- nvinfo : EIATTR_CUDA_API_VERSION
	.align		4
        /*0000*/ 	.byte	0x04, 0x37
        /*0002*/ 	.short	(.L_18 - .L_17)
.L_17:
        /*0004*/ 	.word	0x00000082


	//----- nvinfo : EIATTR_KPARAM_INFO
	.align		4
.L_18:
        /*0008*/ 	.byte	0x04, 0x17
        /*000a*/ 	.short	(.L_20 - .L_19)
.L_19:
        /*000c*/ 	.word	0x00000000
        /*0010*/ 	.short	0x0000
        /*0012*/ 	.short	0x0070
        /*0014*/ 	.byte	0x00, 0xf0, 0x01, 0x10


	//----- nvinfo : EIATTR_SPARSE_MMA_MASK
	.align		4
.L_20:
        /*0018*/ 	.byte	0x03, 0x50
        /*001a*/ 	.short	0x0000


	//----- nvinfo : EIATTR_MAXREG_COUNT
	.align		4
        /*001c*/ 	.byte	0x03, 0x1b
        /*001e*/ 	.short	0x00a8


	//----- nvinfo : EIATTR_NUM_BARRIERS
	.align		4
        /*0020*/ 	.byte	0x02, 0x4c
        /*0022*/ 	.byte	0x01
	.zero		1


	//----- nvinfo : EIATTR_ANNOTATIONS
	.align		4
        /*0024*/ 	.byte	0x04, 0x55
        /*0026*/ 	.short	(.L_22 - .L_21)


	//   ....[0]....
.L_21:
        /*0028*/ 	.word	0x00000001
        /*002c*/ 	.byte	0x10, 0x06, 0x00, 0x00, 0x01, 0x00, 0x00, 0x00, 0x30, 0x06, 0x00, 0x00, 0x01, 0x00, 0x00, 0x00
        /* <DEDUP_REMOVED lines=3957> */
        /*f78c*/ 	.byte	0xa0, 0x6a, 0x02, 0x00


	//----- nvinfo : EIATTR_MERCURY_ISA_VERSION
	.align		4
.L_22:
        /*f790*/ 	.byte	0x03, 0x5f
        /*f792*/ 	.short	0x0101


	//----- nvinfo : EIATTR_INT_WARP_WIDE_INSTR_OFFSETS
	.align		4
        /*f794*/ 	.byte	0x04, 0x31
        /*f796*/ 	.short	(.L_24 - .L_23)


	//   ....[0]....
.L_23:
        /*f798*/ 	.word	0x000004d0


	//   ....[1]....
        /*f79c*/ 	.word	0x000004e0


	//   ....[2]....
        /*f7a0*/ 	.word	0x00000620


	//----- nvinfo : EIATTR_COOP_GROUP_MASK_REGIDS
	.align		4
.L_24:
        /*f7a4*/ 	.byte	0x04, 0x29
        /*f7a6*/ 	.short	(.L_26 - .L_25)


	//   ....[0]....
.L_25:
        /*f7a8*/ 	.word	0xffffffff


	//   ....[1]....
        /*f7ac*/ 	.word	0xffffffff


	//   ....[2]....
        /*f7b0*/ 	.word	0xffffffff


	//   ....[3]....
        /*f7b4*/ 	.word	0xffffffff


	//   ....[4]....
        /*f7b8*/ 	.word	0xffffffff


	//----- nvinfo : EIATTR_COOP_GROUP_INSTR_OFFSETS
	.align		4
.L_26:
        /*f7bc*/ 	.byte	0x04, 0x28
        /*f7be*/ 	.short	(.L_28 - .L_27)


	//   ....[0]....
.L_27:
        /*f7c0*/ 	.word	0x00000070


	//   ....[1]....
        /*f7c4*/ 	.word	0x00000080


	//   ....[2]....
        /*f7c8*/ 	.word	0x000001a0


	//   ....[3]....
        /*f7cc*/ 	.word	0x00000410


	//   ....[4]....
        /*f7d0*/ 	.word	0x00008810


	//----- nvinfo : EIATTR_REG_RECONFIG
	.align		4
.L_28:
        /*f7d4*/ 	.byte	0x01, 0x54
	.zero		2


	//----- nvinfo : EIATTR_MBARRIER_INSTR_OFFSETS
	.align		4
        /*f7d8*/ 	.byte	0x04, 0x39
        /*f7da*/ 	.short	(.L_30 - .L_29)


	//   ....[0]....
.L_29:
        /*f7dc*/ 	.word	0x00000320
        /*f7e0*/ 	.word	0x000000ff
        /*f7e4*/ 	.word	0x00000000
        /*f7e8*/ 	.short	0x0100
        /*f7ea*/ 	.byte	0x0a
	.zero		1


	//   ....[1]....
        /*f7ec*/ 	.word	0x00000330
        /*f7f0*/ 	.word	0x000000ff
        /*f7f4*/ 	.word	0x00000038
        /*f7f8*/ 	.short	0x0100
        /*f7fa*/ 	.byte	0x0a
	.zero		1


	//   ....[2]....
        /*f7fc*/ 	.word	0x00000340
        /*f800*/ 	.word	0x000000ff
        /*f804*/ 	.word	0x00000008
        /*f808*/ 	.short	0x0100
        /*f80a*/ 	.byte	0x0a
	.zero		1


	//   ....[3]....
        /*f80c*/ 	.word	0x00000350
        /*f810*/ 	.word	0x000000ff
        /*f814*/ 	.word	0x00000040
        /*f818*/ 	.short	0x0100
        /*f81a*/ 	.byte	0x0a
	.zero		1


	//   ....[4]....
        /*f81c*/ 	.word	0x00000360
        /*f820*/ 	.word	0x000000ff
        /*f824*/ 	.word	0x00000010
        /*f828*/ 	.short	0x0100
        /*f82a*/ 	.byte	0x0a
	.zero		1


	//   ....[5]....
        /*f82c*/ 	.word	0x00000370
        /*f830*/ 	.word	0x000000ff
        /*f834*/ 	.word	0x00000048
        /*f838*/ 	.short	0x0100
        /*f83a*/ 	.byte	0x0a
	.zero		1


	//   ....[6]....
        /*f83c*/ 	.word	0x00000380
        /*f840*/ 	.word	0x000000ff
        /*f844*/ 	.word	0x00000018
        /*f848*/ 	.short	0x0100
        /*f84a*/ 	.byte	0x0a
	.zero		1


	//   ....[7]....
        /*f84c*/ 	.word	0x00000390
        /*f850*/ 	.word	0x000000ff
        /*f854*/ 	.word	0x00000050
        /*f858*/ 	.short	0x0100
        /*f85a*/ 	.byte	0x0a
	.zero		1


	//   ....[8]....
        /*f85c*/ 	.word	0x000003a0
        /*f860*/ 	.word	0x000000ff
        /*f864*/ 	.word	0x00000020
        /*f868*/ 	.short	0x0100
        /*f86a*/ 	.byte	0x0a
	.zero		1


	//   ....[9]....
        /*f86c*/ 	.word	0x000003b0
        /*f870*/ 	.word	0x000000ff
        /*f874*/ 	.word	0x00000058
        /*f878*/ 	.short	0x0100
        /*f87a*/ 	.byte	0x0a
	.zero		1


	//   ....[10]....
        /*f87c*/ 	.word	0x000003c0
        /*f880*/ 	.word	0x000000ff
        /*f884*/ 	.word	0x00000028
        /*f888*/ 	.short	0x0100
        /*f88a*/ 	.byte	0x0a
	.zero		1


	//   ....[11]....
        /*f88c*/ 	.word	0x000003d0
        /*f890*/ 	.word	0x000000ff
        /*f894*/ 	.word	0x00000060
        /*f898*/ 	.short	0x0100
        /*f89a*/ 	.byte	0x0a
	.zero		1


	//   ....[12]....
        /*f89c*/ 	.word	0x000003e0
        /*f8a0*/ 	.word	0x000000ff
        /*f8a4*/ 	.word	0x00000030
        /*f8a8*/ 	.short	0x0100
        /*f8aa*/ 	.byte	0x0a
	.zero		1


	//   ....[13]....
        /*f8ac*/ 	.word	0x000003f0
        /*f8b0*/ 	.word	0x000000ff
        /*f8b4*/ 	.word	0x00000068
        /*f8b8*/ 	.short	0x0100
        /*f8ba*/ 	.byte	0x0a
	.zero		1


	//   ....[14]....
        /*f8bc*/ 	.word	0x00000650
        /*f8c0*/ 	.word	0x000000ff
        /*f8c4*/ 	.word	0x00000080
        /*f8c8*/ 	.short	0x0100
        /*f8ca*/ 	.byte	0x08
	.zero		1


	//   ....[15]....
        /*f8cc*/ 	.word	0x00000660
        /*f8d0*/ 	.word	0x000000ff
        /*f8d4*/ 	.word	0x00000088
        /*f8d8*/ 	.short	0x0100
        /*f8da*/ 	.byte	0x08
	.zero		1


	//   ....[16]....
        /*f8dc*/ 	.word	0x00008c10
        /*f8e0*/ 	.word	0x000000ff
        /*f8e4*/ 	.word	0x00000000
        /*f8e8*/ 	.short	0x010a
        /*f8ea*/ 	.byte	0x10
	.zero		1


	//   ....[17]....
        /*f8ec*/ 	.word	0x00008c70
        /*f8f0*/ 	.word	0x000000ff
        /*f8f4*/ 	.word	0x00000000
        /*f8f8*/ 	.short	0x010a
        /*f8fa*/ 	.byte	0x10
	.zero		1


	//   ....[18]....
        /*f8fc*/ 	.word	0x0001a8d0
        /*f900*/ 	.word	0x000000ff
        /*f904*/ 	.word	0x00000000
        /*f908*/ 	.short	0x010a
        /*f90a*/ 	.byte	0x11
	.zero		1


	//   ....[19]....
        /*f90c*/ 	.word	0x0001a910
        /*f910*/ 	.word	0x000000ff
        /*f914*/ 	.word	0x00000000
        /*f918*/ 	.short	0x010a
        /*f91a*/ 	.byte	0x11
	.zero		1


	//   ....[20]....
        /*f91c*/ 	.word	0x00030e90
        /*f920*/ 	.word	0x000000ff
        /*f924*/ 	.word	0x00000000
        /*f928*/ 	.short	0x0101
        /*f92a*/ 	.byte	0x10
	.zero		1


	//   ....[21]....
        /*f92c*/ 	.word	0x00040ae0
        /*f930*/ 	.word	0x000000ff
        /*f934*/ 	.word	0x00000000
        /*f938*/ 	.short	0x0101
        /*f93a*/ 	.byte	0x0f
	.zero		1


	//   ....[22]....
        /*f93c*/ 	.word	0x000c03a0
        /*f940*/ 	.word	0x00000010
        /*f944*/ 	.word	0x00000038
        /*f948*/ 	.short	0x010a
        /*f94a*/ 	.byte	0x3f
	.zero		1


	//   ....[23]....
        /*f94c*/ 	.word	0x000c0740
        /*f950*/ 	.word	0x00000003
        /*f954*/ 	.word	0x00000088
        /*f958*/ 	.short	0x0101
        /*f95a*/ 	.byte	0x3f
	.zero		1


	//   ....[24]....
        /*f95c*/ 	.word	0x000c0ec0
        /*f960*/ 	.word	0x00000003
        /*f964*/ 	.word	0x00000000
        /*f968*/ 	.short	0x010a
        /*f96a*/ 	.byte	0x3f
	.zero		1


	//   ....[25]....
        /*f96c*/ 	.word	0x000c0f50
        /*f970*/ 	.word	0x00000003
        /*f974*/ 	.word	0x00000000
        /*f978*/ 	.short	0x010a
        /*f97a*/ 	.byte	0x3f
	.zero		1


	//   ....[26]....
        /*f97c*/ 	.word	0x000c0fe0
        /*f980*/ 	.word	0x00000003
        /*f984*/ 	.word	0x00000000
        /*f988*/ 	.short	0x010a
        /*f98a*/ 	.byte	0x3f
	.zero		1


	//   ....[27]....
        /*f98c*/ 	.word	0x000c1070
        /*f990*/ 	.word	0x00000003
        /*f994*/ 	.word	0x00000000
        /*f998*/ 	.short	0x010a
        /*f99a*/ 	.byte	0x3f
	.zero		1


	//   ....[28]....
        /*f99c*/ 	.word	0x000c1100
        /*f9a0*/ 	.word	0x00000003
        /*f9a4*/ 	.word	0x00000000
        /*f9a8*/ 	.short	0x010a
        /*f9aa*/ 	.byte	0x3f
	.zero		1


	//   ....[29]....
        /*f9ac*/ 	.word	0x000c1190
        /*f9b0*/ 	.word	0x00000003
        /*f9b4*/ 	.word	0x00000000
        /*f9b8*/ 	.short	0x010a
        /*f9ba*/ 	.byte	0x3f
	.zero		1


	//   ....[30]....
        /*f9bc*/ 	.word	0x000c1220
        /*f9c0*/ 	.word	0x00000003
        /*f9c4*/ 	.word	0x00000000
        /*f9c8*/ 	.short	0x010a
        /*f9ca*/ 	.byte	0x3f
	.zero		1


	//   ....[31]....
        /*f9cc*/ 	.word	0x000c1290
        /*f9d0*/ 	.word	0x0000000f
        /*f9d4*/ 	.word	0x00000000
        /*f9d8*/ 	.short	0x010a
        /*f9da*/ 	.byte	0x3f
	.zero		1


	//   ....[32]....
        /*f9dc*/ 	.word	0x000c1300
        /*f9e0*/ 	.word	0x00000000
        /*f9e4*/ 	.word	0x00000000
        /*f9e8*/ 	.short	0x010a
        /*f9ea*/ 	.byte	0x3f
	.zero		1


	//   ....[33]....
        /*f9ec*/ 	.word	0x000c13e0
        /*f9f0*/ 	.word	0x00000010
        /*f9f4*/ 	.word	0x00000038
        /*f9f8*/ 	.short	0x010a
        /*f9fa*/ 	.byte	0x3f
	.zero		1


	//   ....[34]....
        /*f9fc*/ 	.word	0x000c14c0
        /*fa00*/ 	.word	0x00000003
        /*fa04*/ 	.word	0x00000000
        /*fa08*/ 	.short	0x010a
        /*fa0a*/ 	.byte	0x3f
	.zero		1


	//   ....[35]....
        /*fa0c*/ 	.word	0x000c1510
        /*fa10*/ 	.word	0x00000003
        /*fa14*/ 	.word	0x00000000
        /*fa18*/ 	.short	0x010a
        /*fa1a*/ 	.byte	0x3f
	.zero		1


	//   ....[36]....
        /*fa1c*/ 	.word	0x000c1560
        /*fa20*/ 	.word	0x00000003
        /*fa24*/ 	.word	0x00000000
        /*fa28*/ 	.short	0x010a
        /*fa2a*/ 	.byte	0x3f
	.zero		1


	//   ....[37]....
        /*fa2c*/ 	.word	0x000c15b0
        /*fa30*/ 	.word	0x00000003
        /*fa34*/ 	.word	0x00000000
        /*fa38*/ 	.short	0x010a
        /*fa3a*/ 	.byte	0x3f
	.zero		1


	//   ....[38]....
        /*fa3c*/ 	.word	0x000c1600
        /*fa40*/ 	.word	0x00000003
        /*fa44*/ 	.word	0x00000000
        /*fa48*/ 	.short	0x010a
        /*fa4a*/ 	.byte	0x3f
	.zero		1


	//   ....[39]....
        /*fa4c*/ 	.word	0x000c1650
        /*fa50*/ 	.word	0x00000003
        /*fa54*/ 	.word	0x00000000
        /*fa58*/ 	.short	0x010a
        /*fa5a*/ 	.byte	0x3f
	.zero		1


	//----- nvinfo : EIATTR_NUM_MBARRIERS
	.align		4
.L_30:
        /*fa5c*/ 	.byte	0x03, 0x38
        /*fa5e*/ 	.short	0x0010


	//----- nvinfo : EIATTR_EXIT_INSTR_OFFSETS
	.align		4
        /*fa60*/ 	.byte	0x04, 0x1c
        /*fa62*/ 	.short	(.L_32 - .L_31)


	//   ....[0]....
.L_31:
        /*fa64*/ 	.word	0x000006c0


	//   ....[1]....
        /*fa68*/ 	.word	0x00001010


	//   ....[2]....
        /*fa6c*/ 	.word	0x000bf9c0


	//   ....[3]....
        /*fa70*/ 	.word	0x000c0030


	//   ....[4]....
        /*fa74*/ 	.word	0x000c1270


	//----- nvinfo : EIATTR_MAX_THREADS
	.align		4
.L_32:
        /*fa78*/ 	.byte	0x04, 0x05
        /*fa7a*/ 	.short	(.L_34 - .L_33)
.L_33:
        /*fa7c*/ 	.word	0x00000180
        /*fa80*/ 	.word	0x00000001
        /*fa84*/ 	.word	0x00000001


	//----- nvinfo : EIATTR_CRS_STACK_SIZE
	.align		4
.L_34:
        /*fa88*/ 	.byte	0x04, 0x1e
        /*fa8a*/ 	.short	(.L_36 - .L_35)
.L_35:
        /*fa8c*/ 	.word	0x00000000


	//----- nvinfo : EIATTR_CBANK_PARAM_SIZE
	.align		4
.L_36:
        /*fa90*/ 	.byte	0x03, 0x19
        /*fa92*/ 	.short	0x0470


	//----- nvinfo : EIATTR_PARAM_CBANK
	.align		4
        /*fa94*/ 	.byte	0x04, 0x0a
        /*fa96*/ 	.short	(.L_38 - .L_37)
	.align		4
.L_37:
        /*fa98*/ 	.word	index@(.nv.constant0._ZN7cutlass13device_kernelINS_4gemm6kernel13GemmUniversalIN4cute5tupleIJiiiiEEENS1_10collective13CollectiveMmaINS1_37MainloopSm90TmaGmmaWarpSpecializedFP8ILi7ENS5_IJNS4_1CILi1EEESB_SB_EEENS1_35KernelTmaWarpSpecializedCooperativeEEENS5_IJNSA_ILi512EEESF_NSA_ILi32EEEEEENS_12float_e4m3_tENS5_IJlSB_lEEESI_SJ_NS4_8TiledMMAINS4_8MMA_AtomIJNS4_4SM904GMMA31MMA_64x256x32_F32E4M3E4M3_SS_TNILNSN_7ScaleInE1ELSP_1EEEEEENS4_6LayoutINS5_IJNSA_ILi2EEESB_SB_EEENS5_IJSB_NSA_ILi0EEESV_EEEEENS5_IJNS4_10UnderscoreESY_SY_EEEEENS4_13SM90_TMA_LOADENS4_14ComposedLayoutINS4_7SwizzleILi1ELi4ELi3EEENS4_18smem_ptr_flag_bitsILi8EEENSS_INS5_IJNSA_ILi8EEESG_EEENS5_IJSG_SB_EEEEEEEvNS4_8identityES11_S1B_vS1C_EENS_8epilogue10collective6detail29Sm90TmaWarpSpecializedAdapterINS1F_15DefaultEpilogueISI_SJ_SJ_NS1E_6thread17LinearCombinationISI_Li1EffLNS1J_9ScaleType4KindE0ELNS_15FloatRoundStyleE2ESI_EENS1_15EpilogueDefaultEEEEEvvEEEEvNT_6ParamsE)
        /*fa9c*/ 	.short	0x0210
        /*fa9e*/ 	.short	0x0470


	//----- nvinfo : EIATTR_SW_WAR
	.align		4
.L_38:
        /*faa0*/ 	.byte	0x04, 0x36
        /*faa2*/ 	.short	(.L_40 - .L_39)
.L_39:
        /*faa4*/ 	.word	0x00000008
.L_40:


//--------------------- .nv.callgraph             --------------------------
	.section	.nv.callgraph,"",@"SHT_CUDA_CALLGRAPH"
	.align	4
	.sectionentsize	8
	.align		4
        /*0000*/ 	.word	0x00000000
	.align		4
        /*0004*/ 	.word	0xffffffff
	.align		4
        /*0008*/ 	.word	0x00000000
	.align		4
        /*000c*/ 	.word	0xfffffffe
	.align		4
        /*0010*/ 	.word	0x00000000
	.align		4
        /*0014*/ 	.word	0xfffffffd
	.align		4
        /*0018*/ 	.word	0x00000000
	.align		4
        /*001c*/ 	.word	0xfffffffc


//--------------------- .nv.constant4             --------------------------
	.section	.nv.constant4,"a",@progbits
	.align	8
	.align		8
.nv.constant4:
        /*0000*/ 	.dword	_ZN40_INTERNAL_d35941d4_4_k_cu_eee40dd6_103684cuda3std3__45__cpo5beginE
	.align		8
        /*0008*/ 	.dword	_ZN40_INTERNAL_d35941d4_4_k_cu_eee40dd6_103684cuda3std3__45__cpo3endE
	.align		8
        /*0010*/ 	.dword	_ZN40_INTERNAL_d35941d4_4_k_cu_eee40dd6_103684cuda3std3__45__cpo6cbeginE
	.align		8
        /*0018*/ 	.dword	_ZN40_INTERNAL_d35941d4_4_k_cu_eee40dd6_103684cuda3std3__45__cpo4cendE
	.align		8
        /*0020*/ 	.dword	_ZN40_INTERNAL_d35941d4_4_k_cu_eee40dd6_103684cuda3std3__442_GLOBAL__N__d35941d4_4_k_cu_eee40dd6_103686ignoreE
	.align		8
        /*0028*/ 	.dword	_ZN40_INTERNAL_d35941d4_4_k_cu_eee40dd6_103684cuda3std3__419piecewise_constructE
	.align		8
        /*0030*/ 	.dword	_ZN40_INTERNAL_d35941d4_4_k_cu_eee40dd6_103684cuda3std3__48in_placeE
	.align		8
        /*0038*/ 	.dword	_ZN40_INTERNAL_d35941d4_4_k_cu_eee40dd6_103684cuda3std6ranges3__45__cpo4swapE
	.align		8
        /*0040*/ 	.dword	_ZN40_INTERNAL_d35941d4_4_k_cu_eee40dd6_103684cuda3std6ranges3__45__cpo9iter_moveE
	.align		8
        /*0048*/ 	.dword	_ZN40_INTERNAL_d35941d4_4_k_cu_eee40dd6_103684cute7productE
	.align		8
        /*0050*/ 	.dword	_ZN40_INTERNAL_d35941d4_4_k_cu_eee40dd6_103684cute1_E


//--------------------- .text._ZN7cutlass13device_kernelINS_4gemm6kernel13GemmUniversalIN4cute5tupleIJiiiiEEENS1_10collective13CollectiveMmaINS1_37MainloopSm90TmaGmmaWarpSpecializedFP8ILi7ENS5_IJNS4_1CILi1EEESB_SB_EEENS1_35KernelTmaWarpSpecializedCooperativeEEENS5_IJNSA_ILi512EEESF_NSA_ILi32EEEEEENS_12float_e4m3_tENS5_IJlSB_lEEESI_SJ_NS4_8TiledMMAINS4_8MMA_AtomIJNS4_4SM904GMMA31MMA_64x256x32_F32E4M3E4M3_SS_TNILNSN_7ScaleInE1ELSP_1EEEEEENS4_6LayoutINS5_IJNSA_ILi2EEESB_SB_EEENS5_IJSB_NSA_ILi0EEESV_EEEEENS5_IJNS4_10UnderscoreESY_SY_EEEEENS4_13SM90_TMA_LOADENS4_14ComposedLayoutINS4_7SwizzleILi1ELi4ELi3EEENS4_18smem_ptr_flag_bitsILi8EEENSS_INS5_IJNSA_ILi8EEESG_EEENS5_IJSG_SB_EEEEEEEvNS4_8identityES11_S1B_vS1C_EENS_8epilogue10collective6detail29Sm90TmaWarpSpecializedAdapterINS1F_15DefaultEpilogueISI_SJ_SJ_NS1E_6thread17LinearCombinationISI_Li1EffLNS1J_9ScaleType4KindE0ELNS_15FloatRoundStyleE2ESI_EENS1_15EpilogueDefaultEEEEEvvEEEEvNT_6ParamsE --------------------------
	.section	.text._ZN7cutlass13device_kernelINS_4gemm6kernel13GemmUniversalIN4cute5tupleIJiiiiEEENS1_10collective13CollectiveMmaINS1_37MainloopSm90TmaGmmaWarpSpecializedFP8ILi7ENS5_IJNS4_1CILi1EEESB_SB_EEENS1_35KernelTmaWarpSpecializedCooperativeEEENS5_IJNSA_ILi512EEESF_NSA_ILi32EEEEEENS_12float_e4m3_tENS5_IJlSB_lEEESI_SJ_NS4_8TiledMMAINS4_8MMA_AtomIJNS4_4SM904GMMA31MMA_64x256x32_F32E4M3E4M3_SS_TNILNSN_7ScaleInE1ELSP_1EEEEEENS4_6LayoutINS5_IJNSA_ILi2EEESB_SB_EEENS5_IJSB_NSA_ILi0EEESV_EEEEENS5_IJNS4_10UnderscoreESY_SY_EEEEENS4_13SM90_TMA_LOADENS4_14ComposedLayoutINS4_7SwizzleILi1ELi4ELi3EEENS4_18smem_ptr_flag_bitsILi8EEENSS_INS5_IJNSA_ILi8EEESG_EEENS5_IJSG_SB_EEEEEEEvNS4_8identityES11_S1B_vS1C_EENS_8epilogue10collective6detail29Sm90TmaWarpSpecializedAdapterINS1F_15DefaultEpilogueISI_SJ_SJ_NS1E_6thread17LinearCombinationISI_Li1EffLNS1J_9ScaleType4KindE0ELNS_15FloatRoundStyleE2ESI_EENS1_15EpilogueDefaultEEEEEvvEEEEvNT_6ParamsE,"ax",@progbits
	.align	128
.text._ZN7cutlass13device_kernelINS_4gemm6kernel13GemmUniversalIN4cute5tupleIJiiiiEEENS1_10collective13CollectiveMmaINS1_37MainloopSm90TmaGmmaWarpSpecializedFP8ILi7ENS5_IJNS4_1CILi1EEESB_SB_EEENS1_35KernelTmaWarpSpecializedCooperativeEEENS5_IJNSA_ILi512EEESF_NSA_ILi32EEEEEENS_12float_e4m3_tENS5_IJlSB_lEEESI_SJ_NS4_8TiledMMAINS4_8MMA_AtomIJNS4_4SM904GMMA31MMA_64x256x32_F32E4M3E4M3_SS_TNILNSN_7ScaleInE1ELSP_1EEEEEENS4_6LayoutINS5_IJNSA_ILi2EEESB_SB_EEENS5_IJSB_NSA_ILi0EEESV_EEEEENS5_IJNS4_10UnderscoreESY_SY_EEEEENS4_13SM90_TMA_LOADENS4_14ComposedLayoutINS4_7SwizzleILi1ELi4ELi3EEENS4_18smem_ptr_flag_bitsILi8EEENSS_INS5_IJNSA_ILi8EEESG_EEENS5_IJSG_SB_EEEEEEEvNS4_8identityES11_S1B_vS1C_EENS_8epilogue10collective6detail29Sm90TmaWarpSpecializedAdapterINS1F_15DefaultEpilogueISI_SJ_SJ_NS1E_6thread17LinearCombinationISI_Li1EffLNS1J_9ScaleType4KindE0ELNS_15FloatRoundStyleE2ESI_EENS1_15EpilogueDefaultEEEEEvvEEEEvNT_6ParamsE:
        .type           _ZN7cutlass13device_kernelINS_4gemm6kernel13GemmUniversalIN4cute5tupleIJiiiiEEENS1_10collective13CollectiveMmaINS1_37MainloopSm90TmaGmmaWarpSpecializedFP8ILi7ENS5_IJNS4_1CILi1EEESB_SB_EEENS1_35KernelTmaWarpSpecializedCooperativeEEENS5_IJNSA_ILi512EEESF_NSA_ILi32EEEEEENS_12float_e4m3_tENS5_IJlSB_lEEESI_SJ_NS4_8TiledMMAINS4_8MMA_AtomIJNS4_4SM904GMMA31MMA_64x256x32_F32E4M3E4M3_SS_TNILNSN_7ScaleInE1ELSP_1EEEEEENS4_6LayoutINS5_IJNSA_ILi2EEESB_SB_EEENS5_IJSB_NSA_ILi0EEESV_EEEEENS5_IJNS4_10UnderscoreESY_SY_EEEEENS4_13SM90_TMA_LOADENS4_14ComposedLayoutINS4_7SwizzleILi1ELi4ELi3EEENS4_18smem_ptr_flag_bitsILi8EEENSS_INS5_IJNSA_ILi8EEESG_EEENS5_IJSG_SB_EEEEEEEvNS4_8identityES11_S1B_vS1C_EENS_8epilogue10collective6detail29Sm90TmaWarpSpecializedAdapterINS1F_15DefaultEpilogueISI_SJ_SJ_NS1E_6thread17LinearCombinationISI_Li1EffLNS1J_9ScaleType4KindE0ELNS_15FloatRoundStyleE2ESI_EENS1_15EpilogueDefaultEEEEEvvEEEEvNT_6ParamsE,@function
        .size           _ZN7cutlass13device_kernelINS_4gemm6kernel13GemmUniversalIN4cute5tupleIJiiiiEEENS1_10collective13CollectiveMmaINS1_37MainloopSm90TmaGmmaWarpSpecializedFP8ILi7ENS5_IJNS4_1CILi1EEESB_SB_EEENS1_35KernelTmaWarpSpecializedCooperativeEEENS5_IJNSA_ILi512EEESF_NSA_ILi32EEEEEENS_12float_e4m3_tENS5_IJlSB_lEEESI_SJ_NS4_8TiledMMAINS4_8MMA_AtomIJNS4_4SM904GMMA31MMA_64x256x32_F32E4M3E4M3_SS_TNILNSN_7ScaleInE1ELSP_1EEEEEENS4_6LayoutINS5_IJNSA_ILi2EEESB_SB_EEENS5_IJSB_NSA_ILi0EEESV_EEEEENS5_IJNS4_10UnderscoreESY_SY_EEEEENS4_13SM90_TMA_LOADENS4_14ComposedLayoutINS4_7SwizzleILi1ELi4ELi3EEENS4_18smem_ptr_flag_bitsILi8EEENSS_INS5_IJNSA_ILi8EEESG_EEENS5_IJSG_SB_EEEEEEEvNS4_8identityES11_S1B_vS1C_EENS_8epilogue10collective6detail29Sm90TmaWarpSpecializedAdapterINS1F_15DefaultEpilogueISI_SJ_SJ_NS1E_6thread17LinearCombinationISI_Li1EffLNS1J_9ScaleType4KindE0ELNS_15FloatRoundStyleE2ESI_EENS1_15EpilogueDefaultEEEEEvvEEEEvNT_6ParamsE,(.L_x_335 - _ZN7cutlass13device_kernelINS_4gemm6kernel13GemmUniversalIN4cute5tupleIJiiiiEEENS1_10collective13CollectiveMmaINS1_37MainloopSm90TmaGmmaWarpSpecializedFP8ILi7ENS5_IJNS4_1CILi1EEESB_SB_EEENS1_35KernelTmaWarpSpecializedCooperativeEEENS5_IJNSA_ILi512EEESF_NSA_ILi32EEEEEENS_12float_e4m3_tENS5_IJlSB_lEEESI_SJ_NS4_8TiledMMAINS4_8MMA_AtomIJNS4_4SM904GMMA31MMA_64x256x32_F32E4M3E4M3_SS_TNILNSN_7ScaleInE1ELSP_1EEEEEENS4_6LayoutINS5_IJNSA_ILi2EEESB_SB_EEENS5_IJSB_NSA_ILi0EEESV_EEEEENS5_IJNS4_10UnderscoreESY_SY_EEEEENS4_13SM90_TMA_LOADENS4_14ComposedLayoutINS4_7SwizzleILi1ELi4ELi3EEENS4_18smem_ptr_flag_bitsILi8EEENSS_INS5_IJNSA_ILi8EEESG_EEENS5_IJSG_SB_EEEEEEEvNS4_8identityES11_S1B_vS1C_EENS_8epilogue10collective6detail29Sm90TmaWarpSpecializedAdapterINS1F_15DefaultEpilogueISI_SJ_SJ_NS1E_6thread17LinearCombinationISI_Li1EffLNS1J_9ScaleType4KindE0ELNS_15FloatRoundStyleE2ESI_EENS1_15EpilogueDefaultEEEEEvvEEEEvNT_6ParamsE)
        .other          _ZN7cutlass13device_kernelINS_4gemm6kernel13GemmUniversalIN4cute5tupleIJiiiiEEENS1_10collective13CollectiveMmaINS1_37MainloopSm90TmaGmmaWarpSpecializedFP8ILi7ENS5_IJNS4_1CILi1EEESB_SB_EEENS1_35KernelTmaWarpSpecializedCooperativeEEENS5_IJNSA_ILi512EEESF_NSA_ILi32EEEEEENS_12float_e4m3_tENS5_IJlSB_lEEESI_SJ_NS4_8TiledMMAINS4_8MMA_AtomIJNS4_4SM904GMMA31MMA_64x256x32_F32E4M3E4M3_SS_TNILNSN_7ScaleInE1ELSP_1EEEEEENS4_6LayoutINS5_IJNSA_ILi2EEESB_SB_EEENS5_IJSB_NSA_ILi0EEESV_EEEEENS5_IJNS4_10UnderscoreESY_SY_EEEEENS4_13SM90_TMA_LOADENS4_14ComposedLayoutINS4_7SwizzleILi1ELi4ELi3EEENS4_18smem_ptr_flag_bitsILi8EEENSS_INS5_IJNSA_ILi8EEESG_EEENS5_IJSG_SB_EEEEEEEvNS4_8identityES11_S1B_vS1C_EENS_8epilogue10collective6detail29Sm90TmaWarpSpecializedAdapterINS1F_15DefaultEpilogueISI_SJ_SJ_NS1E_6thread17LinearCombinationISI_Li1EffLNS1J_9ScaleType4KindE0ELNS_15FloatRoundStyleE2ESI_EENS1_15EpilogueDefaultEEEEEvvEEEEvNT_6ParamsE,@"STO_CUDA_ENTRY STV_DEFAULT"
_ZN7cutlass13device_kernelINS_4gemm6kernel13GemmUniversalIN4cute5tupleIJiiiiEEENS1_10collective13CollectiveMmaINS1_37MainloopSm90TmaGmmaWarpSpecializedFP8ILi7ENS5_IJNS4_1CILi1EEESB_SB_EEENS1_35KernelTmaWarpSpecializedCooperativeEEENS5_IJNSA_ILi512EEESF_NSA_ILi32EEEEEENS_12float_e4m3_tENS5_IJlSB_lEEESI_SJ_NS4_8TiledMMAINS4_8MMA_AtomIJNS4_4SM904GMMA31MMA_64x256x32_F32E4M3E4M3_SS_TNILNSN_7ScaleInE1ELSP_1EEEEEENS4_6LayoutINS5_IJNSA_ILi2EEESB_SB_EEENS5_IJSB_NSA_ILi0EEESV_EEEEENS5_IJNS4_10UnderscoreESY_SY_EEEEENS4_13SM90_TMA_LOADENS4_14ComposedLayoutINS4_7SwizzleILi1ELi4ELi3EEENS4_18smem_ptr_flag_bitsILi8EEENSS_INS5_IJNSA_ILi8EEESG_EEENS5_IJSG_SB_EEEEEEEvNS4_8identityES11_S1B_vS1C_EENS_8epilogue10collective6detail29Sm90TmaWarpSpecializedAdapterINS1F_15DefaultEpilogueISI_SJ_SJ_NS1E_6thread17LinearCombinationISI_Li1EffLNS1J_9ScaleType4KindE0ELNS_15FloatRoundStyleE2ESI_EENS1_15EpilogueDefaultEEEEEvvEEEEvNT_6ParamsE:
[----:B------:R-:W0:Y:S02]  /*0000*/  LDC R1, c[0x0][0x28] ;  /* 0x00000a00ff017b82 */ /* 0x000e240000000800 */
[----:B0-----:R-:W-:Y:S01]  /*0010*/  VIADD R1, R1, 0xffffd760 ;  /* 0xffffd76001017836 */ /* 0x001fe20000000000 */
[----:B------:R-:W0:Y:S01]  /*0020*/  S2R R2, SR_TID.X ;  /* 0x0000000000027919 */ /* 0x000e220000002100 */
[----:B------:R-:W-:Y:S01]  /*0030*/  ELECT P0, URZ, PT ;  /* 0x00000000003f782f */ /* 0x000fe20003800000 */
[----:B------:R-:W-:Y:S01]  /*0040*/  BSSY B0, `(.L_x_0) ;  /* 0x0000015000007945 */ /* 0x000fe20003800000 */
[--C-:B0-----:R-:W-:Y:S02]  /*0050*/  SHF.R.U32.HI R0, RZ, 0x5, R2.reuse ;  /* 0x00000005ff007819 */ /* 0x101fe40000011602 */
[----:B------:R-:W-:-:S03]  /*0060*/  SHF.R.U32.HI R2, RZ, 0x7, R2 ;  /* 0x00000007ff027819 */ /* 0x000fc60000011602 */
[----:B------:R-:W0:Y:S04]  /*0070*/  SHFL.IDX PT, R3, R0, RZ, 0x1f ;  /* 0x00001fff00037589 */ /* 0x000e2800000e0000 */
[----:B------:R-:W1:Y:S01]  /*0080*/  SHFL.IDX PT, R2, R2, RZ, 0x1f ;  /* 0x00001fff02027589 */ /* 0x000e6200000e0000 */
[----:B0-----:R-:W-:Y:S02]  /*0090*/  R2UR UR4, R3 ;  /* 0x00000000030472ca */ /* 0x001fe400000e0000 */
[----:B-1----:R-:W-:-:S11]  /*00a0*/  R2UR UR8, R2 ;  /* 0x00000000020872ca */ /* 0x002fd600000e0000 */
[----:B------:R-:W-:Y:S02]  /*00b0*/  USHF.R.S32.HI UR5, URZ, 0x1f, UR4 ;  /* 0x0000001f3f057899 */ /* 0x000fe40008011404 */
[----:B------:R-:W-:Y:S02]  /*00c0*/  ISETP.NE.OR P0, PT, RZ, UR4, !P0 ;  /* 0x00000004ff007c0c */ /* 0x000fe4000c705670 */
[----:B------:R-:W-:-:S04]  /*00d0*/  ULEA.HI UR5, UR5, UR4, URZ, 0x2 ;  /* 0x0000000405057291 */ /* 0x000fc8000f8f103f */
[----:B------:R-:W-:-:S04]  /*00e0*/  ULOP3.LUT UR5, UR5, 0xfffffffc, URZ, 0xc0, !UPT ;  /* 0xfffffffc05057892 */ /* 0x000fc8000f8ec03f */
[----:B------:R-:W-:-:S03]  /*00f0*/  UIADD3 UR6, UR4, -UR5, URZ ;  /* 0x8000000504067290 */ /* 0x000fc6000fffe03f */
[----:B------:R-:W-:Y:S09]  /*0100*/  @P0 BRA `(.L_x_1) ;  /* 0x0000000000200947 */ /* 0x000ff20003800000 */
[----:B------:R-:W-:Y:S02]  /*0110*/  ULDC.64 UR4, c[0x0][0x198] ;  /* 0x0000660000047ab9 */ /* 0x000fe40000000a00 */
[----:B------:R-:W-:Y:S02]  /*0120*/  UIADD3 UR10, UP0, UR4, 0xf0, URZ ;  /* 0x000000f0040a7890 */ /* 0x000fe4000ff1e03f */
[----:B------:R-:W-:Y:S02]  /*0130*/  UIADD3 UR4, UP1, UR4, 0x1f0, URZ ;  /* 0x000001f004047890 */ /* 0x000fe4000ff3e03f */
[----:B------:R-:W-:Y:S02]  /*0140*/  UIADD3.X UR11, URZ, UR5, URZ, UP0, !UPT ;  /* 0x000000053f0b7290 */ /* 0x000fe400087fe43f */
[----:B------:R-:W-:-:S07]  /*0150*/  UIADD3.X UR5, URZ, UR5, URZ, UP1, !UPT ;  /* 0x000000053f057290 */ /* 0x000fce0008ffe43f */
[----:B------:R0:W-:Y:S02]  /*0160*/  UTMACCTL.PF [UR10] ;  /* 0x000000000a0079b9 */ /* 0x0001e40008040000 */
[----:B------:R0:W-:Y:S02]  /*0170*/  UTMACCTL.PF [UR4] ;  /* 0x00000000040079b9 */ /* 0x0001e40008040000 */
[----:B0-----:R-:W-:Y:S01]  /*0180*/  NOP ;  /* 0x0000000000007918 */ /* 0x001fe20000000000 */
.L_x_1:
[----:B------:R-:W-:Y:S05]  /*0190*/  BSYNC B0 ;  /* 0x0000000000007941 */ /* 0x000fea0003800000 */
.L_x_0:
[----:B------:R-:W0:Y:S01]  /*01a0*/  SHFL.IDX PT, R2, R0, RZ, 0x1f ;  /* 0x00001fff00027589 */ /* 0x000e2200000e0000 */
[----:B------:R-:W-:Y:S01]  /*01b0*/  UISETP.NE.AND UP0, UPT, UR6, 0x3, UPT ;  /* 0x000000030600788c */ /* 0x000fe2000bf05270 */
[----:B------:R-:W-:Y:S01]  /*01c0*/  ISETP.NE.AND P1, PT, RZ, UR8, PT ;  /* 0x00000008ff007c0c */ /* 0x000fe2000bf25270 */
[----:B------:R-:W-:Y:S02]  /*01d0*/  UIADD3 UR11, UR8, -0x1, URZ ;  /* 0xffffffff080b7890 */ /* 0x000fe4000fffe03f */
[----:B------:R-:W-:Y:S02]  /*01e0*/  UISETP.EQ.OR UP0, UPT, UR6, URZ, !UP0 ;  /* 0x0000003f0600728c */ /* 0x000fe4000c702670 */
[----:B------:R-:W-:Y:S02]  /*01f0*/  UISETP.GE.U32.AND UP1, UPT, UR11, 0x2, UPT ;  /* 0x000000020b00788c */ /* 0x000fe4000bf26070 */
[----:B------:R-:W-:-:S04]  /*0200*/  UISETP.EQ.AND UP0, UPT, UR8, URZ, UP0 ;  /* 0x0000003f0800728c */ /* 0x000fc80008702270 */
[----:B------:R-:W-:-:S04]  /*0210*/  USEL UR7, URZ, 0x1, !UP0 ;  /* 0x000000013f077887 */ /* 0x000fc8000c000000 */
[----:B------:R-:W-:Y:S01]  /*0220*/  USEL UR7, UR7, 0x2, UP1 ;  /* 0x0000000207077887 */ /* 0x000fe20008800000 */
[----:B0-----:R-:W-:-:S13]  /*0230*/  ISETP.NE.AND P0, PT, R2, RZ, PT ;  /* 0x000000ff0200720c */ /* 0x001fda0003f05270 */
[----:B------:R-:W-:Y:S05]  /*0240*/  @P0 BRA `(.L_x_2) ;  /* 0x0000000000700947 */ /* 0x000fea0003800000 */
[----:B------:R-:W0:Y:S01]  /*0250*/  S2UR UR10, SR_CgaCtaId ;  /* 0x00000000000a79c3 */ /* 0x000e220000008800 */
[----:B------:R-:W-:Y:S01]  /*0260*/  UMOV UR4, 0x400 ;  /* 0x0000040000047882 */ /* 0x000fe20000000000 */
[----:B------:R-:W-:Y:S01]  /*0270*/  UMOV UR5, 0x1 ;  /* 0x0000000100057882 */ /* 0x000fe20000000000 */
[----:B------:R-:W-:Y:S01]  /*0280*/  UMOV UR8, 0x100 ;  /* 0x0000010000087882 */ /* 0x000fe20000000000 */
[----:B------:R-:W-:Y:S01]  /*0290*/  ELECT P0, URZ, PT ;  /* 0x00000000003f782f */ /* 0x000fe20003800000 */
[----:B------:R-:W-:-:S04]  /*02a0*/  UIADD3 UR8, -UR8, 0x100000, URZ ;  /* 0x0010000008087890 */ /* 0x000fc8000fffe13f */
[----:B------:R-:W-:Y:S02]  /*02b0*/  USHF.L.U32 UR9, UR8, 0xb, URZ ;  /* 0x0000000b08097899 */ /* 0x000fe4000800063f */
[----:B------:R-:W-:Y:S02]  /*02c0*/  USHF.L.U32 UR8, UR8, 0x1, URZ ;  /* 0x0000000108087899 */ /* 0x000fe4000800063f */
[----:B0-----:R-:W-:Y:S02]  /*02d0*/  ULEA UR10, UR10, UR4, 0x18 ;  /* 0x000000040a0a7291 */ /* 0x001fe4000f8ec03f */
[----:B------:R-:W-:-:S04]  /*02e0*/  UIADD3 UR4, -UR5, 0x100000, URZ ;  /* 0x0010000005047890 */ /* 0x000fc8000fffe13f */
[----:B------:R-:W-:Y:S02]  /*02f0*/  USHF.L.U32 UR5, UR4, 0xb, URZ ;  /* 0x0000000b04057899 */ /* 0x000fe4000800063f */
[----:B------:R-:W-:Y:S01]  /*0300*/  USHF.L.U32 UR4, UR4, 0x1, URZ ;  /* 0x0000000104047899 */ /* 0x000fe2000800063f */
[----:B------:R-:W0:Y:S11]  /*0310*/  FENCE.VIEW.ASYNC.S ;  /* 0x00000000000073c6 */ /* 0x000e360000000000 */
[----:B0-----:R0:W1:Y:S01]  /*0320*/  SYNCS.EXCH.64 URZ, [UR10], UR4 ;  /* 0x000000040a3f75b2 */ /* 0x0010620008000100 */
[----:B------:R0:W2:Y:S01]  /*0330*/  SYNCS.EXCH.64 URZ, [UR10+0x38], UR8 ;  /* 0x000038080a3f75b2 */ /* 0x0000a20008000100 */
[----:B------:R0:W3:Y:S01]  /*0340*/  SYNCS.EXCH.64 URZ, [UR10+0x8], UR4 ;  /* 0x000008040a3f75b2 */ /* 0x0000e20008000100 */
[----:B------:R0:W4:Y:S01]  /*0350*/  SYNCS.EXCH.64 URZ, [UR10+0x40], UR8 ;  /* 0x000040080a3f75b2 */ /* 0x0001220008000100 */
[----:B------:R0:W0:Y:S01]  /*0360*/  SYNCS.EXCH.64 URZ, [UR10+0x10], UR4 ;  /* 0x000010040a3f75b2 */ /* 0x0000220008000100 */
        /* <DEDUP_REMOVED lines=9> */
[----:B------:R-:W-:Y:S01]  /*0400*/  NOP ;  /* 0x0000000000007918 */ /* 0x000fe20000000000 */
.L_x_2:
[----:B------:R-:W5:Y:S01]  /*0410*/  SHFL.IDX PT, R0, R0, RZ, 0x1f ;  /* 0x00001fff00007589 */ /* 0x000f6200000e0000 */
[----:B------:R-:W1:Y:S01]  /*0420*/  LDC R2, c[0x0][0x65c] ;  /* 0x00019700ff027b82 */ /* 0x000e620000000800 */
[----:B------:R-:W-:Y:S01]  /*0430*/  ELECT P0, URZ, PT ;  /* 0x00000000003f782f */ /* 0x000fe20003800000 */
[----:B------:R-:W-:Y:S01]  /*0440*/  IMAD.MOV.U32 R3, RZ, RZ, RZ ;  /* 0x000000ffff037224 */ /* 0x000fe200078e00ff */
[----:B0-----:R-:W-:Y:S01]  /*0450*/  UMOV UR4, 0x20 ;  /* 0x0000002000047882 */ /* 0x001fe20000000000 */
[----:B------:R-:W-:Y:S01]  /*0460*/  NOP ;  /* 0x0000000000007918 */ /* 0x000fe20000000000 */
[----:B------:R-:W-:Y:S01]  /*0470*/  NOP ;  /* 0x0000000000007918 */ /* 0x000fe20000000000 */
[----:B------:R-:W-:Y:S02]  /*0480*/  LOP3.LUT R12, R12, 0xffffefff, RZ, 0xc0, !PT ;  /* 0xffffefff0c0c7812 */ /* 0x000fe400078ec0ff */
[----:B-----5:R-:W-:Y:S02]  /*0490*/  ISETP.NE.OR P0, PT, R0, RZ, !P0 ;  /* 0x000000ff0000720c */ /* 0x020fe40004705670 */
[----:B-1----:R-:W-:Y:S01]  /*04a0*/  ISETP.NE.AND P2, PT, R2, 0x1, PT ;  /* 0x000000010200780c */ /* 0x002fe20003f45270 */
[----:B------:R-:W0:Y:S01]  /*04b0*/  S2R R0, SR_CTAID.Y ;  /* 0x0000000000007919 */ /* 0x000e220000002600 */
[----:B------:R-:W1:Y:S09]  /*04c0*/  S2R R2, SR_CTAID.X ;  /* 0x0000000000027919 */ /* 0x000e720000002500 */
[----:B------:R-:W-:Y:S01]  /*04d0*/  VOTEU.ALL UP0, P0 ;  /* 0x00000000003f7886 */ /* 0x000fe20000000000 */
[----:B------:R-:W-:Y:S01]  /*04e0*/  VOTEU.ALL UP1, P0 ;  /* 0x00000000003f7886 */ /* 0x000fe20000020000 */
[----:B------:R-:W1:Y:S01]  /*04f0*/  @P2 LDC R7, c[0x0][0x10] ;  /* 0x00000400ff072b82 */ /* 0x000e620000000800 */
[----:B------:R-:W-:Y:S01]  /*0500*/  @P2 IMAD.MOV.U32 R5, RZ, RZ, RZ ;  /* 0x000000ffff052224 */ /* 0x000fe200078e00ff */
[----:B------:R-:W-:Y:S01]  /*0510*/  @P2 LOP3.LUT R12, R12, 0x1000, RZ, 0xfc, !PT ;  /* 0x000010000c0c2812 */ /* 0x000fe200078efcff */
[----:B------:R-:W-:Y:S01]  /*0520*/  @P2 IMAD.MOV.U32 R11, RZ, RZ, RZ ;  /* 0x000000ffff0b2224 */ /* 0x000fe200078e00ff */
[----:B------:R-:W-:Y:S01]  /*0530*/  @!UP0 UMOV UR8, 0x400 ;  /* 0x0000040000088882 */ /* 0x000fe20000000000 */
[----:B------:R-:W-:-:S04]  /*0540*/  @!UP0 UIADD3 UR4, -UR4, 0x100000, URZ ;  /* 0x0010000004048890 */ /* 0x000fc8000fffe13f */
[----:B------:R-:W-:Y:S02]  /*0550*/  @!UP0 USHF.L.U32 UR5, UR4, 0xb, URZ ;  /* 0x0000000b04058899 */ /* 0x000fe4000800063f */
[----:B------:R-:W-:Y:S01]  /*0560*/  @!UP0 USHF.L.U32 UR4, UR4, 0x1, URZ ;  /* 0x0000000104048899 */ /* 0x000fe2000800063f */
[----:B------:R-:W5:Y:S08]  /*0570*/  @!P2 LDC R9, c[0x0][0xc] ;  /* 0x00000300ff09ab82 */ /* 0x000f700000000800 */
[----:B------:R-:W2:Y:S01]  /*0580*/  @!UP0 S2UR UR9, SR_CgaCtaId ;  /* 0x00000000000989c3 */ /* 0x000ea20000008800 */
[----:B0-----:R-:W-:-:S04]  /*0590*/  @P2 IMAD.MOV.U32 R4, RZ, RZ, R0 ;  /* 0x000000ffff042224 */ /* 0x001fc800078e0000 */
[----:B-1----:R-:W-:-:S04]  /*05a0*/  @P2 IMAD.WIDE.U32 R6, R2, R7, R4 ;  /* 0x0000000702062225 */ /* 0x002fc800078e0004 */
[----:B------:R-:W-:Y:S02]  /*05b0*/  @P2 IMAD.MOV.U32 R13, RZ, RZ, R6 ;  /* 0x000000ffff0d2224 */ /* 0x000fe400078e0006 */
[----:B------:R-:W-:Y:S02]  /*05c0*/  @P2 IMAD.IADD R18, R7, 0x1, R11 ;  /* 0x0000000107122824 */ /* 0x000fe400078e020b */
[----:B-----5:R-:W-:-:S04]  /*05d0*/  @!P2 IMAD.WIDE.U32 R4, R9, R0, R2 ;  /* 0x000000000904a225 */ /* 0x020fc800078e0002 */
[----:B------:R-:W-:Y:S02]  /*05e0*/  @!P2 IMAD.MOV.U32 R13, RZ, RZ, R4 ;  /* 0x000000ffff0da224 */ /* 0x000fe400078e0004 */
[----:B------:R-:W-:Y:S01]  /*05f0*/  @!P2 IMAD.MOV.U32 R18, RZ, RZ, R5 ;  /* 0x000000ffff12a224 */ /* 0x000fe200078e0005 */
[----:B--2---:R-:W-:Y:S02]  /*0600*/  @!UP0 ULEA UR8, UR9, UR8, 0x18 ;  /* 0x0000000809088291 */ /* 0x004fe4000f8ec03f */
[----:B------:R0:W-:Y:S01]  /*0610*/  STL [R1+0x1c98], R13 ;  /* 0x001c980d01007387 */ /* 0x0001e20000100800 */
[----:B------:R-:W-:-:S03]  /*0620*/  VOTEU.ALL UP0, P0 ;  /* 0x00000000003f7886 */ /* 0x000fc60000000000 */
[----:B------:R0:W-:Y:S04]  /*0630*/  STL [R1+0x1c94], R18 ;  /* 0x001c941201007387 */ /* 0x0001e80000100800 */
[----:B------:R-:W1:Y:S02]  /*0640*/  FENCE.VIEW.ASYNC.S ;  /* 0x00000000000073c6 */ /* 0x000e640000000000 */
[----:B-1----:R0:W3:Y:S01]  /*0650*/  @!UP0 SYNCS.EXCH.64 URZ, [UR8+0x80], UR4 ;  /* 0x00008004083f85b2 */ /* 0x0020e20008000100 */
[----:B------:R0:W3:Y:S01]  /*0660*/  @!UP1 SYNCS.EXCH.64 URZ, [UR8+0x88], UR4 ;  /* 0x00008804083f95b2 */ /* 0x0000e20008000100 */
[----:B------:R-:W-:Y:S01]  /*0670*/  NOP ;  /* 0x0000000000007918 */ /* 0x000fe20000000000 */
[----:B---34-:R-:W-:Y:S06]  /*0680*/  BAR.SYNC.DEFER_BLOCKING 0x0 ;  /* 0x0000000000007b1d */ /* 0x018fec0000010000 */
[----:B0-----:R-:W-:Y:S05]  /*0690*/  @!P1 BRA `(.L_x_3) ;  /* 0x00000bf000cc9947 */ /* 0x001fea0003800000 */
[----:B------:R-:W-:-:S06]  /*06a0*/  UISETP.GT.U32.AND UP0, UPT, UR11, 0x1, UPT ;  /* 0x000000010b00788c */ /* 0x000fcc000bf04070 */
[----:B------:R-:W-:-:S13]  /*06b0*/  PLOP3.LUT P0, PT, PT, PT, UP0, 0x80, 0x0 ;  /* 0x000000000000781c */ /* 0x000fda0003f0f008 */
[----:B------:R-:W-:Y:S05]  /*06c0*/  @P0 EXIT ;  /* 0x000000000000094d */ /* 0x000fea0003800000 */
[----:B------:R-:W-:Y:S01]  /*06d0*/  IMAD.MOV.U32 R6, RZ, RZ, -0x1 ;  /* 0xffffffffff067424 */ /* 0x000fe200078e00ff */
[----:B------:R-:W-:Y:S01]  /*06e0*/  ULDC.64 UR4, c[0x0][0x650] ;  /* 0x0001940000047ab9 */ /* 0x000fe20000000a00 */
[----:B------:R-:W-:Y:S01]  /*06f0*/  IMAD.MOV.U32 R5, RZ, RZ, -0x1 ;  /* 0xffffffffff057424 */ /* 0x000fe200078e00ff */
[----:B------:R-:W-:Y:S01]  /*0700*/  ISETP.GE.U32.AND P0, PT, R13, UR4, PT ;  /* 0x000000040d007c0c */ /* 0x000fe2000bf06070 */
[----:B------:R-:W-:Y:S01]  /*0710*/  UMOV UR28, 0xffffffff ;  /* 0xffffffff001c7882 */ /* 0x000fe20000000000 */
[----:B------:R0:W-:Y:S01]  /*0720*/  STL [R1+0x1c8c], R6 ;  /* 0x001c8c0601007387 */ /* 0x0001e20000100800 */
[----:B------:R-:W-:Y:S02]  /*0730*/  PRMT R4, RZ, 0x7610, R4 ;  /* 0x00007610ff047816 */ /* 0x000fe40000000004 */
[----:B------:R-:W-:Y:S01]  /*0740*/  ISETP.GE.U32.AND.EX P0, PT, R18, UR5, PT, P0 ;  /* 0x0000000512007c0c */ /* 0x000fe2000bf06100 */
[----:B------:R0:W-:-:S12]  /*0750*/  STL [R1+0x1c90], R5 ;  /* 0x001c900501007387 */ /* 0x0001d80000100800 */
[----:B0-----:R-:W-:Y:S05]  /*0760*/  @P0 BRA `(.L_x_4) ;  /* 0x0000000400680947 */ /* 0x001fea0003800000 */
[----:B------:R-:W0:Y:S01]  /*0770*/  LDC.64 R14, c[0x0][0x628] ;  /* 0x00018a00ff0e7b82 */ /* 0x000e220000000a00 */
[----:B------:R-:W-:Y:S02]  /*0780*/  IMAD.MOV.U32 R4, RZ, RZ, R13 ;  /* 0x000000ffff047224 */ /* 0x000fe400078e000d */
[----:B------:R-:W-:-:S05]  /*0790*/  IMAD.MOV.U32 R5, RZ, RZ, R18 ;  /* 0x000000ffff057224 */ /* 0x000fca00078e0012 */
[----:B------:R-:W1:Y:S08]  /*07a0*/  LDC R10, c[0x0][0x630] ;  /* 0x00018c00ff0a7b82 */ /* 0x000e700000000800 */
[----:B------:R-:W2:Y:S01]  /*07b0*/  LDC.64 R16, c[0x0][0x620] ;  /* 0x00018800ff107b82 */ /* 0x000ea20000000a00 */
[----:B0-----:R-:W-:-:S04]  /*07c0*/  ISETP.NE.U32.AND P0, PT, R14, RZ, PT ;  /* 0x000000ff0e00720c */ /* 0x001fc80003f05070 */
[----:B------:R-:W-:-:S13]  /*07d0*/  ISETP.NE.AND.EX P0, PT, R15, RZ, PT, P0 ;  /* 0x000000ff0f00720c */ /* 0x000fda0003f05300 */
[----:B-12---:R-:W-:Y:S05]  /*07e0*/  @!P0 BRA `(.L_x_5) ;  /* 0x0000000000288947 */ /* 0x006fea0003800000 */
[----:B------:R-:W0:Y:S02]  /*07f0*/  LDC R9, c[0x0][0x634] ;  /* 0x00018d00ff097b82 */ /* 0x000e240000000800 */
[----:B0-----:R-:W-:-:S05]  /*0800*/  IADD3 R9, P0, R13, R9, RZ ;  /* 0x000000090d097210 */ /* 0x001fca0007f1e0ff */
[----:B------:R-:W-:-:S04]  /*0810*/  IMAD.X R11, RZ, RZ, R18, P0 ;  /* 0x000000ffff0b7224 */ /* 0x000fc800000e0612 */
[----:B------:R-:W-:-:S04]  /*0820*/  IMAD.WIDE.U32 R4, R11, R14, RZ ;  /* 0x0000000e0b047225 */ /* 0x000fc800078e00ff */
[----:B------:R-:W-:-:S04]  /*0830*/  IMAD.WIDE.U32 R6, P0, R9, R15, R4 ;  /* 0x0000000f09067225 */ /* 0x000fc80007800004 */
[----:B------:R-:W-:-:S04]  /*0840*/  IMAD.WIDE.U32 R4, R9, R14, RZ ;  /* 0x0000000e09047225 */ /* 0x000fc800078e00ff */
[----:B------:R-:W-:Y:S01]  /*0850*/  IMAD.X R9, RZ, RZ, RZ, P0 ;  /* 0x000000ffff097224 */ /* 0x000fe200000e06ff */
[----:B------:R-:W-:Y:S01]  /*0860*/  IADD3 RZ, P0, R5, R6, RZ ;  /* 0x0000000605ff7210 */ /* 0x000fe20007f1e0ff */
[----:B------:R-:W-:-:S04]  /*0870*/  IMAD.MOV.U32 R8, RZ, RZ, R7 ;  /* 0x000000ffff087224 */ /* 0x000fc800078e0007 */
[----:B------:R-:W-:-:S08]  /*0880*/  IMAD.WIDE.U32.X R4, R11, R15, R8, P0 ;  /* 0x0000000f0b047225 */ /* 0x000fd000000e0408 */
.L_x_5:
[-CC-:B------:R-:W-:Y:S01]  /*0890*/  SHF.R.U64 R25, R4, R10.reuse, R5.reuse ;  /* 0x0000000a04197219 */ /* 0x180fe20000001205 */
[----:B------:R-:W0:Y:S01]  /*08a0*/  LDC R8, c[0x0][0x618] ;  /* 0x00018600ff087b82 */ /* 0x000e220000000800 */
[----:B------:R-:W-:Y:S01]  /*08b0*/  SHF.R.U32.HI R4, RZ, R10, R5 ;  /* 0x0000000aff047219 */ /* 0x000fe20000011605 */
[----:B------:R-:W-:Y:S01]  /*08c0*/  IMAD.MOV.U32 R5, RZ, RZ, R18 ;  /* 0x000000ffff057224 */ /* 0x000fe200078e0012 */
[----:B------:R-:W-:Y:S01]  /*08d0*/  IADD3 R9, P0, RZ, -R25, RZ ;  /* 0x80000019ff097210 */ /* 0x000fe20007f1e0ff */
[----:B------:R-:W-:Y:S01]  /*08e0*/  ULDC UR4, c[0x0][0x150] ;  /* 0x0000540000047ab9 */ /* 0x000fe20000000800 */
[----:B------:R-:W-:-:S03]  /*08f0*/  I2FP.F32.U32 R3, R2 ;  /* 0x0000000200037245 */ /* 0x000fc60000201000 */
[----:B------:R-:W1:Y:S01]  /*0900*/  LDC.64 R18, c[0x0][0x640] ;  /* 0x00019000ff127b82 */ /* 0x000e620000000a00 */
[----:B------:R-:W-:Y:S02]  /*0910*/  IMAD.X R11, RZ, RZ, ~R4, P0 ;  /* 0x000000ffff0b7224 */ /* 0x000fe400000e0e04 */
[----:B------:R-:W-:Y:S01]  /*0920*/  FMUL R3, R3, UR4 ;  /* 0x0000000403037c20 */ /* 0x000fe20008400000 */
[----:B------:R-:W-:Y:S01]  /*0930*/  IMAD.MOV.U32 R4, RZ, RZ, R13 ;  /* 0x000000ffff047224 */ /* 0x000fe200078e000d */
[----:B------:R-:W-:Y:S01]  /*0940*/  ULDC UR4, c[0x0][0x154] ;  /* 0x0000550000047ab9 */ /* 0x000fe20000000800 */
[-C--:B------:R-:W-:Y:S02]  /*0950*/  IMAD R6, R11, R16.reuse, RZ ;  /* 0x000000100b067224 */ /* 0x080fe400078e02ff */
[C---:B------:R-:W-:Y:S01]  /*0960*/  IMAD.WIDE.U32 R4, R9.reuse, R16, R4 ;  /* 0x0000001009047225 */ /* 0x040fe200078e0004 */
[----:B------:R-:W2:Y:S01]  /*0970*/  LDC R10, c[0x0][0x608] ;  /* 0x00018200ff0a7b82 */ /* 0x000ea20000000800 */
[----:B------:R-:W3:Y:S02]  /*0980*/  F2I.U32.TRUNC.NTZ R3, R3 ;  /* 0x0000000300037305 */ /* 0x000ee4000020f000 */
[----:B------:R-:W-:-:S04]  /*0990*/  IMAD R9, R9, R17, R6 ;  /* 0x0000001109097224 */ /* 0x000fc800078e0206 */
[----:B------:R-:W-:Y:S01]  /*09a0*/  IMAD.IADD R5, R5, 0x1, R9 ;  /* 0x0000000105057824 */ /* 0x000fe200078e0209 */
[----:B------:R-:W4:Y:S01]  /*09b0*/  LDC R7, c[0x0][0x144] ;  /* 0x00005100ff077b82 */ /* 0x000f220000000800 */
[----:B------:R-:W-:-:S03]  /*09c0*/  IMAD.MOV.U32 R9, RZ, RZ, 0x1 ;  /* 0x00000001ff097424 */ /* 0x000fc600078e00ff */
[----:B0-----:R-:W-:Y:S02]  /*09d0*/  SHF.R.U64 R14, R4, R8, R5 ;  /* 0x00000008040e7219 */ /* 0x001fe40000001205 */
[----:B------:R-:W-:Y:S02]  /*09e0*/  I2FP.F32.U32 R4, R0 ;  /* 0x0000000000047245 */ /* 0x000fe40000201000 */
[----:B------:R-:W0:Y:S01]  /*09f0*/  LDC R16, c[0x0][0x658] ;  /* 0x00019600ff107b82 */ /* 0x000e220000000800 */
[----:B-1----:R-:W-:Y:S01]  /*0a00*/  ISETP.NE.U32.AND P0, PT, R18, RZ, PT ;  /* 0x000000ff1200720c */ /* 0x002fe20003f05070 */
[----:B---3--:R-:W-:Y:S02]  /*0a10*/  IMAD.MOV R6, RZ, RZ, -R3 ;  /* 0x000000ffff067224 */ /* 0x008fe400078e0a03 */
[----:B------:R-:W-:Y:S01]  /*0a20*/  FMUL R4, R4, UR4 ;  /* 0x0000000404047c20 */ /* 0x000fe20008400000 */
[----:B------:R-:W-:Y:S01]  /*0a30*/  SHF.R.U32.HI R3, RZ, R8, R5 ;  /* 0x00000008ff037219 */ /* 0x000fe20000011605 */
[----:B------:R-:W-:Y:S01]  /*0a40*/  IMAD.MOV.U32 R5, RZ, RZ, -0x1 ;  /* 0xffffffffff057424 */ /* 0x000fe200078e00ff */
[----:B------:R-:W-:Y:S01]  /*0a50*/  ISETP.NE.AND.EX P0, PT, R19, RZ, PT, P0 ;  /* 0x000000ff1300720c */ /* 0x000fe20003f05300 */
[----:B------:R1:W3:Y:S01]  /*0a60*/  F2I.U32.TRUNC.NTZ R11, R4 ;  /* 0x00000004000b7305 */ /* 0x0002e2000020f000 */
[----:B------:R-:W1:Y:S01]  /*0a70*/  LDC R13, c[0x0][0x148] ;  /* 0x00005200ff0d7b82 */ /* 0x000e620000000800 */
[----:B--2---:R-:W-:-:S02]  /*0a80*/  SHF.R.U64 R23, R14, R10, R3 ;  /* 0x0000000a0e177219 */ /* 0x004fc40000001203 */
[----:B------:R-:W-:-:S05]  /*0a90*/  SHF.R.U32.HI R3, RZ, R10, R3 ;  /* 0x0000000aff037219 */ /* 0x000fca0000011603 */
[----:B------:R-:W2:Y:S01]  /*0aa0*/  LDC R17, c[0x0][0x600] ;  /* 0x00018000ff117b82 */ /* 0x000ea20000000800 */
[----:B----4-:R-:W-:-:S07]  /*0ab0*/  IMAD R8, R7, R6, R2 ;  /* 0x0000000607087224 */ /* 0x010fce00078e0202 */
[----:B------:R-:W4:Y:S01]  /*0ac0*/  LDC R20, c[0x0][0x648] ;  /* 0x00019200ff147b82 */ /* 0x000f220000000800 */
[-C--:B0-----:R-:W-:Y:S02]  /*0ad0*/  SHF.L.U32 R2, R5, R16.reuse, RZ ;  /* 0x0000001005027219 */ /* 0x081fe400000006ff */
[--C-:B------:R-:W-:Y:S02]  /*0ae0*/  SHF.R.U64 R24, R23, R16, R3.reuse ;  /* 0x0000001017187219 */ /* 0x100fe40000001203 */
[----:B------:R-:W-:Y:S02]  /*0af0*/  LOP3.LUT R10, RZ, R2, RZ, 0x33, !PT ;  /* 0x00000002ff0a7212 */ /* 0x000fe400078e33ff */
[-C--:B------:R-:W-:Y:S01]  /*0b00*/  SHF.R.U32.HI R3, RZ, R16.reuse, R3 ;  /* 0x00000010ff037219 */ /* 0x080fe20000011603 */
[----:B------:R-:W0:Y:S01]  /*0b10*/  LDC R21, c[0x0][0x638] ;  /* 0x00018e00ff157b82 */ /* 0x000e220000000800 */
[----:B------:R-:W-:Y:S01]  /*0b20*/  SHF.L.U32 R9, R9, R16, RZ ;  /* 0x0000001009097219 */ /* 0x000fe200000006ff */
[----:B------:R-:W-:-:S06]  /*0b30*/  IMAD.MOV.U32 R2, RZ, RZ, R24 ;  /* 0x000000ffff027224 */ /* 0x000fcc00078e0018 */
[----:B------:R-:W0:Y:S01]  /*0b40*/  LDC R22, c[0x0][0x610] ;  /* 0x00018400ff167b82 */ /* 0x000e220000000800 */
[----:B-1-3--:R-:W-:Y:S05]  /*0b50*/  @!P0 BRA `(.L_x_6) ;  /* 0x0000000000288947 */ /* 0x00afea0003800000 */
[----:B------:R-:W1:Y:S02]  /*0b60*/  LDC R7, c[0x0][0x64c] ;  /* 0x00019300ff077b82 */ /* 0x000e640000000800 */
[----:B-1----:R-:W-:-:S05]  /*0b70*/  IADD3 R7, P0, R24, R7, RZ ;  /* 0x0000000718077210 */ /* 0x002fca0007f1e0ff */
        /* <DEDUP_REMOVED lines=8> */
.L_x_6:
[----:B----4-:R-:W-:Y:S01]  /*0c00*/  SHF.R.U64 R2, R2, R20, R3 ;  /* 0x0000001402027219 */ /* 0x010fe20000001203 */
[----:B--2---:R-:W-:Y:S01]  /*0c10*/  VIADD R3, R17, 0xffffffff ;  /* 0xffffffff11037836 */ /* 0x004fe20000000000 */
[----:B------:R-:W-:Y:S01]  /*0c20*/  LOP3.LUT R10, R23, R10, RZ, 0xc0, !PT ;  /* 0x0000000a170a7212 */ /* 0x000fe200078ec0ff */
[----:B------:R-:W-:Y:S01]  /*0c30*/  IMAD.MOV R11, RZ, RZ, -R11 ;  /* 0x000000ffff0b7224 */ /* 0x000fe200078e0a0b */
[----:B------:R-:W-:Y:S01]  /*0c40*/  R2UR UR28, R25 ;  /* 0x00000000191c72ca */ /* 0x000fe200000e0000 */
[----:B------:R-:W-:Y:S01]  /*0c50*/  IMAD.MOV R4, RZ, RZ, -R2 ;  /* 0x000000ffff047224 */ /* 0x000fe200078e0a02 */
[----:B------:R-:W-:Y:S01]  /*0c60*/  LOP3.LUT R3, R14, R3, RZ, 0xc0, !PT ;  /* 0x000000030e037212 */ /* 0x000fe200078ec0ff */
[----:B------:R-:W-:Y:S02]  /*0c70*/  @P2 IMAD R8, R13, R11, R0 ;  /* 0x0000000b0d082224 */ /* 0x000fe400078e0200 */
[----:B------:R-:W-:Y:S02]  /*0c80*/  IMAD R9, R9, R2, R10 ;  /* 0x0000000209097224 */ /* 0x000fe400078e020a */
[----:B0-----:R-:W-:-:S02]  /*0c90*/  IMAD R0, R4, R21, R24 ;  /* 0x0000001504007224 */ /* 0x001fc400078e0218 */
[----:B------:R-:W-:Y:S02]  /*0ca0*/  IMAD R8, R9, R22, R8 ;  /* 0x0000001609087224 */ /* 0x000fe400078e0208 */
[----:B------:R-:W-:Y:S02]  /*0cb0*/  IMAD R3, R0, R17, R3 ;  /* 0x0000001100037224 */ /* 0x000fe400078e0203 */
[----:B------:R-:W-:-:S03]  /*0cc0*/  IMAD.MOV.U32 R4, RZ, RZ, 0x1 ;  /* 0x00000001ff047424 */ /* 0x000fc600078e00ff */
[----:B------:R-:W-:Y:S02]  /*0cd0*/  SEL R2, R3, R8, !P2 ;  /* 0x0000000803027207 */ /* 0x000fe40005000000 */
[----:B------:R-:W-:-:S03]  /*0ce0*/  SEL R0, R8, R3, !P2 ;  /* 0x0000000308007207 */ /* 0x000fc60005000000 */
[----:B------:R0:W-:Y:S04]  /*0cf0*/  STL [R1+0x1c90], R2 ;  /* 0x001c900201007387 */ /* 0x0001e80000100800 */
[----:B------:R0:W-:Y:S02]  /*0d00*/  STL [R1+0x1c8c], R0 ;  /* 0x001c8c0001007387 */ /* 0x0001e40000100800 */
.L_x_4:
[----:B------:R-:W-:-:S08]  /*0d10*/  NOP ;  /* 0x0000000000007918 */ /* 0x000fd00000000000 */
[----:B------:R-:W1:Y:S02]  /*0d20*/  USETMAXREG.TRY_ALLOC.CTAPOOL UP0, 0xf0 ;  /* 0x000000f0000079c8 */ /* 0x000e640008000600 */
[----:B-1----:R-:W-:-:S13]  /*0d30*/  PLOP3.LUT P0, PT, PT, PT, UP0, 0x80, 0x0 ;  /* 0x000000000000781c */ /* 0x002fda0003f0f008 */
[----:B------:R-:W-:Y:S05]  /*0d40*/  @!P0 BRA `(.L_x_4) ;  /* 0xfffffffc00f08947 */ /* 0x000fea000383ffff */
[----:B------:R-:W-:Y:S01]  /*0d50*/  ULDC.64 UR4, c[0x0][0x598] ;  /* 0x0001660000047ab9 */ /* 0x000fe20000000a00 */
[----:B------:R-:W-:Y:S01]  /*0d60*/  ULDC.64 UR30, c[0x0][0x208] ;  /* 0x00008200001e7ab9 */ /* 0x000fe20000000a00 */
[----:B------:R-:W-:-:S04]  /*0d70*/  ISETP.NE.U32.AND P0, PT, RZ, UR4, PT ;  /* 0x00000004ff007c0c */ /* 0x000fc8000bf05070 */
[----:B------:R-:W-:-:S13]  /*0d80*/  ISETP.NE.AND.EX P0, PT, RZ, UR5, PT, P0 ;  /* 0x00000005ff007c0c */ /* 0x000fda000bf05300 */
[----:B------:R-:W-:Y:S05]  /*0d90*/  @!P0 BRA `(.L_x_7) ;  /* 0x0000000000208947 */ /* 0x000fea0003800000 */
[----:B0-----:R-:W0:Y:S02]  /*0da0*/  LDC.64 R2, c[0x0][0x598] ;  /* 0x00016600ff027b82 */ /* 0x001e240000000a00 */
[----:B0-----:R-:W2:Y:S02]  /*0db0*/  LDG.E.64 R2, desc[UR30][R2.64] ;  /* 0x0000001e02027981 */ /* 0x001ea4000c1e1b00 */
[----:B--2---:R-:W-:-:S04]  /*0dc0*/  ISETP.NE.U32.AND P0, PT, R2, RZ, PT ;  /* 0x000000ff0200720c */ /* 0x004fc80003f05070 */
[----:B------:R-:W-:-:S13]  /*0dd0*/  ISETP.NE.AND.EX P0, PT, R3, RZ, PT, P0 ;  /* 0x000000ff0300720c */ /* 0x000fda0003f05300 */
[----:B------:R-:W-:Y:S05]  /*0de0*/  @!P0 BRA `(.L_x_7) ;  /* 0x00000000000c8947 */ /* 0x000fea0003800000 */
[----:B------:R-:W2:Y:S02]  /*0df0*/  LD.E R2, desc[UR30][R2.64] ;  /* 0x0000001e02027980 */ /* 0x000ea4000c101900 */
[----:B--2---:R-:W-:Y:S01]  /*0e00*/  R2UR UR27, R2 ;  /* 0x00000000021b72ca */ /* 0x004fe200000e0000 */
[----:B------:R-:W-:-:S14]  /*0e10*/  BRA `(.L_x_8) ;  /* 0x0000000000247947 */ /* 0x000fdc0003800000 */
.L_x_7:
[----:B------:R-:W-:Y:S02]  /*0e20*/  ULDC.64 UR4, c[0x0][0x588] ;  /* 0x0001620000047ab9 */ /* 0x000fe40000000a00 */
[----:B------:R-:W-:-:S04]  /*0e30*/  ISETP.NE.U32.AND P0, PT, RZ, UR4, PT ;  /* 0x00000004ff007c0c */ /* 0x000fc8000bf05070 */
[----:B------:R-:W-:-:S13]  /*0e40*/  ISETP.NE.AND.EX P0, PT, RZ, UR5, PT, P0 ;  /* 0x00000005ff007c0c */ /* 0x000fda000bf05300 */
[----:B------:R-:W-:Y:S05]  /*0e50*/  @!P0 BRA `(.L_x_9) ;  /* 0x0000000000108947 */ /* 0x000fea0003800000 */
[----:B0-----:R-:W0:Y:S02]  /*0e60*/  LDC.64 R2, c[0x0][0x588] ;  /* 0x00016200ff027b82 */ /* 0x001e240000000a00 */
[----:B0-----:R-:W2:Y:S02]  /*0e70*/  LDG.E R2, desc[UR30][R2.64] ;  /* 0x0000001e02027981 */ /* 0x001ea4000c1e1900 */
[----:B--2---:R-:W-:Y:S01]  /*0e80*/  R2UR UR27, R2 ;  /* 0x00000000021b72ca */ /* 0x004fe200000e0000 */
[----:B------:R-:W-:-:S14]  /*0e90*/  BRA `(.L_x_8) ;  /* 0x0000000000047947 */ /* 0x000fdc0003800000 */
.L_x_9:
[----:B------:R-:W-:-:S05]  /*0ea0*/  ULDC UR27, c[0x0][0x580] ;  /* 0x00016000001b7ab9 */ /* 0x000fca0000000800 */
.L_x_8:
[----:B------:R-:W-:Y:S02]  /*0eb0*/  ULDC.64 UR4, c[0x0][0x5a0] ;  /* 0x0001680000047ab9 */ /* 0x000fe40000000a00 */
        /* <DEDUP_REMOVED lines=11> */
.L_x_10:
        /* <DEDUP_REMOVED lines=8> */
.L_x_12:
[----:B------:R-:W-:-:S05]  /*0ff0*/  ULDC UR26, c[0x0][0x584] ;  /* 0x00016100001a7ab9 */ /* 0x000fca0000000800 */
.L_x_11:
[----:B------:R-:W-:-:S13]  /*1000*/  LOP3.LUT P0, RZ, R4, 0xff, RZ, 0xc0, !PT ;  /* 0x000000ff04ff7812 */ /* 0x000fda000780c0ff */
[----:B------:R-:W-:Y:S05]  /*1010*/  @!P0 EXIT ;  /* 0x000000000000894d */ /* 0x000fea0003800000 */
[----:B------:R-:W-:Y:S01]  /*1020*/  ULDC UR4, c[0x0][0x28c] ;  /* 0x0000a30000047ab9 */ /* 0x000fe20000000800 */
[----:B------:R-:W-:Y:S01]  /*1030*/  ULDC.64 UR14, c[0x0][0x5c8] ;  /* 0x00017200000e7ab9 */ /* 0x000fe20000000a00 */
[----:B------:R-:W-:Y:S02]  /*1040*/  UIADD3 UR4, UR4, 0x1f, URZ ;  /* 0x0000001f04047890 */ /* 0x000fe4000fffe03f */
[----:B------:R-:W-:Y:S02]  /*1050*/  USHF.L.U64.HI UR8, UR14, 0x7, UR15 ;  /* 0x000000070e087899 */ /* 0x000fe4000801020f */
[----:B------:R-:W-:Y:S02]  /*1060*/  USHF.R.S32.HI UR5, URZ, 0x1f, UR4 ;  /* 0x0000001f3f057899 */ /* 0x000fe40008011404 */
[----:B------:R-:W-:Y:S02]  /*1070*/  USHF.L.U32 UR9, UR14, 0x7, URZ ;  /* 0x000000070e097899 */ /* 0x000fe4000800063f */
[----:B------:R-:W-:-:S02]  /*1080*/  ULEA.HI UR5, UR5, UR4, URZ, 0x5 ;  /* 0x0000000405057291 */ /* 0x000fc4000f8f283f */
[----:B------:R-:W-:Y:S02]  /*1090*/  USHF.L.U64.HI UR10, UR14, 0x3, UR15 ;  /* 0x000000030e0a7899 */ /* 0x000fe4000801020f */
[----:B------:R-:W-:Y:S02]  /*10a0*/  USHF.R.S32.HI UR25, URZ, 0x5, UR5 ;  /* 0x000000053f197899 */ /* 0x000fe40008011405 */
[----:B------:R-:W-:Y:S02]  /*10b0*/  USHF.L.U32 UR11, UR14, 0x3, URZ ;  /* 0x000000030e0b7899 */ /* 0x000fe4000800063f */
[----:B------:R-:W-:Y:S02]  /*10c0*/  USHF.L.U64.HI UR12, UR14, 0x8, UR15 ;  /* 0x000000080e0c7899 */ /* 0x000fe4000801020f */
[----:B------:R-:W-:Y:S02]  /*10d0*/  USHF.L.U32 UR13, UR14, 0x8, URZ ;  /* 0x000000080e0d7899 */ /* 0x000fe4000800063f */
[----:B------:R-:W-:Y:S01]  /*10e0*/  ULOP3.LUT UR24, UR7, 0x1, URZ, 0xfc, !UPT ;  /* 0x0000000107187892 */ /* 0x000fe2000f8efc3f */
[----:B------:R-:W-:Y:S01]  /*10f0*/  UMOV UR4, URZ ;  /* 0x0000003f00047c82 */ /* 0x000fe20008000000 */
[----:B------:R-:W-:-:S10]  /*1100*/  UMOV UR5, URZ ;  /* 0x0000003f00057c82 */ /* 0x000fd40008000000 */
.L_x_293:
[----:B------:R-:W-:Y:S01]  /*1110*/  STL [R1+0x1c88], RZ ;  /* 0x001c88ff01007387 */ /* 0x000fe20000100800 */
[----:B-1----:R-:W1:Y:S01]  /*1120*/  S2UR UR19, SR_CgaCtaId ;  /* 0x00000000001379c3 */ /* 0x002e620000008800 */
[----:B------:R-:W-:Y:S01]  /*1130*/  UMOV UR18, 0x400 ;  /* 0x0000040000127882 */ /* 0x000fe20000000000 */
[----:B------:R-:W-:Y:S01]  /*1140*/  UMOV UR6, URZ ;  /* 0x0000003f00067c82 */ /* 0x000fe20008000000 */
[----:B------:R-:W-:Y:S01]  /*1150*/  STL [R1+0x1c84], RZ ;  /* 0x001c84ff01007387 */ /* 0x000fe20000100800 */
[----:B------:R-:W-:Y:S01]  /*1160*/  UMOV UR22, URZ ;  /* 0x0000003f00167c82 */ /* 0x000fe20008000000 */
[----:B------:R-:W-:Y:S01]  /*1170*/  UMOV UR16, URZ ;  /* 0x0000003f00107c82 */ /* 0x000fe20008000000 */
[----:B------:R-:W-:Y:S01]  /*1180*/  UMOV UR29, UR5 ;  /* 0x00000005001d7c82 */ /* 0x000fe20008000000 */
[----:B------:R-:W-:Y:S01]  /*1190*/  STL [R1+0x1c80], RZ ;  /* 0x001c80ff01007387 */ /* 0x000fe20000100800 */
[----:B------:R-:W2:Y:S01]  /*11a0*/  LDC R15, c[0x0][0x28c] ;  /* 0x0000a300ff0f7b82 */ /* 0x000ea20000000800 */
[----:B------:R-:W-:-:S02]  /*11b0*/  CS2R R236, SRZ ;  /* 0x0000000000ec7805 */ /* 0x000fc4000001ff00 */
[----:B------:R-:W-:Y:S01]  /*11c0*/  CS2R R234, SRZ ;  /* 0x0000000000ea7805 */ /* 0x000fe2000001ff00 */
[----:B------:R-:W-:Y:S01]  /*11d0*/  STL [R1+0x1c7c], RZ ;  /* 0x001c7cff01007387 */ /* 0x000fe20000100800 */
[----:B------:R-:W-:Y:S02]  /*11e0*/  CS2R R232, SRZ ;  /* 0x0000000000e87805 */ /* 0x000fe4000001ff00 */
[----:B------:R-:W-:Y:S02]  /*11f0*/  CS2R R230, SRZ ;  /* 0x0000000000e67805 */ /* 0x000fe4000001ff00 */
[----:B------:R-:W-:Y:S01]  /*1200*/  CS2R R228, SRZ ;  /* 0x0000000000e47805 */ /* 0x000fe2000001ff00 */
[----:B------:R-:W-:Y:S01]  /*1210*/  STL [R1+0x1c78], RZ ;  /* 0x001c78ff01007387 */ /* 0x000fe20000100800 */
[----:B------:R-:W-:Y:S02]  /*1220*/  CS2R R226, SRZ ;  /* 0x0000000000e27805 */ /* 0x000fe4000001ff00 */
        /* <DEDUP_REMOVED lines=15> */
[----:B--2---:R-:W-:Y:S02]  /*1320*/  ISETP.GE.AND P0, PT, R15, 0x1, PT ;  /* 0x000000010f00780c */ /* 0x004fe40003f06270 */
        /* <DEDUP_REMOVED lines=39> */
[----:B------:R-:W-:Y:S01]  /*15a0*/  IMAD.MOV.U32 R17, RZ, RZ, RZ ;  /* 0x000000ffff117224 */ /* 0x000fe200078e00ff */
[----:B------:R-:W-:Y:S02]  /*15b0*/  CS2R R24, SRZ ;  /* 0x0000000000187805 */ /* 0x000fe4000001ff00 */
[----:B------:R-:W-:Y:S01]  /*15c0*/  CS2R R26, SRZ ;  /* 0x00000000001a7805 */ /* 0x000fe2000001ff00 */
[----:B------:R-:W-:Y:S01]  /*15d0*/  STL [R1+0x1c3c], RZ ;  /* 0x001c3cff01007387 */ /* 0x000fe20000100800 */
[----:B------:R-:W-:-:S02]  /*15e0*/  CS2R R28, SRZ ;  /* 0x00000000001c7805 */ /* 0x000fc4000001ff00 */
[----:B------:R-:W-:Y:S02]  /*15f0*/  CS2R R30, SRZ ;  /* 0x00000000001e7805 */ /* 0x000fe4000001ff00 */
[----:B------:R-:W-:Y:S01]  /*1600*/  CS2R R32, SRZ ;  /* 0x0000000000207805 */ /* 0x000fe2000001ff00 */
[----:B------:R-:W-:Y:S01]  /*1610*/  STL [R1+0x1c38], RZ ;  /* 0x001c38ff01007387 */ /* 0x000fe20000100800 */
[----:B------:R-:W-:Y:S02]  /*1620*/  CS2R R34, SRZ ;  /* 0x0000000000227805 */ /* 0x000fe4000001ff00 */
        /* <DEDUP_REMOVED lines=76> */
[----:B------:R-:W-:Y:S01]  /*1af0*/  CS2R R150, SRZ ;  /* 0x0000000000967805 */ /* 0x000fe2000001ff00 */
[----:B------:R-:W-:Y:S04]  /*1b00*/  STL [R1+0x1be8], RZ ;  /* 0x001be8ff01007387 */ /* 0x000fe80000100800 */
        /* <DEDUP_REMOVED lines=1658> */
[----:B------:R-:W-:Y:S04]  /*82b0*/  STL [R1], RZ ;  /* 0x000000ff01007387 */ /* 0x000fe80000100800 */
        /* <DEDUP_REMOVED lines=39> */
[----:B------:R-:W-:Y:S01]  /*8530*/  STL [R1+0xa0], RZ ;  /* 0x0000a0ff01007387 */ /* 0x000fe20000100800 */
[----:B------:R-:W2:Y:S03]  /*8540*/  S2R R14, SR_TID.X ;  /* 0x00000000000e7919 */ /* 0x000ea60000002100 */
        /* <DEDUP_REMOVED lines=8> */
[----:B--2---:R-:W-:-:S03]  /*85d0*/  LOP3.LUT R14, R14, 0x80, RZ, 0xc0, !PT ;  /* 0x000000800e0e7812 */ /* 0x004fc600078ec0ff */
[----:B------:R-:W-:Y:S01]  /*85e0*/  STL [R1+0xc4], RZ ;  /* 0x0000c4ff01007387 */ /* 0x000fe20000100800 */
[----:B------:R-:W-:-:S03]  /*85f0*/  SHF.R.U32.HI R14, RZ, 0x7, R14 ;  /* 0x00000007ff0e7819 */ /* 0x000fc6000001160e */
        /* <DEDUP_REMOVED lines=33> */
[----:B------:R-:W2:Y:S04]  /*8810*/  SHFL.IDX PT, R14, R14, RZ, 0x1f ;  /* 0x00001fff0e0e7589 */ /* 0x000ea800000e0000 */
[----:B------:R3:W-:Y:S04]  /*8820*/  STL [R1+0x14c], RZ ;  /* 0x00014cff01007387 */ /* 0x0007e80000100800 */
[----:B------:R3:W-:Y:S04]  /*8830*/  STL [R1+0x150], RZ ;  /* 0x000150ff01007387 */ /* 0x0007e80000100800 */
[----:B------:R3:W-:Y:S04]  /*8840*/  STL [R1+0x154], RZ ;  /* 0x000154ff01007387 */ /* 0x0007e80000100800 */
[----:B------:R3:W-:Y:S04]  /*8850*/  STL [R1+0x158], RZ ;  /* 0x000158ff01007387 */ /* 0x0007e80000100800 */
[----:B------:R3:W-:Y:S04]  /*8860*/  STL [R1+0x15c], RZ ;  /* 0x00015cff01007387 */ /* 0x0007e80000100800 */
[----:B------:R3:W-:Y:S01]  /*8870*/  STL [R1+0x160], RZ ;  /* 0x000160ff01007387 */ /* 0x0007e20000100800 */
[----:B--2---:R-:W-:Y:S01]  /*8880*/  R2UR UR15, R14 ;  /* 0x000000000e0f72ca */ /* 0x004fe200000e0000 */
[----:B------:R-:W-:-:S02]  /*8890*/  IMAD.U32 R14, RZ, RZ, UR4 ;  /* 0x00000004ff0e7e24 */ /* 0x000fc4000f8e00ff */
[----:B------:R3:W-:Y:S04]  /*88a0*/  STL [R1+0x164], RZ ;  /* 0x000164ff01007387 */ /* 0x0007e80000100800 */
[----:B------:R3:W-:Y:S04]  /*88b0*/  STL [R1+0x168], RZ ;  /* 0x000168ff01007387 */ /* 0x0007e80000100800 */
[----:B------:R3:W-:Y:S02]  /*88c0*/  STL [R1+0x16c], RZ ;  /* 0x00016cff01007387 */ /* 0x0007e40000100800 */
[----:B------:R-:W-:-:S02]  /*88d0*/  ULEA.HI UR14, UR15, UR15, URZ, 0x1 ;  /* 0x0000000f0f0e7291 */ /* 0x000fc4000f8f083f */
[----:B------:R3:W-:Y:S02]  /*88e0*/  STL [R1+0x170], RZ ;  /* 0x000170ff01007387 */ /* 0x0007e40000100800 */
[----:B------:R-:W-:Y:S02]  /*88f0*/  ULOP3.LUT UR17, UR14, 0x1ffffe, URZ, 0xc0, !UPT ;  /* 0x001ffffe0e117892 */ /* 0x000fe4000f8ec03f */
[----:B------:R3:W-:Y:S01]  /*8900*/  STL [R1+0x174], RZ ;  /* 0x000174ff01007387 */ /* 0x0007e20000100800 */
[----:B-1----:R-:W-:Y:S02]  /*8910*/  ULEA UR14, UR19, UR18, 0x18 ;  /* 0x00000012130e7291 */ /* 0x002fe4000f8ec03f */
[----:B------:R-:W-:Y:S01]  /*8920*/  UIADD3 UR17, UR15, -UR17, URZ ;  /* 0x800000110f117290 */ /* 0x000fe2000fffe03f */
[----:B------:R3:W-:Y:S03]  /*8930*/  STL [R1+0x178], RZ ;  /* 0x000178ff01007387 */ /* 0x0007e60000100800 */
[----:B------:R-:W-:Y:S01]  /*8940*/  ULEA UR17, UR17, UR14, 0xb ;  /* 0x0000000e11117291 */ /* 0x000fe2000f8e583f */
[----:B------:R3:W-:Y:S03]  /*8950*/  STL [R1+0x17c], RZ ;  /* 0x00017cff01007387 */ /* 0x0007e60000100800 */
[----:B------:R-:W-:Y:S01]  /*8960*/  UIADD3 UR17, UR17, 0x180, URZ ;  /* 0x0000018011117890 */ /* 0x000fe2000fffe03f */
[----:B------:R3:W-:Y:S03]  /*8970*/  STL [R1+0x180], RZ ;  /* 0x000180ff01007387 */ /* 0x0007e60000100800 */
[----:B------:R-:W-:Y:S01]  /*8980*/  USHF.R.U32.HI UR15, URZ, 0x4, UR17 ;  /* 0x000000043f0f7899 */ /* 0x000fe20008011611 */
[----:B------:R3:W-:Y:S03]  /*8990*/  STL [R1+0x184], RZ ;  /* 0x000184ff01007387 */ /* 0x0007e60000100800 */
[----:B------:R-:W-:Y:S01]  /*89a0*/  ULOP3.LUT UR15, UR15, 0x3fff, URZ, 0xc0, !UPT ;  /* 0x00003fff0f0f7892 */ /* 0x000fe2000f8ec03f */
[----:B------:R3:W-:Y:S04]  /*89b0*/  STL [R1+0x188], RZ ;  /* 0x000188ff01007387 */ /* 0x0007e80000100800 */
        /* <DEDUP_REMOVED lines=28> */
[----:B------:R3:W-:Y:S01]  /*8b80*/  STL [R1+0x1fc], RZ ;  /* 0x0001fcff01007387 */ /* 0x0007e20000100800 */
[----:B----4-:R-:W-:Y:S05]  /*8b90*/  @!P0 BRA `(.L_x_13) ;  /* 0x0000011c00048947 */ /* 0x010fea0003800000 */
[----:B------:R-:W-:-:S06]  /*8ba0*/  UISETP.NE.AND UP0, UPT, UR24, 0x3, UPT ;  /* 0x000000031800788c */ /* 0x000fcc000bf05270 */
[----:B------:R-:W-:-:S13]  /*8bb0*/  PLOP3.LUT P1, PT, PT, PT, UP0, 0x80, 0x0 ;  /* 0x000000000000781c */ /* 0x000fda0003f2f008 */
[----:B------:R-:W-:Y:S05]  /*8bc0*/  @!P1 BRA `(.L_x_14) ;  /* 0x0000000000049947 */ /* 0x000fea0003800000 */
[----:B------:R-:W-:Y:S01]  /*8bd0*/  BPT.TRAP 0x1 ;  /* 0x000000040000795c */ /* 0x000fe20000300000 */
.L_x_14:
[----:B------:R-:W-:Y:S01]  /*8be0*/  ULEA UR16, UR5, UR14, 0x3 ;  /* 0x0000000e05107291 */ /* 0x000fe2000f8e183f */
[----:B------:R-:W-:-:S05]  /*8bf0*/  IMAD.U32 R14, RZ, RZ, UR4 ;  /* 0x00000004ff0e7e24 */ /* 0x000fca000f8e00ff */
[----:B------:R-:W-:-:S04]  /*8c00*/  SHF.L.U32 R14, R14, 0x1f, RZ ;  /* 0x0000001f0e0e7819 */ /* 0x000fc800000006ff */
[----:B------:R1:W2:Y:S01]  /*8c10*/  SYNCS.PHASECHK.TRANS64.TRYWAIT P0, [UR16], R14 ;  /* 0x0000000eff0075a7 */ /* 0x0002a20008000150 */
[----:B------:R-:W-:Y:S05]  /*8c20*/  @!P1 BRA `(.L_x_15) ;  /* 0x0000000000049947 */ /* 0x000fea0003800000 */
[----:B------:R-:W-:Y:S01]  /*8c30*/  BPT.TRAP 0x1 ;  /* 0x000000040000795c */ /* 0x000fe20000300000 */
.L_x_15:
[----:B------:R4:W-:Y:S01]  /*8c40*/  STL [R1+0x1c88], RZ ;  /* 0x001c88ff01007387 */ /* 0x0009e20000100800 */
[----:B------:R-:W-:Y:S01]  /*8c50*/  UMOV UR6, 0x1 ;  /* 0x0000000100067882 */ /* 0x000fe20000000000 */
[----:B--2---:R-:W-:Y:S05]  /*8c60*/  @P0 BRA `(.L_x_16) ;  /* 0x0000000000080947 */ /* 0x004fea0003800000 */
[----:B------:R-:W2:Y:S02]  /*8c70*/  SYNCS.PHASECHK.TRANS64.TRYWAIT P0, [UR16], R14 ;  /* 0x0000000eff0075a7 */ /* 0x000ea40008000150 */
[----:B--2---:R-:W-:Y:S05]  /*8c80*/  @!P0 BRA `(.L_x_17) ;  /* 0x00000b84007c8947 */ /* 0x004fea0003800000 */
.L_x_16:
[----:B------:R-:W-:Y:S01]  /*8c90*/  STL [R1+0x1c84], RZ ;  /* 0x001c84ff01007387 */ /* 0x000fe20000100800 */
[----:B------:R-:W-:Y:S01]  /*8ca0*/  UIADD3 UR16, UR14, 0x1c180, URZ ;  /* 0x0001c1800e107890 */ /* 0x000fe2000fffe03f */
[----:B------:R-:W-:Y:S01]  /*8cb0*/  WARPGROUP.ARRIVE ;  /* 0x00000000000079c5 */ /* 0x000fe20000000000 */
[----:B------:R-:W-:Y:S01]  /*8cc0*/  ULOP3.LUT UR29, UR15, 0x10000, URZ, 0xfc, !UPT ;  /* 0x000100000f1d7892 */ /* 0x000fe2000f8efc3f */
[----:B------:R-:W-:Y:S01]  /*8cd0*/  STL [R1+0x1c80], RZ ;  /* 0x001c80ff01007387 */ /* 0x000fe20000100800 */
[----:B------:R-:W-:Y:S01]  /*8ce0*/  USHF.R.U32.HI UR16, URZ, 0x4, UR16 ;  /* 0x000000043f107899 */ /* 0x000fe20008011610 */
[----:B------:R-:W-:Y:S01]  /*8cf0*/  CS2R R236, SRZ ;  /* 0x0000000000ec7805 */ /* 0x000fe2000001ff00 */
[----:B------:R-:W-:Y:S01]  /*8d00*/  ULEA UR29, UR5, UR29, 0xa ;  /* 0x0000001d051d7291 */ /* 0x000fe2000f8e503f */
[----:B------:R-:W-:Y:S01]  /*8d10*/  STL [R1+0x1c7c], RZ ;  /* 0x001c7cff01007387 */ /* 0x000fe20000100800 */
[----:B------:R-:W-:Y:S01]  /*8d20*/  ULOP3.LUT UR16, UR16, 0x3fff, URZ, 0xc0, !UPT ;  /* 0x00003fff10107892 */ /* 0x000fe2000f8ec03f */
[----:B------:R-:W-:Y:S01]  /*8d30*/  CS2R R234, SRZ ;  /* 0x0000000000ea7805 */ /* 0x000fe2000001ff00 */
[----:B------:R-:W-:Y:S01]  /*8d40*/  UMOV UR17, 0xc0000010 ;  /* 0xc000001000117882 */ /* 0x000fe20000000000 */
[----:B------:R-:W-:Y:S01]  /*8d50*/  STL [R1+0x1c78], RZ ;  /* 0x001c78ff01007387 */ /* 0x000fe20000100800 */
[----:B------:R-:W-:Y:S01]  /*8d60*/  ULOP3.LUT UR16, UR16, 0x10000, URZ, 0xfc, !UPT ;  /* 0x0001000010107892 */ /* 0x000fe2000f8efc3f */
[----:B------:R-:W-:Y:S01]  /*8d70*/  CS2R R232, SRZ ;  /* 0x0000000000e87805 */ /* 0x000fe2000001ff00 */
[----:B------:R-:W-:Y:S01]  /*8d80*/  UMOV UR19, 0xc0000010 ;  /* 0xc000001000137882 */ /* 0x000fe20000000000 */
[----:B------:R-:W-:Y:S01]  /*8d90*/  STL [R1+0x1c74], RZ ;  /* 0x001c74ff01007387 */ /* 0x000fe20000100800 */
[----:B------:R-:W-:Y:S01]  /*8da0*/  ULEA UR18, UR5, UR16, 0xa ;  /* 0x0000001005127291 */ /* 0x000fe2000f8e503f */
[----:B------:R-:W-:Y:S01]  /*8db0*/  CS2R R230, SRZ ;  /* 0x0000000000e67805 */ /* 0x000fe2000001ff00 */
[----:B------:R-:W-:Y:S01]  /*8dc0*/  UMOV UR21, UR17 ;  /* 0x0000001100157c82 */ /* 0x000fe20008000000 */
[----:B------:R-:W-:Y:S01]  /*8dd0*/  STL [R1+0x1c70], RZ ;  /* 0x001c70ff01007387 */ /* 0x000fe20000100800 */
[----:B------:R-:W-:Y:S01]  /*8de0*/  UMOV UR16, UR29 ;  /* 0x0000001d00107c82 */ /* 0x000fe20008000000 */
[----:B------:R-:W-:Y:S01]  /*8df0*/  UIADD3 UR22, UR18, 0x200, URZ ;  /* 0x0000020012167890 */ /* 0x000fe2000fffe03f */
[----:B------:R-:W-:Y:S01]  /*8e00*/  CS2R R228, SRZ ;  /* 0x0000000000e47805 */ /* 0x000fe2000001ff00 */
[----:B------:R-:W-:Y:S01]  /*8e10*/  STL [R1+0x1c6c], RZ ;  /* 0x001c6cff01007387 */ /* 0x000fe20000100800 */
[----:B------:R-:W-:Y:S01]  /*8e20*/  UMOV UR20, UR16 ;  /* 0x0000001000147c82 */ /* 0x000fe20008000000 */
[----:B------:R-:W-:Y:S01]  /*8e30*/  QGMMA.64x256x32.F32.E4M3.E4M3 R24, gdesc[UR16], RZ, !UPT, gsb0 ;  /* 0x03e00000101879f3 */ /* 0x000fe2000c0008ff */
[----:B------:R-:W-:Y:S01]  /*8e40*/  UMOV UR23, 0xc0000010 ;  /* 0xc000001000177882 */ /* 0x000fe20000000000 */
        /* <DEDUP_REMOVED lines=53> */
[----:B------:R-:W-:-:S03]  /*91a0*/  IMAD.MOV.U32 R17, RZ, RZ, RZ ;  /* 0x000000ffff117224 */ /* 0x000fc600078e00ff */
        /* <DEDUP_REMOVED lines=52> */
[----:B------:R-:W-:-:S03]  /*94f0*/  WARPGROUP.DEPBAR.LE gsb0, 0x0 ;  /* 0x00008000000079c5 */ /* 0x000fc60000010000 */
        /* <DEDUP_REMOVED lines=784> */
[----:B------:R-:W-:Y:S04]  /*c600*/  STL.64 [R1+0xc00], R24 ;  /* 0x000c001801007387 */ /* 0x000fe80000100a00 */
        /* <DEDUP_REMOVED lines=62> */
[----:B------:R0:W-:Y:S04]  /*c9f0*/  STL.64 [R1+0xdf8], R150 ;  /* 0x000df89601007387 */ /* 0x0001e80000100a00 */
[----:B------:R-:W-:Y:S04]  /*ca00*/  STL [R1+0xf20], RZ ;  /* 0x000f20ff01007387 */ /* 0x000fe80000100800 */
[----:B------:R-:W-:Y:S01]  /*ca10*/  STL [R1+0xf1c], RZ ;  /* 0x000f1cff01007387 */ /* 0x000fe20000100800 */
[----:B0-----:R-:W-:-:S03]  /*ca20*/  WARPGROUP.ARRIVE ;  /* 0x00000000000079c5 */ /* 0x001fc60000000000 */
[----:B------:R-:W-:Y:S04]  /*ca30*/  STL [R1+0xf18], RZ ;  /* 0x000f18ff01007387 */ /* 0x000fe80000100800 */
[----:B------:R-:W-:Y:S01]  /*ca40*/  STL [R1+0xf14], RZ ;  /* 0x000f14ff01007387 */ /* 0x000fe20000100800 */
[----:B------:R-:W-:Y:S01]  /*ca50*/  QGMMA.64x256x32.F32.E4M3.E4M3 R24, gdesc[UR20], RZ, !UPT, gsb0 ;  /* 0x03e00000141879f3 */ /* 0x000fe2000c0008ff */
[----:B------:R-:W-:Y:S02]  /*ca60*/  UIADD3 UR20, UR29, 0x100, URZ ;  /* 0x000001001d147890 */ /* 0x000fe4000fffe03f */
[----:B------:R-:W-:Y:S01]  /*ca70*/  STL [R1+0xf10], RZ ;  /* 0x000f10ff01007387 */ /* 0x000fe20000100800 */
[----:B------:R-:W-:Y:S02]  /*ca80*/  UMOV UR21, 0xc0000010 ;  /* 0xc000001000157882 */ /* 0x000fe40000000000 */
[----:B------:R-:W-:Y:S01]  /*ca90*/  UMOV UR17, UR21 ;  /* 0x0000001500117c82 */ /* 0x000fe20008000000 */
[----:B------:R-:W-:Y:S01]  /*caa0*/  STL [R1+0xf0c], RZ ;  /* 0x000f0cff01007387 */ /* 0x000fe20000100800 */
[----:B------:R-:W-:-:S03]  /*cab0*/  UMOV UR16, UR20 ;  /* 0x0000001400107c82 */ /* 0x000fc60008000000 */
        /* <DEDUP_REMOVED lines=88> */
[----:B------:R-:W-:Y:S03]  /*d040*/  QGMMA.64x256x32.F32.E4M3.E4M3 R24, gdesc[UR20], RZ, !UPT, gsb0 ;  /* 0x03e00000141879f3 */ /* 0x000fe6000c0008ff */
        /* <DEDUP_REMOVED lines=180> */
[----:B------:R0:W-:Y:S02]  /*db90*/  STL.64 [R1+0xbf8], R150 ;  /* 0x000bf89601007387 */ /* 0x0001e40000100a00 */
[----:B0-----:R-:W-:-:S06]  /*dba0*/  WARPGROUP.ARRIVE ;  /* 0x00000000000079c5 */ /* 0x001fcc0000000000 */
[----:B------:R-:W-:Y:S01]  /*dbb0*/  QGMMA.64x256x32.F32.E4M3.E4M3 R24, gdesc[UR16], RZ, !UPT, gsb0 ;  /* 0x03e00000101879f3 */ /* 0x000fe2000c0008ff */
[----:B------:R-:W-:Y:S02]  /*dbc0*/  ULDC UR16, c[0x0][0x50c] ;  /* 0x0001430000107ab9 */ /* 0x000fe40000000800 */
[----:B------:R-:W-:Y:S01]  /*dbd0*/  UISETP.NE.AND UP0, UPT, UR16, 0x1, UPT ;  /* 0x000000011000788c */ /* 0x000fe2000bf05270 */
[----:B------:R-:W-:Y:S02]  /*dbe0*/  WARPGROUP.DEPBAR.LE gsb0, 0x0 ;  /* 0x00008000000079c5 */ /* 0x000fe40000010000 */
        /* <DEDUP_REMOVED lines=62> */
[----:B------:R-:W-:Y:S04]  /*dfd0*/  STL.64 [R1+0x9f0], R148 ;  /* 0x0009f09401007387 */ /* 0x000fe80000100a00 */
[----:B------:R-:W-:Y:S01]  /*dfe0*/  STL.64 [R1+0x9f8], R150 ;  /* 0x0009f89601007387 */ /* 0x000fe20000100a00 */
[----:B0-----:R-:W-:-:S06]  /*dff0*/  WARPGROUP.ARRIVE ;  /* 0x00000000000079c5 */ /* 0x001fcc0000000000 */
[----:B------:R-:W-:Y:S01]  /*e000*/  QGMMA.64x256x32.F32.E4M3.E4M3 R20, gdesc[UR20], RZ, !UPT, gsb0 ;  /* 0x03e00000141479f3 */ /* 0x000fe2000c0008ff */
[----:B------:R-:W-:Y:S01]  /*e010*/  UIADD3 UR20, UR29, 0x300, URZ ;  /* 0x000003001d147890 */ /* 0x000fe2000fffe03f */
[----:B------:R-:W-:Y:S02]  /*e020*/  UMOV UR21, 0xc0000010 ;  /* 0xc000001000157882 */ /* 0x000fe40000000000 */
[----:B------:R-:W-:-:S04]  /*e030*/  UMOV UR17, UR21 ;  /* 0x0000001500117c82 */ /* 0x000fc80008000000 */
[----:B------:R-:W-:Y:S01]  /*e040*/  UMOV UR16, UR20 ;  /* 0x0000001400107c82 */ /* 0x000fe20008000000 */
[----:B------:R-:W-:Y:S02]  /*e050*/  WARPGROUP.DEPBAR.LE gsb0, 0x0 ;  /* 0x00008000000079c5 */ /* 0x000fe40000010000 */
[----:B------:R0:W-:Y:S01]  /*e060*/  STL.64 [R1], R20 ;  /* 0x0000001401007387 */ /* 0x0001e20000100a00 */
[----:B------:R-:W-:Y:S02]  /*e070*/  IMAD.MOV.U32 R16, RZ, RZ, R145 ;  /* 0x000000ffff107224 */ /* 0x000fe400078e0091 */
[----:B--2---:R-:W-:Y:S01]  /*e080*/  IMAD.MOV.U32 R15, RZ, RZ, R146 ;  /* 0x000000ffff0f7224 */ /* 0x004fe200078e0092 */
[----:B------:R2:W-:Y:S01]  /*e090*/  STL.64 [R1+0x8], R22 ;  /* 0x0000081601007387 */ /* 0x0005e20000100a00 */
[----:B-1----:R-:W-:-:S03]  /*e0a0*/  IMAD.MOV.U32 R14, RZ, RZ, R147 ;  /* 0x000000ffff0e7224 */ /* 0x002fc600078e0093 */
[----:B------:R-:W-:Y:S04]  /*e0b0*/  STL.64 [R1+0x10], R24 ;  /* 0x0000101801007387 */ /* 0x000fe80000100a00 */
[----:B------:R-:W-:Y:S01]  /*e0c0*/  STL.64 [R1+0x18], R26 ;  /* 0x0000181a01007387 */ /* 0x000fe20000100a00 */
[----:B0-----:R-:W-:-:S03]  /*e0d0*/  CS2R R20, SRZ ;  /* 0x0000000000147805 */ /* 0x001fc6000001ff00 */
[----:B------:R-:W-:Y:S01]  /*e0e0*/  STL.64 [R1+0x20], R28 ;  /* 0x0000201c01007387 */ /* 0x000fe20000100a00 */
[----:B--2---:R-:W-:-:S03]  /*e0f0*/  CS2R R22, SRZ ;  /* 0x0000000000167805 */ /* 0x004fc6000001ff00 */
        /* <DEDUP_REMOVED lines=61> */
[----:B------:R-:W-:-:S06]  /*e4d0*/  USEL UR22, URZ, 0x1, UP0 ;  /* 0x000000013f167887 */ /* 0x000fcc0008000000 */
[----:B------:R-:W-:Y:S01]  /*e4e0*/  ISETP.NE.AND P0, PT, RZ, UR22, PT ;  /* 0x00000016ff007c0c */ /* 0x000fe2000bf05270 */
        /* <DEDUP_REMOVED lines=66> */
[----:B------:R-:W-:Y:S03]  /*e910*/  QGMMA.64x256x32.F32.E4M3.E4M3 R24, gdesc[UR16], RZ, !UPT, gsb0 ;  /* 0x03e00000101879f3 */ /* 0x000fe6000c0008ff */
        /* <DEDUP_REMOVED lines=65> */
[----:B0-----:R0:W5:Y:S04]  /*ed30*/  LDL.LU.64 R150, [R1+0x1e98] ;  /* 0x001e980001967983 */ /* 0x0011680000300a00 */
[----:B------:R0:W5:Y:S04]  /*ed40*/  LDL.LU.64 R148, [R1+0x1e90] ;  /* 0x001e900001947983 */ /* 0x0001680000300a00 */
        /* <DEDUP_REMOVED lines=61> */
[----:B------:R0:W5:Y:S01]  /*f120*/  LDL.LU.64 R24, [R1+0x1ca0] ;  /* 0x001ca00001187983 */ /* 0x0001620000300a00 */
[----:B------:R-:W-:Y:S05]  /*f130*/  @!P0 BRA `(.L_x_18) ;  /* 0x000000b400808947 */ /* 0x000fea0003800000 */
[----:B------:R-:W2:Y:S04]  /*f140*/  LDL R17, [R1+0xc00] ;  /* 0x000c000001117983 */ /* 0x000ea80000100800 */
[----:B------:R-:W3:Y:S04]  /*f150*/  LDL R18, [R1+0xc04] ;  /* 0x000c040001127983 */ /* 0x000ee80000100800 */
[----:B------:R-:W4:Y:S04]  /*f160*/  LDL R19, [R1+0xc08] ;  /* 0x000c080001137983 */ /* 0x000f280000100800 */
        /* <DEDUP_REMOVED lines=88> */
[----:B-----5:R1:W-:Y:S04]  /*f6f0*/  STL [R1+0x1d18], R134 ;  /* 0x001d188601007387 */ /* 0x0203e80000100800 */
[----:B-1----:R-:W4:Y:S04]  /*f700*/  LDL R134, [R1+0xdd8] ;  /* 0x000dd80001867983 */ /* 0x002f280000100800 */
[----:B------:R1:W-:Y:S04]  /*f710*/  STL [R1+0x1d14], R135 ;  /* 0x001d148701007387 */ /* 0x0003e80000100800 */
        /* <DEDUP_REMOVED lines=52> */
[----:B-1----:R-:W4:Y:S01]  /*fa60*/  LDL R4, [R1+0xd6c] ;  /* 0x000d6c0001047983 */ /* 0x002f220000100800 */
[----:B------:R-:W-:-:S01]  /*fa70*/  FADD R16, RZ, R16 ;  /* 0x00000010ff107221 */ /* 0x000fc20000000000 */
[----:B------:R-:W-:Y:S01]  /*fa80*/  FADD R15, RZ, R15 ;  /* 0x0000000fff0f7221 */ /* 0x000fe20000000000 */
[----:B--2---:R-:W-:-:S01]  /*fa90*/  FADD R17, RZ, R17 ;  /* 0x00000011ff117221 */ /* 0x004fc20000000000 */
[----:B------:R-:W-:Y:S01]  /*faa0*/  STL [R1+0x1ca8], R3 ;  /* 0x001ca80301007387 */ /* 0x000fe20000100800 */
[----:B---3--:R-:W-:-:S01]  /*fab0*/  FADD R18, RZ, R18 ;  /* 0x00000012ff127221 */ /* 0x008fc20000000000 */
[----:B----4-:R-:W-:Y:S01]  /*fac0*/  FADD R19, RZ, R19 ;  /* 0x00000013ff137221 */ /* 0x010fe20000000000 */
[----:B------:R-:W-:-:S01]  /*fad0*/  FADD R20, RZ, R20 ;  /* 0x00000014ff147221 */ /* 0x000fc20000000000 */
[----:B------:R1:W-:Y:S01]  /*fae0*/  STL [R1+0x1ca4], R2 ;  /* 0x001ca40201007387 */ /* 0x0003e20000100800 */
[----:B------:R-:W-:-:S01]  /*faf0*/  FADD R21, RZ, R21 ;  /* 0x00000015ff157221 */ /* 0x000fc20000000000 */
[----:B------:R-:W-:Y:S01]  /*fb00*/  FADD R22, RZ, R22 ;  /* 0x00000016ff167221 */ /* 0x000fe20000000000 */
[----:B------:R-:W-:-:S01]  /*fb10*/  FADD R23, RZ, R23 ;  /* 0x00000017ff177221 */ /* 0x000fc20000000000 */
[----:B------:R2:W-:Y:S01]  /*fb20*/  STL [R1+0x1ca0], R0 ;  /* 0x001ca00001007387 */ /* 0x0005e20000100800 */
[----:B------:R-:W-:-:S01]  /*fb30*/  FADD R152, RZ, R152 ;  /* 0x00000098ff987221 */ /* 0x000fc20000000000 */
[----:B------:R-:W-:Y:S01]  /*fb40*/  FADD R153, RZ, R153 ;  /* 0x00000099ff997221 */ /* 0x000fe20000000000 */
        /* <DEDUP_REMOVED lines=82> */
[----:B-1----:R-:W-:-:S01]  /*10070*/  FADD R2, RZ, R8 ;  /* 0x00000008ff027221 */ /* 0x002fc20000000000 */
[----:B--2---:R-:W-:Y:S01]  /*10080*/  FADD R0, RZ, R7 ;  /* 0x00000007ff007221 */ /* 0x004fe20000000000 */
[----:B------:R-:W-:-:S05]  /*10090*/  FADD R3, RZ, R6 ;  /* 0x00000006ff037221 */ /* 0x000fca0000000000 */
[----:B------:R1:W-:Y:S04]  /*100a0*/  STL [R1+0xe00], R3 ;  /* 0x000e000301007387 */ /* 0x0003e80000100800 */
[----:B------:R2:W-:Y:S04]  /*100b0*/  STL [R1+0xe04], R0 ;  /* 0x000e040001007387 */ /* 0x0005e80000100800 */
[----:B------:R3:W-:Y:S01]  /*100c0*/  STL [R1+0xe08], R2 ;  /* 0x000e080201007387 */ /* 0x0007e20000100800 */
[----:B------:R-:W-:-:S01]  /*100d0*/  FADD R237, RZ, R5 ;  /* 0x00000005ffed7221 */ /* 0x000fc20000000000 */
[----:B-1----:R-:W-:Y:S01]  /*100e0*/  FADD R3, RZ, R9 ;  /* 0x00000009ff037221 */ /* 0x002fe20000000000 */
[----:B--2---:R-:W-:-:S04]  /*100f0*/  FADD R0, RZ, R10 ;  /* 0x0000000aff007221 */ /* 0x004fc80000000000 */
[----:B------:R1:W-:Y:S01]  /*10100*/  STL [R1+0xe0c], R3 ;  /* 0x000e0c0301007387 */ /* 0x0003e20000100800 */
[----:B---3--:R-:W-:-:S03]  /*10110*/  FADD R2, RZ, R11 ;  /* 0x0000000bff027221 */ /* 0x008fc60000000000 */
        /* <DEDUP_REMOVED lines=9> */
[----:B-1----:R-:W-:-:S01]  /*101b0*/  FADD R3, RZ, R150 ;  /* 0x00000096ff037221 */ /* 0x002fc20000000000 */
        /* <DEDUP_REMOVED lines=30> */
[----:B--2---:R-:W-:Y:S02]  /*103a0*/  IMAD.MOV.U32 R0, RZ, RZ, R134 ;  /* 0x000000ffff007224 */ /* 0x004fe400078e0086 */
[----:B---3--:R-:W2:Y:S04]  /*103b0*/  LDL R2, [R1+0xddc] ;  /* 0x000ddc0001027983 */ /* 0x008ea80000100800 */
[----:B------:R1:W-:Y:S04]  /*103c0*/  STL [R1+0xe60], R3 ;  /* 0x000e600301007387 */ /* 0x0003e80000100800 */
[----:B------:R-:W3:Y:S04]  /*103d0*/  LDL R4, [R1+0xde4] ;  /* 0x000de40001047983 */ /* 0x000ee80000100800 */
[----:B------:R-:W4:Y:S04]  /*103e0*/  LDL R5, [R1+0xde8] ;  /* 0x000de80001057983 */ /* 0x000f280000100800 */
[----:B-1----:R-:W3:Y:S04]  /*103f0*/  LDL R3, [R1+0xde0] ;  /* 0x000de00001037983 */ /* 0x002ee80000100800 */
        /* <DEDUP_REMOVED lines=25> */
[----:B------:R-:W4:Y:S01]  /*10590*/  LDL R134, [R1+0xa50] ;  /* 0x000a500001867983 */ /* 0x000f220000100800 */
[----:B------:R-:W-:-:S05]  /*105a0*/  FADD R0, RZ, R0 ;  /* 0x00000000ff007221 */ /* 0x000fca0000000000 */
[----:B------:R2:W-:Y:S02]  /*105b0*/  STL [R1+0xe64], R0 ;  /* 0x000e640001007387 */ /* 0x0005e40000100800 */
[----:B--2---:R-:W-:-:S05]  /*105c0*/  FADD R0, RZ, R2 ;  /* 0x00000002ff007221 */ /* 0x004fca0000000000 */
[----:B------:R4:W-:Y:S01]  /*105d0*/  STL [R1+0xe68], R0 ;  /* 0x000e680001007387 */ /* 0x0009e20000100800 */
[----:B---3--:R-:W-:-:S01]  /*105e0*/  FADD R2, RZ, R3 ;  /* 0x00000003ff027221 */ /* 0x008fc20000000000 */
[----:B------:R-:W-:Y:S01]  /*105f0*/  FADD R3, RZ, R4 ;  /* 0x00000004ff037221 */ /* 0x000fe20000000000 */
[----:B----4-:R-:W-:-:S03]  /*10600*/  FADD R0, RZ, R5 ;  /* 0x00000005ff007221 */ /* 0x010fc60000000000 */
[----:B------:R1:W-:Y:S04]  /*10610*/  STL [R1+0xe6c], R2 ;  /* 0x000e6c0201007387 */ /* 0x0003e80000100800 */
        /* <DEDUP_REMOVED lines=51> */
[----:B--2---:R-:W-:Y:S02]  /*10950*/  FADD R3, RZ, R134 ;  /* 0x00000086ff037221 */ /* 0x004fe40000000000 */
[----:B---3--:R-:W2:Y:S04]  /*10960*/  LDL R0, [R1+0xa54] ;  /* 0x000a540001007983 */ /* 0x008ea80000100800 */
[----:B------:R1:W-:Y:S04]  /*10970*/  STL [R1+0xed8], R2 ;  /* 0x000ed80201007387 */ /* 0x0003e80000100800 */
[----:B-1----:R-:W3:Y:S04]  /*10980*/  LDL R2, [R1+0xa58] ;  /* 0x000a580001027983 */ /* 0x002ee80000100800 */
[----:B------:R1:W-:Y:S04]  /*10990*/  STL [R1+0xedc], R3 ;  /* 0x000edc0301007387 */ /* 0x0003e80000100800 */
[----:B------:R-:W4:Y:S04]  /*109a0*/  LDL R4, [R1+0xa60] ;  /* 0x000a600001047983 */ /* 0x000f280000100800 */
[----:B------:R-:W4:Y:S04]  /*109b0*/  LDL R5, [R1+0xa64] ;  /* 0x000a640001057983 */ /* 0x000f280000100800 */
[----:B-1----:R-:W4:Y:S04]  /*109c0*/  LDL R3, [R1+0xa5c] ;  /* 0x000a5c0001037983 */ /* 0x002f280000100800 */
        /* <DEDUP_REMOVED lines=26> */
[----:B--2---:R-:W-:-:S05]  /*10b70*/  FADD R0, RZ, R0 ;  /* 0x00000000ff007221 */ /* 0x004fca0000000000 */
[----:B------:R3:W-:Y:S02]  /*10b80*/  STL [R1+0xee0], R0 ;  /* 0x000ee00001007387 */ /* 0x0007e40000100800 */
[----:B---3--:R-:W-:-:S05]  /*10b90*/  FADD R0, RZ, R2 ;  /* 0x00000002ff007221 */ /* 0x008fca0000000000 */
[----:B------:R1:W-:Y:S01]  /*10ba0*/  STL [R1+0xee4], R0 ;  /* 0x000ee40001007387 */ /* 0x0003e20000100800 */
[----:B----4-:R-:W-:-:S01]  /*10bb0*/  FADD R2, RZ, R3 ;  /* 0x00000003ff027221 */ /* 0x010fc20000000000 */
[----:B------:R-:W-:Y:S01]  /*10bc0*/  FADD R3, RZ, R4 ;  /* 0x00000004ff037221 */ /* 0x000fe20000000000 */
[----:B-1----:R-:W-:-:S03]  /*10bd0*/  FADD R0, RZ, R5 ;  /* 0x00000005ff007221 */ /* 0x002fc60000000000 */
        /* <DEDUP_REMOVED lines=1759> */
[----:B------:R-:W4:Y:S01]  /*179d0*/  LDL R134, [R1] ;  /* 0x0000000001867983 */ /* 0x000f220000100800 */
        /* <DEDUP_REMOVED lines=284> */
[----:B-1----:R-:W-:Y:S01]  /*18ba0*/  FADD R0, RZ, R4 ;  /* 0x00000004ff007221 */ /* 0x002fe20000000000 */
[----:B------:R-:W-:-:S03]  /*18bb0*/  FADD R3, RZ, R5 ;  /* 0x00000005ff037221 */ /* 0x000fc60000000000 */
[----:B------:R1:W-:Y:S04]  /*18bc0*/  STL [R1+0x1990], R2 ;  /* 0x0019900201007387 */ /* 0x0003e80000100800 */
[----:B------:R2:W-:Y:S01]  /*18bd0*/  STL [R1+0x1994], R0 ;  /* 0x0019940001007387 */ /* 0x0005e20000100800 */
[----:B-1----:R-:W-:-:S03]  /*18be0*/  FADD R2, RZ, R6 ;  /* 0x00000006ff027221 */ /* 0x002fc60000000000 */
[----:B------:R1:W-:Y:S01]  /*18bf0*/  STL [R1+0x1998], R3 ;  /* 0x0019980301007387 */ /* 0x0003e20000100800 */
[----:B--2---:R-:W-:-:S03]  /*18c00*/  FADD R0, RZ, R7 ;  /* 0x00000007ff007221 */ /* 0x004fc60000000000 */
        /* <DEDUP_REMOVED lines=48> */
[----:B------:R-:W2:Y:S04]  /*18f10*/  LDL R134, [R1+0x178] ;  /* 0x0001780001867983 */ /* 0x000ea80000100800 */
[----:B------:R3:W-:Y:S04]  /*18f20*/  STL [R1+0x19fc], R2 ;  /* 0x0019fc0201007387 */ /* 0x0007e80000100800 */
[----:B------:R-:W4:Y:S04]  /*18f30*/  LDL R135, [R1+0x17c] ;  /* 0x00017c0001877983 */ /* 0x000f280000100800 */
[----:B------:R0:W-:Y:S04]  /*18f40*/  STL [R1+0x1a00], R0 ;  /* 0x001a000001007387 */ /* 0x0001e80000100800 */
        /* <DEDUP_REMOVED lines=26> */
[----:B-1----:R-:W4:Y:S04]  /*190f0*/  LDL R3, [R1+0x1e8] ;  /* 0x0001e80001037983 */ /* 0x002f280000100800 */
[----:B---3--:R-:W3:Y:S04]  /*19100*/  LDL R2, [R1+0x1ec] ;  /* 0x0001ec0001027983 */ /* 0x008ee80000100800 */
[----:B0-----:R-:W3:Y:S01]  /*19110*/  LDL R0, [R1+0x1f0] ;  /* 0x0001f00001007983 */ /* 0x001ee20000100800 */
[----:B--2---:R-:W-:-:S05]  /*19120*/  FADD R134, RZ, R134 ;  /* 0x00000086ff867221 */ /* 0x004fca0000000000 */
[----:B------:R0:W-:Y:S01]  /*19130*/  STL [R1+0x1a04], R134 ;  /* 0x001a048601007387 */ /* 0x0001e20000100800 */
[----:B----4-:R-:W-:-:S03]  /*19140*/  FADD R135, RZ, R135 ;  /* 0x00000087ff877221 */ /* 0x010fc60000000000 */
[----:B0-----:R-:W2:Y:S01]  /*19150*/  LDL.LU R134, [R1+0x1d18] ;  /* 0x001d180001867983 */ /* 0x001ea20000300800 */
[----:B------:R-:W-:-:S03]  /*19160*/  FADD R136, RZ, R136 ;  /* 0x00000088ff887221 */ /* 0x000fc60000000000 */
[----:B------:R0:W-:Y:S01]  /*19170*/  STL [R1+0x1a08], R135 ;  /* 0x001a088701007387 */ /* 0x0001e20000100800 */
[----:B------:R-:W-:-:S01]  /*19180*/  FADD R137, RZ, R137 ;  /* 0x00000089ff897221 */ /* 0x000fc20000000000 */
[----:B------:R-:W-:Y:S02]  /*19190*/  FADD R138, RZ, R138 ;  /* 0x0000008aff8a7221 */ /* 0x000fe40000000000 */
[----:B0-----:R-:W4:Y:S01]  /*191a0*/  LDL.LU R135, [R1+0x1d14] ;  /* 0x001d140001877983 */ /* 0x001f220000300800 */
[----:B------:R-:W-:-:S03]  /*191b0*/  FADD R139, RZ, R139 ;  /* 0x0000008bff8b7221 */ /* 0x000fc60000000000 */
[----:B------:R0:W-:Y:S01]  /*191c0*/  STL [R1+0x1a0c], R136 ;  /* 0x001a0c8801007387 */ /* 0x0001e20000100800 */
[----:B------:R-:W-:-:S01]  /*191d0*/  FADD R140, RZ, R140 ;  /* 0x0000008cff8c7221 */ /* 0x000fc20000000000 */
[----:B------:R-:W-:Y:S02]  /*191e0*/  FADD R141, RZ, R141 ;  /* 0x0000008dff8d7221 */ /* 0x000fe40000000000 */
[----:B0-----:R-:W4:Y:S04]  /*191f0*/  LDL.LU R136, [R1+0x1d10] ;  /* 0x001d100001887983 */ /* 0x001f280000300800 */
[----:B------:R0:W-:Y:S01]  /*19200*/  STL [R1+0x1a10], R137 ;  /* 0x001a108901007387 */ /* 0x0001e20000100800 */
[----:B------:R-:W-:-:S01]  /*19210*/  FADD R142, RZ, R142 ;  /* 0x0000008eff8e7221 */ /* 0x000fc20000000000 */
[----:B------:R-:W-:-:S02]  /*19220*/  FADD R143, RZ, R143 ;  /* 0x0000008fff8f7221 */ /* 0x000fc40000000000 */
[----:B0-----:R-:W4:Y:S04]  /*19230*/  LDL.LU R137, [R1+0x1d0c] ;  /* 0x001d0c0001897983 */ /* 0x001f280000300800 */
[----:B------:R0:W-:Y:S01]  /*19240*/  STL [R1+0x1a14], R138 ;  /* 0x001a148a01007387 */ /* 0x0001e20000100800 */
[----:B------:R-:W-:-:S01]  /*19250*/  FADD R144, RZ, R144 ;  /* 0x00000090ff907221 */ /* 0x000fc20000000000 */
[----:B------:R-:W-:Y:S02]  /*19260*/  FADD R145, RZ, R145 ;  /* 0x00000091ff917221 */ /* 0x000fe40000000000 */
[----:B0-----:R-:W4:Y:S04]  /*19270*/  LDL.LU R138, [R1+0x1d08] ;  /* 0x001d0800018a7983 */ /* 0x001f280000300800 */
[----:B------:R0:W-:Y:S01]  /*19280*/  STL [R1+0x1a18], R139 ;  /* 0x001a188b01007387 */ /* 0x0001e20000100800 */
[----:B------:R-:W-:-:S03]  /*19290*/  FADD R146, RZ, R146 ;  /* 0x00000092ff927221 */ /* 0x000fc60000000000 */
        /* <DEDUP_REMOVED lines=16> */
[----:B------:R0:W-:Y:S04]  /*193a0*/  STL [R1+0x1a30], R145 ;  /* 0x001a309101007387 */ /* 0x0001e80000100800 */
        /* <DEDUP_REMOVED lines=12> */
[----:B0-----:R-:W4:Y:S01]  /*19470*/  LDL.LU R151, [R1+0x1cd4] ;  /* 0x001cd40001977983 */ /* 0x001f220000300800 */
[----:B------:R-:W-:-:S01]  /*19480*/  FADD R13, RZ, R13 ;  /* 0x0000000dff0d7221 */ /* 0x000fc20000000000 */
[----:B------:R-:W-:Y:S01]  /*19490*/  FADD R12, RZ, R12 ;  /* 0x0000000cff0c7221 */ /* 0x000fe20000000000 */
[----:B------:R-:W-:-:S01]  /*194a0*/  FADD R11, RZ, R11 ;  /* 0x0000000bff0b7221 */ /* 0x000fc20000000000 */
[----:B------:R-:W-:-:S02]  /*194b0*/  FADD R10, RZ, R10 ;  /* 0x0000000aff0a7221 */ /* 0x000fc40000000000 */
[----:B------:R0:W-:Y:S01]  /*194c0*/  STL [R1+0x1a4c], R13 ;  /* 0x001a4c0d01007387 */ /* 0x0001e20000100800 */
[----:B------:R-:W-:-:S01]  /*194d0*/  FADD R9, RZ, R9 ;  /* 0x00000009ff097221 */ /* 0x000fc20000000000 */
[----:B------:R-:W-:Y:S01]  /*194e0*/  FADD R8, RZ, R8 ;  /* 0x00000008ff087221 */ /* 0x000fe20000000000 */
[----:B------:R-:W-:-:S01]  /*194f0*/  FADD R7, RZ, R7 ;  /* 0x00000007ff077221 */ /* 0x000fc20000000000 */
[----:B0-----:R1:W5:Y:S04]  /*19500*/  LDL.LU R13, [R1+0x1cd0] ;  /* 0x001cd000010d7983 */ /* 0x0013680000300800 */
[----:B------:R0:W-:Y:S01]  /*19510*/  STL [R1+0x1a50], R12 ;  /* 0x001a500c01007387 */ /* 0x0001e20000100800 */
[----:B------:R-:W-:-:S01]  /*19520*/  FADD R6, RZ, R6 ;  /* 0x00000006ff067221 */ /* 0x000fc20000000000 */
[----:B------:R-:W-:-:S02]  /*19530*/  FADD R5, RZ, R5 ;  /* 0x00000005ff057221 */ /* 0x000fc40000000000 */
[----:B0-----:R1:W5:Y:S04]  /*19540*/  LDL.LU R12, [R1+0x1ccc] ;  /* 0x001ccc00010c7983 */ /* 0x0013680000300800 */
[----:B------:R0:W-:Y:S01]  /*19550*/  STL [R1+0x1a54], R11 ;  /* 0x001a540b01007387 */ /* 0x0001e20000100800 */
[----:B------:R-:W-:-:S03]  /*19560*/  FADD R4, RZ, R4 ;  /* 0x00000004ff047221 */ /* 0x000fc60000000000 */
[----:B0-----:R1:W5:Y:S04]  /*19570*/  LDL.LU R11, [R1+0x1cc8] ;  /* 0x001cc800010b7983 */ /* 0x0013680000300800 */
[----:B------:R0:W-:Y:S01]  /*19580*/  STL [R1+0x1a58], R10 ;  /* 0x001a580a01007387 */ /* 0x0001e20000100800 */
[----:B------:R-:W-:-:S03]  /*19590*/  FADD R3, RZ, R3 ;  /* 0x00000003ff037221 */ /* 0x000fc60000000000 */
[----:B0-----:R1:W5:Y:S04]  /*195a0*/  LDL.LU R10, [R1+0x1cc4] ;  /* 0x001cc400010a7983 */ /* 0x0013680000300800 */
[----:B------:R0:W-:Y:S01]  /*195b0*/  STL [R1+0x1a5c], R9 ;  /* 0x001a5c0901007387 */ /* 0x0001e20000100800 */
[----:B---3--:R-:W-:-:S03]  /*195c0*/  FADD R2, RZ, R2 ;  /* 0x00000002ff027221 */ /* 0x008fc60000000000 */
[----:B0-----:R1:W5:Y:S04]  /*195d0*/  LDL.LU R9, [R1+0x1cc0] ;  /* 0x001cc00001097983 */ /* 0x0013680000300800 */
[----:B------:R0:W-:Y:S01]  /*195e0*/  STL [R1+0x1a60], R8 ;  /* 0x001a600801007387 */ /* 0x0001e20000100800 */
[----:B------:R-:W-:-:S03]  /*195f0*/  FADD R0, RZ, R0 ;  /* 0x00000000ff007221 */ /* 0x000fc60000000000 */
[----:B0-----:R1:W5:Y:S04]  /*19600*/  LDL.LU R8, [R1+0x1cbc] ;  /* 0x001cbc0001087983 */ /* 0x0013680000300800 */
[----:B------:R0:W-:Y:S04]  /*19610*/  STL [R1+0x1a64], R7 ;  /* 0x001a640701007387 */ /* 0x0001e80000100800 */
        /* <DEDUP_REMOVED lines=14> */
[----:B------:R3:W-:Y:S01]  /*19700*/  STL [R1+0x1a84], R15 ;  /* 0x001a840f01007387 */ /* 0x0007e20000100800 */
[----:B0-----:R-:W-:-:S01]  /*19710*/  FADD R16, RZ, R14 ;  /* 0x0000000eff107221 */ /* 0x001fc20000000000 */
[----:B------:R-:W-:Y:S01]  /*19720*/  FADD R14, RZ, R25 ;  /* 0x00000019ff0e7221 */ /* 0x000fe20000000000 */
[----:B---3--:R-:W-:-:S03]  /*19730*/  FADD R15, RZ, R24 ;  /* 0x00000018ff0f7221 */ /* 0x008fc60000000000 */
[----:B------:R0:W-:Y:S04]  /*19740*/  STL [R1+0x1a88], R16 ;  /* 0x001a881001007387 */ /* 0x0001e80000100800 */
[----:B------:R3:W-:Y:S04]  /*19750*/  STL [R1+0x1a8c], R15 ;  /* 0x001a8c0f01007387 */ /* 0x0007e80000100800 */
[----:B------:R2:W-:Y:S01]  /*19760*/  STL [R1+0x1a90], R14 ;  /* 0x001a900e01007387 */ /* 0x0005e20000100800 */
[----:B0-----:R-:W-:-:S01]  /*19770*/  FADD R16, RZ, R26 ;  /* 0x0000001aff107221 */ /* 0x001fc20000000000 */
[----:B---3--:R-:W-:-:S04]  /*19780*/  FADD R15, RZ, R27 ;  /* 0x0000001bff0f7221 */ /* 0x008fc80000000000 */
[----:B------:R0:W-:Y:S01]  /*19790*/  STL [R1+0x1a94], R16 ;  /* 0x001a941001007387 */ /* 0x0001e20000100800 */
[----:B--2---:R-:W-:-:S03]  /*197a0*/  FADD R14, RZ, R28 ;  /* 0x0000001cff0e7221 */ /* 0x004fc60000000000 */
[----:B------:R2:W-:Y:S04]  /*197b0*/  STL [R1+0x1a98], R15 ;  /* 0x001a980f01007387 */ /* 0x0005e80000100800 */
[----:B------:R3:W-:Y:S01]  /*197c0*/  STL [R1+0x1a9c], R14 ;  /* 0x001a9c0e01007387 */ /* 0x0007e20000100800 */
[----:B0-----:R-:W-:-:S01]  /*197d0*/  FADD R16, RZ, R29 ;  /* 0x0000001dff107221 */ /* 0x001fc20000000000 */
[----:B--2---:R-:W-:-:S04]  /*197e0*/  FADD R15, RZ, R30 ;  /* 0x0000001eff0f7221 */ /* 0x004fc80000000000 */
[----:B------:R0:W-:Y:S01]  /*197f0*/  STL [R1+0x1aa0], R16 ;  /* 0x001aa01001007387 */ /* 0x0001e20000100800 */
[----:B---3--:R-:W-:-:S03]  /*19800*/  FADD R14, RZ, R31 ;  /* 0x0000001fff0e7221 */ /* 0x008fc60000000000 */
        /* <DEDUP_REMOVED lines=207> */
[----:B----4-:R-:W-:-:S04]  /*1a500*/  FADD R15, RZ, R135 ;  /* 0x00000087ff0f7221 */ /* 0x010fc80000000000 */
        /* <DEDUP_REMOVED lines=34> */
[----:B------:R-:W-:-:S05]  /*1a730*/  UMOV UR6, URZ ;  /* 0x0000003f00067c82 */ /* 0x000fca0008000000 */
.L_x_18:
[----:B------:R-:W-:-:S04]  /*1a740*/  UIADD3 UR29, UR5, 0x1, URZ ;  /* 0x00000001051d7890 */ /* 0x000fc8000fffe03f */
[----:B------:R-:W-:-:S04]  /*1a750*/  UISETP.NE.AND UP0, UPT, UR29, 0x7, UPT ;  /* 0x000000071d00788c */ /* 0x000fc8000bf05270 */
[----:B------:R-:W-:Y:S02]  /*1a760*/  USEL UR16, URZ, 0x1, UP0 ;  /* 0x000000013f107887 */ /* 0x000fe40008000000 */
[----:B------:R-:W-:Y:S02]  /*1a770*/  USEL UR29, UR29, URZ, UP0 ;  /* 0x0000003f1d1d7287 */ /* 0x000fe40008000000 */
[----:B------:R-:W-:-:S06]  /*1a780*/  ULOP3.LUT UR16, UR4, UR16, URZ, 0x3c, !UPT ;  /* 0x0000001004107292 */ /* 0x000fcc000f8e3c3f */
[----:B-1----:R-:W-:Y:S01]  /*1a790*/  IMAD.U32 R14, RZ, RZ, UR16 ;  /* 0x00000010ff0e7e24 */ /* 0x002fe2000f8e00ff */
[----:B------:R-:W-:-:S06]  /*1a7a0*/  UMOV UR16, 0x1 ;  /* 0x0000000100107882 */ /* 0x000fcc0000000000 */
.L_x_13:
[----:B------:R-:W-:-:S04]  /*1a7b0*/  UISETP.LT.AND UP0, UPT, UR25, 0x1, UPT ;  /* 0x000000011900788c */ /* 0x000fc8000bf01270 */
[----:B------:R-:W-:-:S04]  /*1a7c0*/  USEL UR17, UR25, 0x1, UP0 ;  /* 0x0000000119117887 */ /* 0x000fc80008000000 */
[----:B------:R-:W-:-:S04]  /*1a7d0*/  UIADD3 UR17, UR25, -UR17, URZ ;  /* 0x8000001119117290 */ /* 0x000fc8000fffe03f */
[----:B------:R-:W-:-:S06]  /*1a7e0*/  UISETP.GE.AND UP0, UPT, UR17, 0x1, UPT ;  /* 0x000000011100788c */ /* 0x000fcc000bf06270 */
[----:B------:R-:W-:-:S13]  /*1a7f0*/  PLOP3.LUT P0, PT, PT, PT, UP0, 0x80, 0x0 ;  /* 0x000000000000781c */ /* 0x000fda0003f0f008 */
[----:B------:R-:W-:Y:S05]  /*1a800*/  @!P0 BRA `(.L_x_19) ;  /* 0x0000016400dc8947 */ /* 0x000fea0003800000 */
[----:B------:R-:W-:Y:S01]  /*1a810*/  IMAD.U32 R15, RZ, RZ, UR17 ;  /* 0x00000011ff0f7e24 */ /* 0x000fe2000f8e00ff */
[----:B------:R-:W-:Y:S01]  /*1a820*/  UMOV UR32, UR5 ;  /* 0x0000000500207c82 */ /* 0x000fe20008000000 */
[----:B------:R-:W-:-:S05]  /*1a830*/  ULDC UR34, c[0x0][0x50c] ;  /* 0x0001430000227ab9 */ /* 0x000fca0000000800 */
.L_x_27:
[----:B------:R-:W-:-:S06]  /*1a840*/  UISETP.NE.AND UP0, UPT, UR24, 0x3, UPT ;  /* 0x000000031800788c */ /* 0x000fcc000bf05270 */
[----:B------:R-:W-:-:S13]  /*1a850*/  PLOP3.LUT P1, PT, PT, PT, UP0, 0x80, 0x0 ;  /* 0x000000000000781c */ /* 0x000fda0003f2f008 */
[----:B0-----:R-:W-:Y:S05]  /*1a860*/  @!P1 BRA `(.L_x_20) ;  /* 0x0000000000049947 */ /* 0x001fea0003800000 */
[----:B------:R-:W-:Y:S01]  /*1a870*/  BPT.TRAP 0x1 ;  /* 0x000000040000795c */ /* 0x000fe20000300000 */
.L_x_20:
[----:B------:R-:W1:Y:S01]  /*1a880*/  S2UR UR17, SR_CgaCtaId ;  /* 0x00000000001179c3 */ /* 0x000e620000008800 */
[----:B------:R-:W-:Y:S01]  /*1a890*/  UMOV UR14, 0x400 ;  /* 0x00000400000e7882 */ /* 0x000fe20000000000 */
[----:B------:R-:W-:Y:S01]  /*1a8a0*/  SHF.L.U32 R16, R14, 0x1f, RZ ;  /* 0x0000001f0e107819 */ /* 0x000fe200000006ff */
[----:B-1----:R-:W-:-:S04]  /*1a8b0*/  ULEA UR14, UR17, UR14, 0x18 ;  /* 0x0000000e110e7291 */ /* 0x002fc8000f8ec03f */
[----:B------:R-:W-:-:S09]  /*1a8c0*/  ULEA UR17, UR29, UR14, 0x3 ;  /* 0x0000000e1d117291 */ /* 0x000fd2000f8e183f */
[----:B------:R1:W2:Y:S01]  /*1a8d0*/  SYNCS.PHASECHK.TRANS64.TRYWAIT P0, [UR17], R16 ;  /* 0x00000010ff0075a7 */ /* 0x0002a20008000151 */
[----:B------:R-:W-:Y:S05]  /*1a8e0*/  @!P1 BRA `(.L_x_21) ;  /* 0x0000000000049947 */ /* 0x000fea0003800000 */
[----:B------:R-:W-:Y:S01]  /*1a8f0*/  BPT.TRAP 0x1 ;  /* 0x000000040000795c */ /* 0x000fe20000300000 */
.L_x_21:
[----:B--2---:R-:W-:Y:S05]  /*1a900*/  @P0 BRA `(.L_x_22) ;  /* 0x0000000000080947 */ /* 0x004fea0003800000 */
[----:B------:R-:W2:Y:S02]  /*1a910*/  SYNCS.PHASECHK.TRANS64.TRYWAIT P0, [UR17], R16 ;  /* 0x00000010ff0075a7 */ /* 0x000ea40008000151 */
[----:B--2---:R-:W-:Y:S05]  /*1a920*/  @!P0 BRA `(.L_x_23) ;  /* 0x00000a68006c8947 */ /* 0x004fea0003800000 */
.L_x_22:
        /* <DEDUP_REMOVED lines=42> */
[----:B-----5:R-:W-:Y:S04]  /*1abd0*/  STL.64 [R1+0x1f48], R150 ;  /* 0x001f489601007387 */ /* 0x020fe80000100a00 */
        /* <DEDUP_REMOVED lines=21> */
[----:B--2---:R-:W2:Y:S04]  /*1ad30*/  LDL.LU.64 R108, [R1+0xc00] ;  /* 0x000c0000016c7983 */ /* 0x004ea80000300a00 */
[----:B------:R-:W2:Y:S04]  /*1ad40*/  LDL.LU.64 R110, [R1+0xc08] ;  /* 0x000c0800016e7983 */ /* 0x000ea80000300a00 */
        /* <DEDUP_REMOVED lines=61> */
[----:B------:R-:W2:Y:S01]  /*1b120*/  LDL.LU.64 R234, [R1+0xdf8] ;  /* 0x000df80001ea7983 */ /* 0x000ea20000300a00 */
[----:B------:R-:W-:-:S02]  /*1b130*/  UIADD3 UR17, UR14, 0x1c180, URZ ;  /* 0x0001c1800e117890 */ /* 0x000fc4000fffe03f */
[----:B------:R-:W-:Y:S02]  /*1b140*/  UISETP.NE.AND UP0, UPT, UR22, URZ, UPT ;  /* 0x0000003f1600728c */ /* 0x000fe4000bf05270 */
[----:B------:R-:W-:Y:S02]  /*1b150*/  USHF.R.U32.HI UR17, URZ, 0x4, UR17 ;  /* 0x000000043f117899 */ /* 0x000fe40008011611 */
[----:B------:R-:W-:Y:S02]  /*1b160*/  USEL UR16, UR16, URZ, !UP0 ;  /* 0x0000003f10107287 */ /* 0x000fe4000c000000 */
[----:B------:R-:W-:Y:S02]  /*1b170*/  ULOP3.LUT UR17, UR17, 0x3fff, URZ, 0xc0, !UPT ;  /* 0x00003fff11117892 */ /* 0x000fe4000f8ec03f */
[----:B------:R-:W-:Y:S02]  /*1b180*/  ULOP3.LUT UR33, UR15, 0x10000, URZ, 0xfc, !UPT ;  /* 0x000100000f217892 */ /* 0x000fe4000f8efc3f */
[----:B------:R-:W-:-:S02]  /*1b190*/  ULOP3.LUT UR17, UR17, 0x10000, URZ, 0xfc, !UPT ;  /* 0x0001000011117892 */ /* 0x000fc4000f8efc3f */
[----:B------:R-:W-:Y:S02]  /*1b1a0*/  UISETP.NE.U32.AND UP0, UPT, UR16, URZ, UPT ;  /* 0x0000003f1000728c */ /* 0x000fe4000bf05070 */
[----:B------:R-:W-:Y:S02]  /*1b1b0*/  ULEA UR33, UR29, UR33, 0xa ;  /* 0x000000211d217291 */ /* 0x000fe4000f8e503f */
[----:B------:R-:W-:Y:S01]  /*1b1c0*/  ULEA UR18, UR29, UR17, 0xa ;  /* 0x000000111d127291 */ /* 0x000fe2000f8e503f */
[----:B------:R-:W-:Y:S02]  /*1b1d0*/  UMOV UR19, 0xc0000010 ;  /* 0xc000001000137882 */ /* 0x000fe40000000000 */
[----:B------:R-:W-:Y:S02]  /*1b1e0*/  UMOV UR17, 0xc0000010 ;  /* 0xc000001000117882 */ /* 0x000fe40000000000 */
[----:B------:R-:W-:Y:S01]  /*1b1f0*/  UMOV UR16, UR33 ;  /* 0x0000002100107c82 */ /* 0x000fe20008000000 */
[----:B--2---:R-:W-:-:S06]  /*1b200*/  WARPGROUP.ARRIVE ;  /* 0x00000000000079c5 */ /* 0x004fcc0000000000 */
[----:B------:R-:W-:Y:S03]  /*1b210*/  QGMMA.64x256x32.F32.E4M3.E4M3 R108, gdesc[UR16], R108, UP0, gsb0 ;  /* 0x03e00000106c79f3 */ /* 0x000fe6000b80086c */
[----:B------:R-:W-:Y:S02]  /*1b220*/  WARPGROUP.DEPBAR.LE gsb0, 0x0 ;  /* 0x00008000000079c5 */ /* 0x000fe40000010000 */
[----:B------:R2:W-:Y:S04]  /*1b230*/  STL.64 [R1+0xc00], R108 ;  /* 0x000c006c01007387 */ /* 0x0005e80000100a00 */
        /* <DEDUP_REMOVED lines=63> */
[----:B--2---:R-:W2:Y:S04]  /*1b630*/  LDL.LU.64 R108, [R1] ;  /* 0x00000000016c7983 */ /* 0x004ea80000300a00 */
[----:B0-----:R-:W2:Y:S04]  /*1b640*/  LDL.LU.64 R110, [R1+0x8] ;  /* 0x00000800016e7983 */ /* 0x001ea80000300a00 */
[----:B-1----:R-:W2:Y:S04]  /*1b650*/  LDL.LU.64 R112, [R1+0x10] ;  /* 0x0000100001707983 */ /* 0x002ea80000300a00 */
[----:B---3--:R-:W3:Y:S04]  /*1b660*/  LDL.LU.64 R114, [R1+0x18] ;  /* 0x0000180001727983 */ /* 0x008ee80000300a00 */
[----:B----4-:R-:W4:Y:S04]  /*1b670*/  LDL.LU.64 R116, [R1+0x20] ;  /* 0x0000200001747983 */ /* 0x010f280000300a00 */
[----:B------:R-:W2:Y:S04]  /*1b680*/  LDL.LU.64 R118, [R1+0x28] ;  /* 0x0000280001767983 */ /* 0x000ea80000300a00 */
[----:B------:R-:W3:Y:S04]  /*1b690*/  LDL.LU.64 R120, [R1+0x30] ;  /* 0x0000300001787983 */ /* 0x000ee80000300a00 */
[----:B------:R-:W4:Y:S04]  /*1b6a0*/  LDL.LU.64 R122, [R1+0x38] ;  /* 0x00003800017a7983 */ /* 0x000f280000300a00 */
        /* <DEDUP_REMOVED lines=14> */
[----:B---3--:R-:W-:Y:S04]  /*1b790*/  STL.64 [R1+0x2298], R150 ;  /* 0x0022989601007387 */ /* 0x008fe80000100a00 */
[----:B--2---:R-:W-:Y:S04]  /*1b7a0*/  STL.64 [R1+0x2290], R148 ;  /* 0x0022909401007387 */ /* 0x004fe80000100a00 */
[----:B----4-:R-:W-:Y:S04]  /*1b7b0*/  STL.64 [R1+0x2288], R146 ;  /* 0x0022889201007387 */ /* 0x010fe80000100a00 */
        /* <DEDUP_REMOVED lines=61> */
[----:B0-----:R-:W2:Y:S04]  /*1bb90*/  LDL.LU.64 R24, [R1+0x800] ;  /* 0x0008000001187983 */ /* 0x001ea80000300a00 */
        /* <DEDUP_REMOVED lines=63> */
[----:B--2---:R-:W-:Y:S04]  /*1bf90*/  STL.64 [R1+0x2498], R150 ;  /* 0x0024989601007387 */ /* 0x004fe80000100a00 */
[----:B----4-:R-:W-:Y:S04]  /*1bfa0*/  STL.64 [R1+0x2490], R148 ;  /* 0x0024909401007387 */ /* 0x010fe80000100a00 */
[----:B---3--:R-:W-:Y:S04]  /*1bfb0*/  STL.64 [R1+0x2488], R146 ;  /* 0x0024889201007387 */ /* 0x008fe80000100a00 */
        /* <DEDUP_REMOVED lines=381> */
[----:B------:R-:W-:Y:S01]  /*1d790*/  UIADD3 UR22, UR18, 0x200, URZ ;  /* 0x0000020012167890 */ /* 0x000fe2000fffe03f */
[----:B------:R-:W-:Y:S01]  /*1d7a0*/  UMOV UR20, UR16 ;  /* 0x0000001000147c82 */ /* 0x000fe20008000000 */
[----:B------:R-:W-:Y:S01]  /*1d7b0*/  UMOV UR21, UR17 ;  /* 0x0000001100157c82 */ /* 0x000fe20008000000 */
[----:B------:R-:W-:Y:S01]  /*1d7c0*/  UMOV UR23, 0xc0000010 ;  /* 0xc000001000177882 */ /* 0x000fe20000000000 */
[----:B------:R-:W3:Y:S04]  /*1d7d0*/  LDL.LU.64 R152, [R1+0xb0] ;  /* 0x0000b00001987983 */ /* 0x000ee80000300a00 */
        /* <DEDUP_REMOVED lines=40> */
[----:B------:R-:W3:Y:S01]  /*1da60*/  LDL.LU.64 R234, [R1+0x1f8] ;  /* 0x0001f80001ea7983 */ /* 0x000ee20000300a00 */
[----:B--2---:R-:W-:-:S06]  /*1da70*/  WARPGROUP.ARRIVE ;  /* 0x00000000000079c5 */ /* 0x004fcc0000000000 */
[----:B------:R-:W-:Y:S03]  /*1da80*/  QGMMA.64x256x32.F32.E4M3.E4M3 R24, gdesc[UR20], R24, UP0, gsb0 ;  /* 0x03e00000141879f3 */ /* 0x000fe6000b800818 */
        /* <DEDUP_REMOVED lines=130> */
[----:B------:R-:W-:Y:S01]  /*1e2b0*/  UMOV UR21, 0xc0000010 ;  /* 0xc000001000157882 */ /* 0x000fe20000000000 */
[----:B--2---:R-:W-:-:S07]  /*1e2c0*/  WARPGROUP.ARRIVE ;  /* 0x00000000000079c5 */ /* 0x004fce0000000000 */
        /* <DEDUP_REMOVED lines=130> */
[----:B------:R-:W-:Y:S01]  /*1eaf0*/  UMOV UR16, UR20 ;  /* 0x0000001400107c82 */ /* 0x000fe20008000000 */
[----:B------:R-:W-:Y:S01]  /*1eb00*/  UMOV UR17, UR21 ;  /* 0x0000001500117c82 */ /* 0x000fe20008000000 */
        /* <DEDUP_REMOVED lines=200> */
[----:B0-----:R-:W3:Y:S04]  /*1f790*/  LDL.LU.64 R150, [R1+0x2298] ;  /* 0x0022980001967983 */ /* 0x001ee80000300a00 */
        /* <DEDUP_REMOVED lines=21> */
[----:B------:R-:W-:Y:S01]  /*1f8f0*/  UMOV UR20, UR16 ;  /* 0x0000001000147c82 */ /* 0x000fe20008000000 */
[----:B------:R-:W-:-:S02]  /*1f900*/  UMOV UR21, UR17 ;  /* 0x0000001100157c82 */ /* 0x000fc40008000000 */
        /* <DEDUP_REMOVED lines=42> */
[----:B---3--:R-:W-:-:S06]  /*1fbb0*/  WARPGROUP.ARRIVE ;  /* 0x00000000000079c5 */ /* 0x008fcc0000000000 */
[----:B------:R-:W-:Y:S03]  /*1fbc0*/  QGMMA.64x256x32.F32.E4M3.E4M3 R108, gdesc[UR20], R108, UP0, gsb0 ;  /* 0x03e00000146c79f3 */ /* 0x000fe6000b80086c */
[----:B------:R-:W-:Y:S02]  /*1fbd0*/  WARPGROUP.DEPBAR.LE gsb0, 0x0 ;  /* 0x00008000000079c5 */ /* 0x000fe40000010000 */
[----:B------:R-:W-:Y:S01]  /*1fbe0*/  STL.64 [R1], R108 ;  /* 0x0000006c01007387 */ /* 0x000fe20000100a00 */
[----:B------:R-:W-:-:S03]  /*1fbf0*/  IMAD.MOV.U32 R16, RZ, RZ, R235 ;  /* 0x000000ffff107224 */ /* 0x000fc600078e00eb */
        /* <DEDUP_REMOVED lines=64> */
[----:B------:R-:W4:Y:S04]  /*20000*/  LDL.LU.64 R232, [R1+0x2090] ;  /* 0x0020900001e87983 */ /* 0x000f280000300a00 */
        /* <DEDUP_REMOVED lines=63> */
[----:B------:R-:W-:-:S02]  /*20400*/  UMOV UR21, 0xc0000010 ;  /* 0xc000001000157882 */ /* 0x000fc40000000000 */
[----:B---3--:R-:W-:Y:S04]  /*20410*/  STL.64 [R1+0x1e98], R234 ;  /* 0x001e98ea01007387 */ /* 0x008fe80000100a00 */
[----:B----4-:R-:W-:Y:S04]  /*20420*/  STL.64 [R1+0x1e90], R232 ;  /* 0x001e90e801007387 */ /* 0x010fe80000100a00 */
[----:B--2---:R-:W-:Y:S04]  /*20430*/  STL.64 [R1+0x1e88], R230 ;  /* 0x001e88e601007387 */ /* 0x004fe80000100a00 */
        /* <DEDUP_REMOVED lines=38> */
[----:B------:R-:W-:Y:S01]  /*206a0*/  STL.64 [R1+0x1d50], R152 ;  /* 0x001d509801007387 */ /* 0x000fe20000100a00 */
[----:B------:R-:W-:-:S06]  /*206b0*/  WARPGROUP.ARRIVE ;  /* 0x00000000000079c5 */ /* 0x000fcc0000000000 */
        /* <DEDUP_REMOVED lines=221> */
[----:B------:R-:W-:-:S04]  /*21490*/  UIADD3 UR6, UR6, 0x1, URZ ;  /* 0x0000000106067890 */ /* 0x000fc8000fffe03f */
[----:B------:R-:W-:-:S04]  /*214a0*/  UISETP.NE.AND UP0, UPT, UR6, UR34, UPT ;  /* 0x000000220600728c */ /* 0x000fc8000bf05270 */
[----:B------:R-:W-:-:S06]  /*214b0*/  USEL UR22, URZ, 0x1, UP0 ;  /* 0x000000013f167887 */ /* 0x000fcc0008000000 */
[----:B------:R-:W-:-:S13]  /*214c0*/  ISETP.NE.AND P0, PT, RZ, UR22, PT ;  /* 0x00000016ff007c0c */ /* 0x000fda000bf05270 */
[----:B0-----:R-:W-:Y:S05]  /*214d0*/  @!P0 BRA `(.L_x_24) ;  /* 0x000000f800508947 */ /* 0x001fea0003800000 */
[----:B------:R0:W-:Y:S04]  /*214e0*/  STL [R1+0x1e38], R64 ;  /* 0x001e384001007387 */ /* 0x0001e80000100800 */
[----:B0-----:R-:W2:Y:S04]  /*214f0*/  LDL R64, [R1+0xc00] ;  /* 0x000c000001407983 */ /* 0x001ea80000100800 */
[----:B------:R0:W-:Y:S04]  /*21500*/  STL [R1+0x1e34], R65 ;  /* 0x001e344101007387 */ /* 0x0001e80000100800 */
[----:B0-----:R-:W3:Y:S04]  /*21510*/  LDL R65, [R1+0xc04] ;  /* 0x000c040001417983 */ /* 0x001ee80000100800 */
[----:B------:R0:W-:Y:S04]  /*21520*/  STL [R1+0x1e30], R66 ;  /* 0x001e304201007387 */ /* 0x0001e80000100800 */
[----:B0-----:R-:W4:Y:S04]  /*21530*/  LDL R66, [R1+0xc08] ;  /* 0x000c080001427983 */ /* 0x001f280000100800 */
        /* <DEDUP_REMOVED lines=77> */
[----:B0-----:R-:W4:Y:S04]  /*21a10*/  LDL.LU R105, [R1+0xe10] ;  /* 0x000e100001697983 */ /* 0x001f280000300800 */
[----:B------:R0:W-:Y:S04]  /*21a20*/  STL [R1+0x1d90], R106 ;  /* 0x001d906a01007387 */ /* 0x0001e80000100800 */
[----:B0-----:R-:W4:Y:S04]  /*21a30*/  LDL R106, [R1+0xd84] ;  /* 0x000d8400016a7983 */ /* 0x001f280000100800 */
[----:B------:R0:W-:Y:S04]  /*21a40*/  STL [R1+0x1d8c], R107 ;  /* 0x001d8c6b01007387 */ /* 0x0001e80000100800 */
[----:B0-----:R-:W4:Y:S04]  /*21a50*/  LDL.LU R107, [R1+0xe0c] ;  /* 0x000e0c00016b7983 */ /* 0x001f280000300800 */
[----:B-----5:R0:W-:Y:S04]  /*21a60*/  STL [R1+0x1d88], R108 ;  /* 0x001d886c01007387 */ /* 0x0201e80000100800 */
[----:B0-----:R-:W4:Y:S04]  /*21a70*/  LDL R108, [R1+0xd80] ;  /* 0x000d8000016c7983 */ /* 0x001f280000100800 */
[----:B------:R0:W-:Y:S04]  /*21a80*/  STL [R1+0x1d84], R109 ;  /* 0x001d846d01007387 */ /* 0x0001e80000100800 */
[----:B0-----:R-:W4:Y:S04]  /*21a90*/  LDL.LU R109, [R1+0xe08] ;  /* 0x000e0800016d7983 */ /* 0x001f280000300800 */
        /* <DEDUP_REMOVED lines=113> */
[----:B0-----:R-:W4:Y:S01]  /*221b0*/  LDL R0, [R1+0xca4] ;  /* 0x000ca40001007983 */ /* 0x001f220000100800 */
[----:B--2---:R-:W-:-:S01]  /*221c0*/  FADD R17, R64, R17 ;  /* 0x0000001140117221 */ /* 0x004fc20000000000 */
[----:B---3--:R-:W-:Y:S01]  /*221d0*/  FADD R18, R65, R18 ;  /* 0x0000001241127221 */ /* 0x008fe20000000000 */
[----:B----4-:R-:W-:-:S01]  /*221e0*/  FADD R19, R66, R19 ;  /* 0x0000001342137221 */ /* 0x010fc20000000000 */
[----:B------:R-:W2:Y:S01]  /*221f0*/  LDL.LU R64, [R1+0x1e38] ;  /* 0x001e380001407983 */ /* 0x000ea20000300800 */
[----:B------:R-:W-:-:S01]  /*22200*/  FADD R20, R67, R20 ;  /* 0x0000001443147221 */ /* 0x000fc20000000000 */
[----:B------:R-:W-:-:S02]  /*22210*/  FADD R21, R68, R21 ;  /* 0x0000001544157221 */ /* 0x000fc40000000000 */
[----:B------:R-:W3:Y:S01]  /*22220*/  LDL.LU R65, [R1+0x1e34] ;  /* 0x001e340001417983 */ /* 0x000ee20000300800 */
[----:B------:R-:W-:-:S03]  /*22230*/  FADD R22, R69, R22 ;  /* 0x0000001645167221 */ /* 0x000fc60000000000 */
[----:B------:R-:W4:Y:S01]  /*22240*/  LDL.LU R66, [R1+0x1e30] ;  /* 0x001e300001427983 */ /* 0x000f220000300800 */
        /* <DEDUP_REMOVED lines=62> */
[----:B------:R-:W-:-:S01]  /*22630*/  FADD R182, R101, R182 ;  /* 0x000000b665b67221 */ /* 0x000fc20000000000 */
[----:B------:R-:W-:Y:S02]  /*22640*/  FADD R113, R114, R113 ;  /* 0x0000007172717221 */ /* 0x000fe40000000000 */
[----:B------:R-:W4:Y:S01]  /*22650*/  LDL.LU R98, [R1+0x1db0] ;  /* 0x001db00001627983 */ /* 0x000f220000300800 */
[----:B------:R-:W-:-:S01]  /*22660*/  FADD R183, R102, R183 ;  /* 0x000000b766b77221 */ /* 0x000fc20000000000 */
[----:B------:R-:W-:Y:S02]  /*22670*/  FADD R111, R112, R111 ;  /* 0x0000006f706f7221 */ /* 0x000fe40000000000 */
[----:B------:R-:W4:Y:S01]  /*22680*/  LDL.LU R99, [R1+0x1dac] ;  /* 0x001dac0001637983 */ /* 0x000f220000300800 */
[----:B------:R-:W-:-:S03]  /*22690*/  FADD R184, R103, R184 ;  /* 0x000000b867b87221 */ /* 0x000fc60000000000 */
[----:B------:R-:W4:Y:S01]  /*226a0*/  LDL.LU R100, [R1+0x1da8] ;  /* 0x001da80001647983 */ /* 0x000f220000300800 */
[----:B------:R-:W-:-:S01]  /*226b0*/  FADD R185, R104, R185 ;  /* 0x000000b968b97221 */ /* 0x000fc20000000000 */
[----:B------:R-:W-:Y:S02]  /*226c0*/  FADD R109, R110, R109 ;  /* 0x0000006d6e6d7221 */ /* 0x000fe40000000000 */
        /* <DEDUP_REMOVED lines=8> */
[----:B------:R-:W-:Y:S01]  /*22750*/  FADD R203, R149, R203 ;  /* 0x000000cb95cb7221 */ /* 0x000fe20000000000 */
[----:B------:R-:W-:-:S01]  /*22760*/  FADD R204, R148, R204 ;  /* 0x000000cc94cc7221 */ /* 0x000fc20000000000 */
[----:B------:R0:W-:Y:S01]  /*22770*/  STL [R1+0xe00], R113 ;  /* 0x000e007101007387 */ /* 0x0001e20000100800 */
[----:B------:R-:W-:-:S01]  /*22780*/  FADD R205, R147, R205 ;  /* 0x000000cd93cd7221 */ /* 0x000fc20000000000 */
[----:B------:R-:W-:Y:S01]  /*22790*/  FADD R206, R146, R206 ;  /* 0x000000ce92ce7221 */ /* 0x000fe20000000000 */
[----:B------:R-:W-:-:S01]  /*227a0*/  FADD R207, R145, R207 ;  /* 0x000000cf91cf7221 */ /* 0x000fc20000000000 */
[----:B------:R1:W-:Y:S01]  /*227b0*/  STL [R1+0xe04], R111 ;  /* 0x000e046f01007387 */ /* 0x0003e20000100800 */
[----:B------:R-:W-:-:S01]  /*227c0*/  FADD R208, R144, R208 ;  /* 0x000000d090d07221 */ /* 0x000fc20000000000 */
[----:B------:R-:W-:Y:S01]  /*227d0*/  FADD R209, R143, R209 ;  /* 0x000000d18fd17221 */ /* 0x000fe20000000000 */
[----:B------:R-:W-:-:S01]  /*227e0*/  FADD R210, R142, R210 ;  /* 0x000000d28ed27221 */ /* 0x000fc20000000000 */
[----:B------:R-:W2:Y:S01]  /*227f0*/  LDL R151, [R1+0xd88] ;  /* 0x000d880001977983 */ /* 0x000ea20000100800 */
[----:B------:R-:W-:-:S01]  /*22800*/  FADD R211, R141, R211 ;  /* 0x000000d38dd37221 */ /* 0x000fc20000000000 */
[----:B------:R-:W-:Y:S01]  /*22810*/  FADD R212, R140, R212 ;  /* 0x000000d48cd47221 */ /* 0x000fe20000000000 */
[----:B------:R-:W-:-:S01]  /*22820*/  FADD R213, R139, R213 ;  /* 0x000000d58bd57221 */ /* 0x000fc20000000000 */
[----:B------:R1:W-:Y:S01]  /*22830*/  STL [R1+0xe08], R109 ;  /* 0x000e086d01007387 */ /* 0x0003e20000100800 */
[----:B------:R-:W-:-:S01]  /*22840*/  FADD R214, R138, R214 ;  /* 0x000000d68ad67221 */ /* 0x000fc20000000000 */
[----:B------:R-:W-:Y:S01]  /*22850*/  FADD R215, R137, R215 ;  /* 0x000000d789d77221 */ /* 0x000fe20000000000 */
[----:B------:R-:W-:-:S01]  /*22860*/  FADD R216, R136, R216 ;  /* 0x000000d888d87221 */ /* 0x000fc20000000000 */
[----:B------:R-:W2:Y:S01]  /*22870*/  LDL.LU R150, [R1+0xe14] ;  /* 0x000e140001967983 */ /* 0x000ea20000300800 */
[----:B------:R-:W-:-:S01]  /*22880*/  FADD R217, R135, R217 ;  /* 0x000000d987d97221 */ /* 0x000fc20000000000 */
[----:B------:R-:W-:Y:S01]  /*22890*/  FADD R218, R134, R218 ;  /* 0x000000da86da7221 */ /* 0x000fe20000000000 */
[----:B------:R-:W-:-:S01]  /*228a0*/  FADD R219, R133, R219 ;  /* 0x000000db85db7221 */ /* 0x000fc20000000000 */
[----:B------:R1:W-:Y:S01]  /*228b0*/  STL [R1+0xe0c], R107 ;  /* 0x000e0c6b01007387 */ /* 0x0003e20000100800 */
[----:B------:R-:W-:-:S01]  /*228c0*/  FADD R220, R132, R220 ;  /* 0x000000dc84dc7221 */ /* 0x000fc20000000000 */
[----:B------:R-:W-:Y:S01]  /*228d0*/  FADD R221, R131, R221 ;  /* 0x000000dd83dd7221 */ /* 0x000fe20000000000 */
[----:B------:R-:W-:-:S01]  /*228e0*/  FADD R222, R130, R222 ;  /* 0x000000de82de7221 */ /* 0x000fc20000000000 */
[----:B------:R-:W3:Y:S01]  /*228f0*/  LDL R149, [R1+0xd8c] ;  /* 0x000d8c0001957983 */ /* 0x000ee20000100800 */
[----:B------:R-:W-:-:S01]  /*22900*/  FADD R223, R129, R223 ;  /* 0x000000df81df7221 */ /* 0x000fc20000000000 */
[----:B------:R-:W-:Y:S01]  /*22910*/  FADD R224, R128, R224 ;  /* 0x000000e080e07221 */ /* 0x000fe20000000000 */
[----:B------:R-:W-:-:S01]  /*22920*/  FADD R225, R127, R225 ;  /* 0x000000e17fe17221 */ /* 0x000fc20000000000 */
[----:B------:R1:W-:Y:S01]  /*22930*/  STL [R1+0xe10], R105 ;  /* 0x000e106901007387 */ /* 0x0003e20000100800 */
[----:B------:R-:W-:-:S01]  /*22940*/  FADD R226, R126, R226 ;  /* 0x000000e27ee27221 */ /* 0x000fc20000000000 */
[----:B------:R-:W-:Y:S01]  /*22950*/  FADD R227, R125, R227 ;  /* 0x000000e37de37221 */ /* 0x000fe20000000000 */
[----:B------:R-:W-:-:S01]  /*22960*/  FADD R228, R124, R228 ;  /* 0x000000e47ce47221 */ /* 0x000fc20000000000 */
[----:B------:R-:W3:Y:S01]  /*22970*/  LDL.LU R148, [R1+0xe18] ;  /* 0x000e180001947983 */ /* 0x000ee20000300800 */
[----:B------:R-:W-:-:S01]  /*22980*/  FADD R229, R123, R229 ;  /* 0x000000e57be57221 */ /* 0x000fc20000000000 */
[----:B------:R-:W-:Y:S01]  /*22990*/  FADD R230, R122, R230 ;  /* 0x000000e67ae67221 */ /* 0x000fe20000000000 */
[----:B------:R-:W-:-:S01]  /*229a0*/  FADD R231, R121, R231 ;  /* 0x000000e779e77221 */ /* 0x000fc20000000000 */
[----:B------:R-:W4:Y:S01]  /*229b0*/  LDL R147, [R1+0xd90] ;  /* 0x000d900001937983 */ /* 0x000f220000100800 */
[----:B------:R-:W-:-:S01]  /*229c0*/  FADD R232, R120, R232 ;  /* 0x000000e878e87221 */ /* 0x000fc20000000000 */
[----:B------:R-:W-:Y:S01]  /*229d0*/  FADD R233, R119, R233 ;  /* 0x000000e977e97221 */ /* 0x000fe20000000000 */
[----:B------:R-:W-:-:S01]  /*229e0*/  FADD R200, R15, R200 ;  /* 0x000000c80fc87221 */ /* 0x000fc20000000000 */
[----:B------:R-:W4:Y:S01]  /*229f0*/  LDL.LU R146, [R1+0xe1c] ;  /* 0x000e1c0001927983 */ /* 0x000f220000300800 */
        /* <DEDUP_REMOVED lines=15> */
[----:B------:R-:W4:Y:S04]  /*22af0*/  LDL.LU R142, [R1+0xe24] ;  /* 0x000e2400018e7983 */ /* 0x000f280000300800 */
[----:B------:R-:W4:Y:S01]  /*22b00*/  LDL R141, [R1+0xd9c] ;  /* 0x000d9c00018d7983 */ /* 0x000f220000100800 */
[----:B------:R-:W-:-:S03]  /*22b10*/  FADD R191, R6, R191 ;  /* 0x000000bf06bf7221 */ /* 0x000fc60000000000 */
[----:B------:R-:W4:Y:S04]  /*22b20*/  LDL.LU R140, [R1+0xe28] ;  /* 0x000e2800018c7983 */ /* 0x000f280000300800 */
[----:B------:R-:W4:Y:S04]  /*22b30*/  LDL R139, [R1+0xda0] ;  /* 0x000da000018b7983 */ /* 0x000f280000100800 */
[----:B------:R-:W4:Y:S04]  /*22b40*/  LDL.LU R138, [R1+0xe2c] ;  /* 0x000e2c00018a7983 */ /* 0x000f280000300800 */
[----:B------:R-:W4:Y:S01]  /*22b50*/  LDL R137, [R1+0xda4] ;  /* 0x000da40001897983 */ /* 0x000f220000100800 */
[----:B------:R-:W-:-:S03]  /*22b60*/  FADD R190, R5, R190 ;  /* 0x000000be05be7221 */ /* 0x000fc60000000000 */
[----:B------:R-:W4:Y:S04]  /*22b70*/  LDL.LU R136, [R1+0xe30] ;  /* 0x000e300001887983 */ /* 0x000f280000300800 */
[----:B------:R-:W4:Y:S04]  /*22b80*/  LDL R135, [R1+0xda8] ;  /* 0x000da80001877983 */ /* 0x000f280000100800 */
[----:B------:R-:W4:Y:S01]  /*22b90*/  LDL.LU R134, [R1+0xe34] ;  /* 0x000e340001867983 */ /* 0x000f220000300800 */
[----:B------:R-:W-:-:S03]  /*22ba0*/  FADD R189, R4, R189 ;  /* 0x000000bd04bd7221 */ /* 0x000fc60000000000 */
[----:B------:R-:W4:Y:S04]  /*22bb0*/  LDL R133, [R1+0xdac] ;  /* 0x000dac0001857983 */ /* 0x000f280000100800 */
[----:B------:R-:W4:Y:S04]  /*22bc0*/  LDL.LU R132, [R1+0xe38] ;  /* 0x000e380001847983 */ /* 0x000f280000300800 */
[----:B------:R-:W4:Y:S04]  /*22bd0*/  LDL R131, [R1+0xdb0] ;  /* 0x000db00001837983 */ /* 0x000f280000100800 */
[----:B------:R-:W4:Y:S01]  /*22be0*/  LDL.LU R130, [R1+0xe3c] ;  /* 0x000e3c0001827983 */ /* 0x000f220000300800 */
[----:B------:R-:W-:-:S03]  /*22bf0*/  FADD R188, R3, R188 ;  /* 0x000000bc03bc7221 */ /* 0x000fc60000000000 */
[----:B------:R-:W4:Y:S04]  /*22c00*/  LDL R129, [R1+0xdb4] ;  /* 0x000db40001817983 */ /* 0x000f280000100800 */
        /* <DEDUP_REMOVED lines=23> */
[----:B0-----:R-:W4:Y:S04]  /*22d80*/  LDL R113, [R1+0xde0] ;  /* 0x000de00001717983 */ /* 0x001f280000100800 */
[----:B------:R-:W4:Y:S04]  /*22d90*/  LDL.LU R9, [R1+0xe6c] ;  /* 0x000e6c0001097983 */ /* 0x000f280000300800 */
[----:B------:R-:W4:Y:S04]  /*22da0*/  LDL R112, [R1+0xde4] ;  /* 0x000de40001707983 */ /* 0x000f280000100800 */
[----:B------:R-:W4:Y:S04]  /*22db0*/  LDL.LU R8, [R1+0xe70] ;  /* 0x000e700001087983 */ /* 0x000f280000300800 */
[----:B-1----:R-:W4:Y:S04]  /*22dc0*/  LDL R111, [R1+0xde8] ;  /* 0x000de800016f7983 */ /* 0x002f280000100800 */
        /* <DEDUP_REMOVED lines=12> */
[----:B------:R-:W4:Y:S01]  /*22e90*/  LDL.LU R0, [R1+0xe8c] ;  /* 0x000e8c0001007983 */ /* 0x000f220000300800 */
[----:B--2---:R-:W-:-:S05]  /*22ea0*/  FADD R150, R151, R150 ;  /* 0x0000009697967221 */ /* 0x004fca0000000000 */
[----:B------:R0:W-:Y:S01]  /*22eb0*/  STL [R1+0xe14], R150 ;  /* 0x000e149601007387 */ /* 0x0001e20000100800 */
[----:B---3--:R-:W-:-:S01]  /*22ec0*/  FADD R148, R149, R148 ;  /* 0x0000009495947221 */ /* 0x008fc20000000000 */
[----:B----4-:R-:W-:-:S04]  /*22ed0*/  FADD R146, R147, R146 ;  /* 0x0000009293927221 */ /* 0x010fc80000000000 */
[----:B------:R1:W-:Y:S01]  /*22ee0*/  STL [R1+0xe18], R148 ;  /* 0x000e189401007387 */ /* 0x0003e20000100800 */
[----:B------:R-:W-:-:S03]  /*22ef0*/  FADD R144, R145, R144 ;  /* 0x0000009091907221 */ /* 0x000fc60000000000 */
        /* <DEDUP_REMOVED lines=48> */
[----:B------:R4:W-:Y:S04]  /*23200*/  STL [R1+0xe7c], R5 ;  /* 0x000e7c0501007387 */ /* 0x0009e80000100800 */
[----:B------:R4:W-:Y:S01]  /*23210*/  STL [R1+0xe80], R4 ;  /* 0x000e800401007387 */ /* 0x0009e20000100800 */
[----:B------:R-:W-:-:S03]  /*23220*/  FADD R3, R107, R3 ;  /* 0x000000036b037221 */ /* 0x000fc60000000000 */
[----:B------:R-:W4:Y:S04]  /*23230*/  LDL R151, [R1+0xa04] ;  /* 0x000a040001977983 */ /* 0x000f280000100800 */
[----:B------:R4:W-:Y:S01]  /*23240*/  STL [R1+0xe84], R3 ;  /* 0x000e840301007387 */ /* 0x0009e20000100800 */
[----:B------:R-:W-:-:S03]  /*23250*/  FADD R2, R106, R2 ;  /* 0x000000026a027221 */ /* 0x000fc60000000000 */
[----:B0-----:R-:W4:Y:S04]  /*23260*/  LDL.LU R150, [R1+0xe90] ;  /* 0x000e900001967983 */ /* 0x001f280000300800 */
[----:B------:R0:W-:Y:S01]  /*23270*/  STL [R1+0xe88], R2 ;  /* 0x000e880201007387 */ /* 0x0001e20000100800 */
[----:B------:R-:W-:-:S03]  /*23280*/  FADD R0, R105, R0 ;  /* 0x0000000069007221 */ /* 0x000fc60000000000 */
[----:B------:R-:W4:Y:S04]  /*23290*/  LDL R149, [R1+0xa08] ;  /* 0x000a080001957983 */ /* 0x000f280000100800 */
[----:B------:R0:W-:Y:S04]  /*232a0*/  STL [R1+0xe8c], R0 ;  /* 0x000e8c0001007387 */ /* 0x0001e80000100800 */
[----:B-1----:R-:W4:Y:S04]  /*232b0*/  LDL.LU R148, [R1+0xe94] ;  /* 0x000e940001947983 */ /* 0x002f280000300800 */
[----:B------:R-:W4:Y:S04]  /*232c0*/  LDL R147, [R1+0xa0c] ;  /* 0x000a0c0001937983 */ /* 0x000f280000100800 */
[----:B--2---:R-:W2:Y:S04]  /*232d0*/  LDL.LU R146, [R1+0xe98] ;  /* 0x000e980001927983 */ /* 0x004ea80000300800 */
[----:B------:R-:W2:Y:S04]  /*232e0*/  LDL R145, [R1+0xa10] ;  /* 0x000a100001917983 */ /* 0x000ea80000100800 */
[----:B---3--:R-:W3:Y:S04]  /*232f0*/  LDL.LU R144, [R1+0xe9c] ;  /* 0x000e9c0001907983 */ /* 0x008ee80000300800 */
[----:B------:R-:W3:Y:S04]  /*23300*/  LDL R143, [R1+0xa14] ;  /* 0x000a1400018f7983 */ /* 0x000ee80000100800 */
[----:B----4-:R-:W4:Y:S04]  /*23310*/  LDL.LU R142, [R1+0xea0] ;  /* 0x000ea000018e7983 */ /* 0x010f280000300800 */
        /* <DEDUP_REMOVED lines=49> */
[----:B0-----:R-:W4:Y:S04]  /*23630*/  LDL.LU R2, [R1+0xf04] ;  /* 0x000f040001027983 */ /* 0x001f280000300800 */
[----:B------:R-:W4:Y:S04]  /*23640*/  LDL R105, [R1+0xa7c] ;  /* 0x000a7c0001697983 */ /* 0x000f280000100800 */
[----:B------:R-:W4:Y:S01]  /*23650*/  LDL.LU R0, [R1+0xf08] ;  /* 0x000f080001007983 */ /* 0x000f220000300800 */
[----:B------:R-:W-:-:S05]  /*23660*/  FADD R150, R151, R150 ;  /* 0x0000009697967221 */ /* 0x000fca0000000000 */
[----:B------:R0:W-:Y:S01]  /*23670*/  STL [R1+0xe90], R150 ;  /* 0x000e909601007387 */ /* 0x0001e20000100800 */
[----:B------:R-:W-:-:S01]  /*23680*/  FADD R148, R149, R148 ;  /* 0x0000009495947221 */ /* 0x000fc20000000000 */
[----:B--2---:R-:W-:-:S04]  /*23690*/  FADD R146, R147, R146 ;  /* 0x0000009293927221 */ /* 0x004fc80000000000 */
[----:B------:R1:W-:Y:S01]  /*236a0*/  STL [R1+0xe94], R148 ;  /* 0x000e949401007387 */ /* 0x0003e20000100800 */
[----:B---3--:R-:W-:-:S03]  /*236b0*/  FADD R144, R145, R144 ;  /* 0x0000009091907221 */ /* 0x008fc60000000000 */
[----:B------:R2:W-:Y:S01]  /*236c0*/  STL [R1+0xe98], R146 ;  /* 0x000e989201007387 */ /* 0x0005e20000100800 */
[----:B----4-:R-:W-:-:S03]  /*236d0*/  FADD R142, R143, R142 ;  /* 0x0000008e8f8e7221 */ /* 0x010fc60000000000 */
        /* <DEDUP_REMOVED lines=2448> */
[----:B------:R-:W4:Y:S04]  /*2cfe0*/  LDL R116, [R1] ;  /* 0x0000000001747983 */ /* 0x000f280000100800 */
        /* <DEDUP_REMOVED lines=24> */
[----:B------:R-:W-:Y:S01]  /*2d170*/  STL [R1+0x1840], R150 ;  /* 0x0018409601007387 */ /* 0x000fe20000100800 */
[----:B------:R-:W-:-:S01]  /*2d180*/  FADD R148, R149, R148 ;  /* 0x0000009495947221 */ /* 0x000fc20000000000 */
[----:B--2---:R-:W-:-:S04]  /*2d190*/  FADD R146, R147, R146 ;  /* 0x0000009293927221 */ /* 0x004fc80000000000 */
[----:B------:R-:W-:Y:S01]  /*2d1a0*/  STL [R1+0x1844], R148 ;  /* 0x0018449401007387 */ /* 0x000fe20000100800 */
[----:B---3--:R-:W-:-:S03]  /*2d1b0*/  FADD R144, R145, R144 ;  /* 0x0000009091907221 */ /* 0x008fc60000000000 */
[----:B------:R-:W-:Y:S01]  /*2d1c0*/  STL [R1+0x1848], R146 ;  /* 0x0018489201007387 */ /* 0x000fe20000100800 */
[----:B----4-:R-:W-:-:S03]  /*2d1d0*/  FADD R142, R143, R142 ;  /* 0x0000008e8f8e7221 */ /* 0x010fc60000000000 */
[----:B------:R-:W-:Y:S01]  /*2d1e0*/  STL [R1+0x184c], R144 ;  /* 0x00184c9001007387 */ /* 0x000fe20000100800 */
[----:B------:R-:W-:-:S03]  /*2d1f0*/  FADD R140, R141, R140 ;  /* 0x0000008c8d8c7221 */ /* 0x000fc60000000000 */
        /* <DEDUP_REMOVED lines=46> */
[----:B------:R-:W-:-:S01]  /*2d4e0*/  FADD R3, R107, R3 ;  /* 0x000000036b037221 */ /* 0x000fc20000000000 */
[----:B------:R-:W-:Y:S01]  /*2d4f0*/  FADD R2, R106, R2 ;  /* 0x000000026a027221 */ /* 0x000fe20000000000 */
[----:B------:R-:W-:-:S02]  /*2d500*/  FADD R0, R105, R0 ;  /* 0x0000000069007221 */ /* 0x000fc40000000000 */
[----:B------:R-:W4:Y:S04]  /*2d510*/  LDL R105, [R1+0x30] ;  /* 0x0000300001697983 */ /* 0x000f280000100800 */
[----:B------:R4:W-:Y:S04]  /*2d520*/  STL [R1+0x18b0], R3 ;  /* 0x0018b00301007387 */ /* 0x0009e80000100800 */
[----:B------:R-:W4:Y:S04]  /*2d530*/  LDL.LU R106, [R1+0x18bc] ;  /* 0x0018bc00016a7983 */ /* 0x000f280000300800 */
[----:B------:R4:W-:Y:S04]  /*2d540*/  STL [R1+0x18b4], R2 ;  /* 0x0018b40201007387 */ /* 0x0009e80000100800 */
[----:B------:R-:W4:Y:S04]  /*2d550*/  LDL R107, [R1+0x34] ;  /* 0x00003400016b7983 */ /* 0x000f280000100800 */
[----:B------:R4:W-:Y:S04]  /*2d560*/  STL [R1+0x18b8], R0 ;  /* 0x0018b80001007387 */ /* 0x0009e80000100800 */
        /* <DEDUP_REMOVED lines=59> */
[----:B------:R-:W-:-:S03]  /*2d920*/  FADD R106, R105, R106 ;  /* 0x0000006a696a7221 */ /* 0x000fc60000000000 */
[----:B------:R-:W4:Y:S04]  /*2d930*/  LDL.LU R105, [R1+0x1d94] ;  /* 0x001d940001697983 */ /* 0x000f280000300800 */
[----:B------:R0:W-:Y:S01]  /*2d940*/  STL [R1+0x18bc], R106 ;  /* 0x0018bc6a01007387 */ /* 0x0001e20000100800 */
[----:B------:R-:W-:-:S03]  /*2d950*/  FADD R108, R107, R108 ;  /* 0x0000006c6b6c7221 */ /* 0x000fc60000000000 */
[----:B0-----:R-:W4:Y:S04]  /*2d960*/  LDL.LU R106, [R1+0x1d90] ;  /* 0x001d9000016a7983 */ /* 0x001f280000300800 */
[----:B------:R-:W4:Y:S01]  /*2d970*/  LDL.LU R107, [R1+0x1d8c] ;  /* 0x001d8c00016b7983 */ /* 0x000f220000300800 */
[----:B------:R-:W-:-:S03]  /*2d980*/  FADD R110, R109, R110 ;  /* 0x0000006e6d6e7221 */ /* 0x000fc60000000000 */
        /* <DEDUP_REMOVED lines=8> */
[----:B------:R-:W4:Y:S04]  /*2da10*/  LDL.LU R111, [R1+0x1d7c] ;  /* 0x001d7c00016f7983 */ /* 0x000f280000300800 */
[----:B------:R0:W-:Y:S01]  /*2da20*/  STL [R1+0x18c8], R112 ;  /* 0x0018c87001007387 */ /* 0x0001e20000100800 */
[----:B------:R-:W-:-:S01]  /*2da30*/  FADD R118, R117, R118 ;  /* 0x0000007675767221 */ /* 0x000fc20000000000 */
[----:B------:R-:W-:-:S02]  /*2da40*/  FADD R120, R119, R120 ;  /* 0x0000007877787221 */ /* 0x000fc40000000000 */
        /* <DEDUP_REMOVED lines=14> */
[----:B------:R-:W-:Y:S01]  /*2db30*/  FADD R140, R141, R140 ;  /* 0x0000008c8d8c7221 */ /* 0x000fe20000000000 */
[----:B------:R-:W-:-:S01]  /*2db40*/  FADD R138, R139, R138 ;  /* 0x0000008a8b8a7221 */ /* 0x000fc20000000000 */
[----:B0-----:R-:W4:Y:S04]  /*2db50*/  LDL.LU R118, [R1+0x1d60] ;  /* 0x001d600001767983 */ /* 0x001f280000300800 */
[----:B------:R-:W4:Y:S04]  /*2db60*/  LDL.LU R119, [R1+0x1d5c] ;  /* 0x001d5c0001777983 */ /* 0x000f280000300800 */
[----:B------:R0:W-:Y:S01]  /*2db70*/  STL [R1+0x18d8], R120 ;  /* 0x0018d87801007387 */ /* 0x0001e20000100800 */
[----:B------:R-:W-:-:S01]  /*2db80*/  FADD R136, R137, R136 ;  /* 0x0000008889887221 */ /* 0x000fc20000000000 */
[----:B------:R-:W-:-:S02]  /*2db90*/  FADD R15, R135, R15 ;  /* 0x0000000f870f7221 */ /* 0x000fc40000000000 */
[----:B0-----:R-:W4:Y:S04]  /*2dba0*/  LDL.LU R120, [R1+0x1d58] ;  /* 0x001d580001787983 */ /* 0x001f280000300800 */
[----:B------:R-:W-:Y:S01]  /*2dbb0*/  STL [R1+0x18dc], R150 ;  /* 0x0018dc9601007387 */ /* 0x000fe20000100800 */
[----:B--2---:R-:W-:-:S03]  /*2dbc0*/  FADD R14, R134, R14 ;  /* 0x0000000e860e7221 */ /* 0x004fc60000000000 */
[----:B------:R-:W-:Y:S01]  /*2dbd0*/  STL [R1+0x18e0], R148 ;  /* 0x0018e09401007387 */ /* 0x000fe20000100800 */
[----:B---3--:R-:W-:-:S03]  /*2dbe0*/  FADD R13, R133, R13 ;  /* 0x0000000d850d7221 */ /* 0x008fc60000000000 */
[----:B------:R-:W-:Y:S04]  /*2dbf0*/  STL [R1+0x18e4], R146 ;  /* 0x0018e49201007387 */ /* 0x000fe80000100800 */
[----:B------:R-:W-:Y:S01]  /*2dc00*/  STL [R1+0x18e8], R144 ;  /* 0x0018e89001007387 */ /* 0x000fe20000100800 */
[----:B----4-:R-:W-:-:S03]  /*2dc10*/  FADD R12, R132, R12 ;  /* 0x0000000c840c7221 */ /* 0x010fc60000000000 */
[----:B------:R-:W-:Y:S04]  /*2dc20*/  STL [R1+0x18ec], R142 ;  /* 0x0018ec8e01007387 */ /* 0x000fe80000100800 */
[----:B------:R-:W-:Y:S01]  /*2dc30*/  STL [R1+0x18f0], R140 ;  /* 0x0018f08c01007387 */ /* 0x000fe20000100800 */
[----:B------:R-:W-:-:S03]  /*2dc40*/  FADD R11, R131, R11 ;  /* 0x0000000b830b7221 */ /* 0x000fc60000000000 */
        /* <DEDUP_REMOVED lines=9> */
[----:B------:R-:W-:Y:S01]  /*2dce0*/  STL [R1+0x190c], R11 ;  /* 0x00190c0b01007387 */ /* 0x000fe20000100800 */
[----:B------:R-:W-:-:S03]  /*2dcf0*/  FADD R7, R127, R7 ;  /* 0x000000077f077221 */ /* 0x000fc60000000000 */
[----:B------:R0:W-:Y:S04]  /*2dd00*/  STL [R1+0x1910], R10 ;  /* 0x0019100a01007387 */ /* 0x0001e80000100800 */
[----:B------:R-:W-:Y:S01]  /*2dd10*/  STL [R1+0x1914], R9 ;  /* 0x0019140901007387 */ /* 0x000fe20000100800 */
[----:B------:R-:W-:-:S03]  /*2dd20*/  FADD R6, R126, R6 ;  /* 0x000000067e067221 */ /* 0x000fc60000000000 */
[----:B------:R-:W-:Y:S04]  /*2dd30*/  STL [R1+0x1918], R8 ;  /* 0x0019180801007387 */ /* 0x000fe80000100800 */
[----:B------:R-:W-:Y:S01]  /*2dd40*/  STL [R1+0x191c], R7 ;  /* 0x00191c0701007387 */ /* 0x000fe20000100800 */
[----:B------:R-:W-:-:S03]  /*2dd50*/  FADD R5, R125, R5 ;  /* 0x000000057d057221 */ /* 0x000fc60000000000 */
[----:B------:R-:W-:Y:S01]  /*2dd60*/  STL [R1+0x1920], R6 ;  /* 0x0019200601007387 */ /* 0x000fe20000100800 */
[----:B------:R-:W-:-:S03]  /*2dd70*/  FADD R4, R124, R4 ;  /* 0x000000047c047221 */ /* 0x000fc60000000000 */
[----:B------:R-:W-:Y:S04]  /*2dd80*/  STL [R1+0x1924], R5 ;  /* 0x0019240501007387 */ /* 0x000fe80000100800 */
[----:B------:R-:W-:Y:S01]  /*2dd90*/  STL [R1+0x1928], R4 ;  /* 0x0019280401007387 */ /* 0x000fe20000100800 */
[----:B------:R-:W-:-:S01]  /*2dda0*/  FADD R3, R123, R3 ;  /* 0x000000037b037221 */ /* 0x000fc20000000000 */
[----:B------:R-:W-:Y:S01]  /*2ddb0*/  FADD R2, R122, R2 ;  /* 0x000000027a027221 */ /* 0x000fe20000000000 */
[----:B------:R-:W-:-:S02]  /*2ddc0*/  FADD R0, R121, R0 ;  /* 0x0000000079007221 */ /* 0x000fc40000000000 */
[----:B------:R-:W2:Y:S04]  /*2ddd0*/  LDL R121, [R1+0xac] ;  /* 0x0000ac0001797983 */ /* 0x000ea80000100800 */
[----:B------:R1:W-:Y:S04]  /*2dde0*/  STL [R1+0x192c], R3 ;  /* 0x00192c0301007387 */ /* 0x0003e80000100800 */
[----:B0-----:R-:W2:Y:S04]  /*2ddf0*/  LDL.LU R10, [R1+0x1938] ;  /* 0x00193800010a7983 */ /* 0x001ea80000300800 */
[----:B------:R0:W-:Y:S04]  /*2de00*/  STL [R1+0x1930], R2 ;  /* 0x0019300201007387 */ /* 0x0001e80000100800 */
[----:B------:R-:W3:Y:S04]  /*2de10*/  LDL R122, [R1+0xb0] ;  /* 0x0000b000017a7983 */ /* 0x000ee80000100800 */
[----:B------:R4:W-:Y:S04]  /*2de20*/  STL [R1+0x1934], R0 ;  /* 0x0019340001007387 */ /* 0x0009e80000100800 */
[----:B------:R-:W3:Y:S04]  /*2de30*/  LDL.LU R11, [R1+0x193c] ;  /* 0x00193c00010b7983 */ /* 0x000ee80000300800 */
[----:B------:R-:W3:Y:S04]  /*2de40*/  LDL R123, [R1+0xb4] ;  /* 0x0000b400017b7983 */ /* 0x000ee80000100800 */
        /* <DEDUP_REMOVED lines=20> */
[----:B-1----:R-:W3:Y:S04]  /*2df90*/  LDL.LU R3, [R1+0x1968] ;  /* 0x0019680001037983 */ /* 0x002ee80000300800 */
[----:B------:R-:W3:Y:S04]  /*2dfa0*/  LDL R135, [R1+0xe0] ;  /* 0x0000e00001877983 */ /* 0x000ee80000100800 */
[----:B0-----:R-:W3:Y:S04]  /*2dfb0*/  LDL.LU R2, [R1+0x196c] ;  /* 0x00196c0001027983 */ /* 0x001ee80000300800 */
[----:B------:R-:W3:Y:S04]  /*2dfc0*/  LDL R134, [R1+0xe4] ;  /* 0x0000e40001867983 */ /* 0x000ee80000100800 */
[----:B----4-:R-:W4:Y:S04]  /*2dfd0*/  LDL.LU R0, [R1+0x1970] ;  /* 0x0019700001007983 */ /* 0x010f280000300800 */
[----:B------:R-:W4:Y:S04]  /*2dfe0*/  LDL R142, [R1+0xe8] ;  /* 0x0000e800018e7983 */ /* 0x000f280000100800 */
[----:B------:R-:W4:Y:S04]  /*2dff0*/  LDL R141, [R1+0xec] ;  /* 0x0000ec00018d7983 */ /* 0x000f280000100800 */
[----:B------:R-:W4:Y:S04]  /*2e000*/  LDL R140, [R1+0xf0] ;  /* 0x0000f000018c7983 */ /* 0x000f280000100800 */
[----:B------:R-:W4:Y:S04]  /*2e010*/  LDL R139, [R1+0xf4] ;  /* 0x0000f400018b7983 */ /* 0x000f280000100800 */
        /* <DEDUP_REMOVED lines=12> */
[----:B--2---:R-:W-:-:S03]  /*2e0e0*/  FADD R10, R121, R10 ;  /* 0x0000000a790a7221 */ /* 0x004fc60000000000 */
[----:B------:R-:W2:Y:S04]  /*2e0f0*/  LDL.LU R121, [R1+0x1d54] ;  /* 0x001d540001797983 */ /* 0x000ea80000300800 */
[----:B------:R0:W-:Y:S01]  /*2e100*/  STL [R1+0x1938], R10 ;  /* 0x0019380a01007387 */ /* 0x0001e20000100800 */
[----:B---3--:R-:W-:-:S03]  /*2e110*/  FADD R11, R122, R11 ;  /* 0x0000000b7a0b7221 */ /* 0x008fc60000000000 */
[----:B0-----:R-:W3:Y:S04]  /*2e120*/  LDL.LU R10, [R1+0x1980] ;  /* 0x00198000010a7983 */ /* 0x001ee80000300800 */
[----:B------:R-:W2:Y:S01]  /*2e130*/  LDL.LU R122, [R1+0x1d50] ;  /* 0x001d5000017a7983 */ /* 0x000ea20000300800 */
[----:B------:R-:W-:-:S03]  /*2e140*/  FADD R12, R123, R12 ;  /* 0x0000000c7b0c7221 */ /* 0x000fc60000000000 */
[----:B------:R0:W-:Y:S01]  /*2e150*/  STL [R1+0x193c], R11 ;  /* 0x00193c0b01007387 */ /* 0x0001e20000100800 */
[----:B------:R-:W-:-:S03]  /*2e160*/  FADD R13, R124, R13 ;  /* 0x0000000d7c0d7221 */ /* 0x000fc60000000000 */
[----:B0-----:R-:W2:Y:S04]  /*2e170*/  LDL.LU R11, [R1+0x197c] ;  /* 0x00197c00010b7983 */ /* 0x001ea80000300800 */
[----:B------:R-:W2:Y:S01]  /*2e180*/  LDL.LU R123, [R1+0x1d4c] ;  /* 0x001d4c00017b7983 */ /* 0x000ea20000300800 */
[----:B------:R-:W-:-:S03]  /*2e190*/  FADD R126, R125, R126 ;  /* 0x0000007e7d7e7221 */ /* 0x000fc60000000000 */
[----:B------:R0:W-:Y:S01]  /*2e1a0*/  STL [R1+0x1940], R12 ;  /* 0x0019400c01007387 */ /* 0x0001e20000100800 */
[----:B------:R-:W-:-:S03]  /*2e1b0*/  FADD R128, R127, R128 ;  /* 0x000000807f807221 */ /* 0x000fc60000000000 */
[----:B0-----:R-:W2:Y:S04]  /*2e1c0*/  LDL.LU R12, [R1+0x1978] ;  /* 0x00197800010c7983 */ /* 0x001ea80000300800 */
[----:B------:R-:W2:Y:S04]  /*2e1d0*/  LDL.LU R124, [R1+0x1d48] ;  /* 0x001d4800017c7983 */ /* 0x000ea80000300800 */
[----:B------:R0:W-:Y:S01]  /*2e1e0*/  STL [R1+0x1944], R13 ;  /* 0x0019440d01007387 */ /* 0x0001e20000100800 */
[----:B------:R-:W-:-:S01]  /*2e1f0*/  FADD R151, R129, R151 ;  /* 0x0000009781977221 */ /* 0x000fc20000000000 */
[----:B------:R-:W-:-:S02]  /*2e200*/  FADD R149, R150, R149 ;  /* 0x0000009596957221 */ /* 0x000fc40000000000 */
[----:B0-----:R-:W2:Y:S04]  /*2e210*/  LDL.LU R13, [R1+0x1974] ;  /* 0x00197400010d7983 */ /* 0x001ea80000300800 */
[----:B------:R-:W2:Y:S01]  /*2e220*/  LDL.LU R125, [R1+0x1d44] ;  /* 0x001d4400017d7983 */ /* 0x000ea20000300800 */
[----:B------:R-:W-:-:S03]  /*2e230*/  FADD R147, R148, R147 ;  /* 0x0000009394937221 */ /* 0x000fc60000000000 */
[----:B------:R0:W-:Y:S01]  /*2e240*/  STL [R1+0x1948], R126 ;  /* 0x0019487e01007387 */ /* 0x0001e20000100800 */
[----:B------:R-:W-:-:S03]  /*2e250*/  FADD R145, R146, R145 ;  /* 0x0000009192917221 */ /* 0x000fc60000000000 */
[----:B0-----:R-:W2:Y:S01]  /*2e260*/  LDL.LU R126, [R1+0x1d40] ;  /* 0x001d4000017e7983 */ /* 0x001ea20000300800 */
[----:B------:R-:W-:-:S03]  /*2e270*/  FADD R15, R144, R15 ;  /* 0x0000000f900f7221 */ /* 0x000fc60000000000 */
[----:B------:R-:W2:Y:S04]  /*2e280*/  LDL.LU R127, [R1+0x1d3c] ;  /* 0x001d3c00017f7983 */ /* 0x000ea80000300800 */
[----:B------:R0:W-:Y:S01]  /*2e290*/  STL [R1+0x194c], R128 ;  /* 0x00194c8001007387 */ /* 0x0001e20000100800 */
[----:B------:R-:W-:-:S03]  /*2e2a0*/  FADD R14, R143, R14 ;  /* 0x0000000e8f0e7221 */ /* 0x000fc60000000000 */
[----:B0-----:R-:W2:Y:S01]  /*2e2b0*/  LDL.LU R128, [R1+0x1d38] ;  /* 0x001d380001807983 */ /* 0x001ea20000300800 */
[----:B------:R-:W-:-:S03]  /*2e2c0*/  FADD R3, R137, R3 ;  /* 0x0000000389037221 */ /* 0x000fc60000000000 */
[----:B------:R-:W2:Y:S04]  /*2e2d0*/  LDL.LU R129, [R1+0x1d34] ;  /* 0x001d340001817983 */ /* 0x000ea80000300800 */
[----:B------:R-:W-:Y:S01]  /*2e2e0*/  STL [R1+0x1950], R151 ;  /* 0x0019509701007387 */ /* 0x000fe20000100800 */
[----:B------:R-:W-:-:S03]  /*2e2f0*/  FADD R2, R135, R2 ;  /* 0x0000000287027221 */ /* 0x000fc60000000000 */
[----:B------:R-:W-:Y:S04]  /*2e300*/  STL [R1+0x1954], R149 ;  /* 0x0019549501007387 */ /* 0x000fe80000100800 */
[----:B------:R-:W-:Y:S01]  /*2e310*/  STL [R1+0x1958], R147 ;  /* 0x0019589301007387 */ /* 0x000fe20000100800 */
[----:B----4-:R-:W-:-:S03]  /*2e320*/  FADD R0, R134, R0 ;  /* 0x0000000086007221 */ /* 0x010fc60000000000 */
[----:B------:R-:W-:Y:S04]  /*2e330*/  STL [R1+0x195c], R145 ;  /* 0x00195c9101007387 */ /* 0x000fe80000100800 */
[----:B------:R-:W-:Y:S04]  /*2e340*/  STL [R1+0x1960], R15 ;  /* 0x0019600f01007387 */ /* 0x000fe80000100800 */
[----:B------:R-:W-:Y:S04]  /*2e350*/  STL [R1+0x1964], R14 ;  /* 0x0019640e01007387 */ /* 0x000fe80000100800 */
[----:B------:R-:W4:Y:S04]  /*2e360*/  LDL R137, [R1+0x110] ;  /* 0x0001100001897983 */ /* 0x000f280000100800 */
[----:B------:R0:W-:Y:S04]  /*2e370*/  STL [R1+0x1968], R3 ;  /* 0x0019680301007387 */ /* 0x0001e80000100800 */
[----:B0-----:R-:W4:Y:S04]  /*2e380*/  LDL.LU R3, [R1+0x199c] ;  /* 0x00199c0001037983 */ /* 0x001f280000300800 */
[----:B------:R0:W-:Y:S04]  /*2e390*/  STL [R1+0x196c], R2 ;  /* 0x00196c0201007387 */ /* 0x0001e80000100800 */
[----:B------:R-:W4:Y:S04]  /*2e3a0*/  LDL R135, [R1+0x114] ;  /* 0x0001140001877983 */ /* 0x000f280000100800 */
[----:B------:R1:W-:Y:S04]  /*2e3b0*/  STL [R1+0x1970], R0 ;  /* 0x0019700001007387 */ /* 0x0003e80000100800 */
[----:B0-----:R-:W4:Y:S04]  /*2e3c0*/  LDL.LU R2, [R1+0x19a0] ;  /* 0x0019a00001027983 */ /* 0x001f280000300800 */
[----:B------:R-:W4:Y:S04]  /*2e3d0*/  LDL R134, [R1+0x118] ;  /* 0x0001180001867983 */ /* 0x000f280000100800 */
[----:B-1----:R-:W4:Y:S01]  /*2e3e0*/  LDL.LU R0, [R1+0x19a4] ;  /* 0x0019a40001007983 */ /* 0x002f220000300800 */
[----:B------:R-:W-:-:S01]  /*2e3f0*/  FADD R9, R138, R9 ;  /* 0x000000098a097221 */ /* 0x000fc20000000000 */
[----:B------:R-:W-:Y:S01]  /*2e400*/  FADD R8, R136, R8 ;  /* 0x0000000888087221 */ /* 0x000fe20000000000 */
[----:B------:R-:W-:-:S01]  /*2e410*/  FADD R7, R133, R7 ;  /* 0x0000000785077221 */ /* 0x000fc20000000000 */
[----:B------:R-:W-:Y:S01]  /*2e420*/  FADD R6, R132, R6 ;  /* 0x0000000684067221 */ /* 0x000fe20000000000 */
[----:B------:R-:W-:-:S01]  /*2e430*/  FADD R5, R131, R5 ;  /* 0x0000000583057221 */ /* 0x000fc20000000000 */
[----:B------:R-:W-:Y:S01]  /*2e440*/  FADD R4, R130, R4 ;  /* 0x0000000482047221 */ /* 0x000fe20000000000 */
[----:B---3--:R-:W-:-:S01]  /*2e450*/  FADD R10, R139, R10 ;  /* 0x0000000a8b0a7221 */ /* 0x008fc20000000000 */
[----:B--2---:R-:W-:Y:S01]  /*2e460*/  FADD R11, R140, R11 ;  /* 0x0000000b8c0b7221 */ /* 0x004fe20000000000 */
[----:B------:R-:W-:-:S01]  /*2e470*/  FADD R12, R141, R12 ;  /* 0x0000000c8d0c7221 */ /* 0x000fc20000000000 */
[----:B------:R-:W-:-:S05]  /*2e480*/  FADD R13, R142, R13 ;  /* 0x0000000d8e0d7221 */ /* 0x000fca0000000000 */
[----:B------:R-:W-:Y:S04]  /*2e490*/  STL [R1+0x1974], R13 ;  /* 0x0019740d01007387 */ /* 0x000fe80000100800 */
[----:B------:R-:W-:Y:S04]  /*2e4a0*/  STL [R1+0x1978], R12 ;  /* 0x0019780c01007387 */ /* 0x000fe80000100800 */
[----:B------:R-:W-:Y:S04]  /*2e4b0*/  STL [R1+0x197c], R11 ;  /* 0x00197c0b01007387 */ /* 0x000fe80000100800 */
[----:B------:R0:W-:Y:S04]  /*2e4c0*/  STL [R1+0x1980], R10 ;  /* 0x0019800a01007387 */ /* 0x0001e80000100800 */
[----:B------:R-:W-:Y:S04]  /*2e4d0*/  STL [R1+0x1984], R9 ;  /* 0x0019840901007387 */ /* 0x000fe80000100800 */
[----:B------:R-:W-:Y:S04]  /*2e4e0*/  STL [R1+0x1988], R8 ;  /* 0x0019880801007387 */ /* 0x000fe80000100800 */
[----:B------:R1:W-:Y:S04]  /*2e4f0*/  STL [R1+0x198c], R7 ;  /* 0x00198c0701007387 */ /* 0x0003e80000100800 */
[----:B0-----:R-:W2:Y:S04]  /*2e500*/  LDL R10, [R1+0x11c] ;  /* 0x00011c00010a7983 */ /* 0x001ea80000100800 */
[----:B------:R0:W-:Y:S04]  /*2e510*/  STL [R1+0x1990], R6 ;  /* 0x0019900601007387 */ /* 0x0001e80000100800 */
[----:B------:R-:W3:Y:S04]  /*2e520*/  LDL R130, [R1+0x120] ;  /* 0x0001200001827983 */ /* 0x000ee80000100800 */
[----:B------:R-:W-:Y:S04]  /*2e530*/  STL [R1+0x1994], R5 ;  /* 0x0019940501007387 */ /* 0x000fe80000100800 */
[----:B------:R-:W3:Y:S04]  /*2e540*/  LDL R131, [R1+0x124] ;  /* 0x0001240001837983 */ /* 0x000ee80000100800 */
[----:B------:R-:W-:Y:S04]  /*2e550*/  STL [R1+0x1998], R4 ;  /* 0x0019980401007387 */ /* 0x000fe80000100800 */
[----:B------:R-:W3:Y:S04]  /*2e560*/  LDL R132, [R1+0x128] ;  /* 0x0001280001847983 */ /* 0x000ee80000100800 */
[----:B------:R-:W3:Y:S04]  /*2e570*/  LDL R133, [R1+0x12c] ;  /* 0x00012c0001857983 */ /* 0x000ee80000100800 */
[----:B------:R-:W3:Y:S04]  /*2e580*/  LDL R150, [R1+0x130] ;  /* 0x0001300001967983 */ /* 0x000ee80000100800 */
[----:B------:R-:W3:Y:S04]  /*2e590*/  LDL R148, [R1+0x134] ;  /* 0x0001340001947983 */ /* 0x000ee80000100800 */
[----:B------:R-:W3:Y:S04]  /*2e5a0*/  LDL R147, [R1+0x138] ;  /* 0x0001380001937983 */ /* 0x000ee80000100800 */
[----:B------:R-:W3:Y:S04]  /*2e5b0*/  LDL R146, [R1+0x13c] ;  /* 0x00013c0001927983 */ /* 0x000ee80000100800 */
[----:B------:R-:W3:Y:S01]  /*2e5c0*/  LDL R145, [R1+0x140] ;  /* 0x0001400001917983 */ /* 0x000ee20000100800 */
[----:B----4-:R-:W-:-:S03]  /*2e5d0*/  FADD R3, R137, R3 ;  /* 0x0000000389037221 */ /* 0x010fc60000000000 */
[----:B------:R-:W4:Y:S04]  /*2e5e0*/  LDL R142, [R1+0x144] ;  /* 0x00014400018e7983 */ /* 0x000f280000100800 */
[----:B------:R-:W4:Y:S04]  /*2e5f0*/  LDL R140, [R1+0x148] ;  /* 0x00014800018c7983 */ /* 0x000f280000100800 */
[----:B------:R-:W2:Y:S04]  /*2e600*/  LDL R138, [R1+0x14c] ;  /* 0x00014c00018a7983 */ /* 0x000ea80000100800 */
[----:B-1----:R-:W2:Y:S01]  /*2e610*/  LDL.LU R7, [R1+0x19d8] ;  /* 0x0019d80001077983 */ /* 0x002ea20000300800 */
[----:B------:R-:W-:-:S03]  /*2e620*/  FADD R2, R135, R2 ;  /* 0x0000000287027221 */ /* 0x000fc60000000000 */
[----:B------:R-:W4:Y:S04]  /*2e630*/  LDL R136, [R1+0x150] ;  /* 0x0001500001887983 */ /* 0x000f280000100800 */
[----:B0-----:R-:W4:Y:S04]  /*2e640*/  LDL.LU R6, [R1+0x19dc] ;  /* 0x0019dc0001067983 */ /* 0x001f280000300800 */
[----:B------:R-:W4:Y:S04]  /*2e650*/  LDL.LU R8, [R1+0x19d4] ;  /* 0x0019d40001087983 */ /* 0x000f280000300800 */
[----:B------:R-:W4:Y:S04]  /*2e660*/  LDL.LU R11, [R1+0x19d0] ;  /* 0x0019d000010b7983 */ /* 0x000f280000300800 */
[----:B------:R0:W-:Y:S01]  /*2e670*/  STL [R1+0x199c], R3 ;  /* 0x00199c0301007387 */ /* 0x0001e20000100800 */
[----:B------:R-:W-:-:S03]  /*2e680*/  FADD R0, R134, R0 ;  /* 0x0000000086007221 */ /* 0x000fc60000000000 */
[----:B0-----:R-:W3:Y:S04]  /*2e690*/  LDL.LU R3, [R1+0x19a8] ;  /* 0x0019a80001037983 */ /* 0x001ee80000300800 */
[----:B------:R0:W-:Y:S04]  /*2e6a0*/  STL [R1+0x19a0], R2 ;  /* 0x0019a00201007387 */ /* 0x0001e80000100800 */
[----:B------:R-:W4:Y:S04]  /*2e6b0*/  LDL.LU R4, [R1+0x19ac] ;  /* 0x0019ac0001047983 */ /* 0x000f280000300800 */
[----:B------:R-:W4:Y:S04]  /*2e6c0*/  LDL.LU R5, [R1+0x19b0] ;  /* 0x0019b00001057983 */ /* 0x000f280000300800 */
[----:B------:R1:W-:Y:S04]  /*2e6d0*/  STL [R1+0x19a4], R0 ;  /* 0x0019a40001007387 */ /* 0x0003e80000100800 */
[----:B------:R-:W4:Y:S04]  /*2e6e0*/  LDL.LU R9, [R1+0x19b4] ;  /* 0x0019b40001097983 */ /* 0x000f280000300800 */
[----:B------:R-:W4:Y:S04]  /*2e6f0*/  LDL.LU R151, [R1+0x19b8] ;  /* 0x0019b80001977983 */ /* 0x000f280000300800 */
[----:B------:R-:W4:Y:S04]  /*2e700*/  LDL.LU R149, [R1+0x19bc] ;  /* 0x0019bc0001957983 */ /* 0x000f280000300800 */
[----:B------:R-:W4:Y:S04]  /*2e710*/  LDL.LU R15, [R1+0x19c0] ;  /* 0x0019c000010f7983 */ /* 0x000f280000300800 */
[----:B------:R-:W4:Y:S04]  /*2e720*/  LDL.LU R14, [R1+0x19c4] ;  /* 0x0019c400010e7983 */ /* 0x000f280000300800 */
[----:B------:R-:W4:Y:S04]  /*2e730*/  LDL.LU R13, [R1+0x19c8] ;  /* 0x0019c800010d7983 */ /* 0x000f280000300800 */
[----:B------:R-:W4:Y:S04]  /*2e740*/  LDL.LU R12, [R1+0x19cc] ;  /* 0x0019cc00010c7983 */ /* 0x000f280000300800 */
[----:B------:R-:W4:Y:S04]  /*2e750*/  LDL R134, [R1+0x154] ;  /* 0x0001540001867983 */ /* 0x000f280000100800 */
[----:B------:R-:W4:Y:S04]  /*2e760*/  LDL R144, [R1+0x158] ;  /* 0x0001580001907983 */ /* 0x000f280000100800 */
[----:B------:R-:W4:Y:S04]  /*2e770*/  LDL R143, [R1+0x15c] ;  /* 0x00015c00018f7983 */ /* 0x000f280000100800 */
[----:B------:R-:W4:Y:S04]  /*2e780*/  LDL R141, [R1+0x160] ;  /* 0x00016000018d7983 */ /* 0x000f280000100800 */
[----:B------:R-:W4:Y:S04]  /*2e790*/  LDL R139, [R1+0x164] ;  /* 0x00016400018b7983 */ /* 0x000f280000100800 */
[----:B------:R-:W4:Y:S04]  /*2e7a0*/  LDL R137, [R1+0x168] ;  /* 0x0001680001897983 */ /* 0x000f280000100800 */
[----:B0-----:R-:W4:Y:S04]  /*2e7b0*/  LDL.LU R2, [R1+0x19f4] ;  /* 0x0019f40001027983 */ /* 0x001f280000300800 */
[----:B------:R-:W4:Y:S04]  /*2e7c0*/  LDL R135, [R1+0x16c] ;  /* 0x00016c0001877983 */ /* 0x000f280000100800 */
[----:B-1----:R-:W4:Y:S01]  /*2e7d0*/  LDL.LU R0, [R1+0x19f8] ;  /* 0x0019f80001007983 */ /* 0x002f220000300800 */
[----:B--2---:R-:W-:-:S01]  /*2e7e0*/  FADD R7, R138, R7 ;  /* 0x000000078a077221 */ /* 0x004fc20000000000 */
[----:B---3--:R-:W-:-:S02]  /*2e7f0*/  FADD R3, R10, R3 ;  /* 0x000000030a037221 */ /* 0x008fc40000000000 */
[----:B------:R-:W2:Y:S04]  /*2e800*/  LDL.LU R10, [R1+0x19e0] ;  /* 0x0019e000010a7983 */ /* 0x000ea80000300800 */
[----:B------:R0:W-:Y:S01]  /*2e810*/  STL [R1+0x19a8], R3 ;  /* 0x0019a80301007387 */ /* 0x0001e20000100800 */
[----:B----4-:R-:W-:-:S01]  /*2e820*/  FADD R4, R130, R4 ;  /* 0x0000000482047221 */ /* 0x010fc20000000000 */
[----:B------:R-:W-:Y:S02]  /*2e830*/  FADD R5, R131, R5 ;  /* 0x0000000583057221 */ /* 0x000fe40000000000 */
[----:B0-----:R-:W3:Y:S04]  /*2e840*/  LDL.LU R3, [R1+0x19f0] ;  /* 0x0019f00001037983 */ /* 0x001ee80000300800 */
        /* <DEDUP_REMOVED lines=14> */
[----:B0-----:R-:W4:Y:S01]  /*2e930*/  LDL.LU R9, [R1+0x19e4] ;  /* 0x0019e40001097983 */ /* 0x001f220000300800 */
[----:B------:R-:W-:-:S01]  /*2e940*/  FADD R12, R145, R12 ;  /* 0x0000000c910c7221 */ /* 0x000fc20000000000 */
[----:B------:R-:W-:Y:S02]  /*2e950*/  FADD R11, R142, R11 ;  /* 0x0000000b8e0b7221 */ /* 0x000fe40000000000 */
[----:B------:R-:W4:Y:S01]  /*2e960*/  LDL.LU R133, [R1+0x1d24] ;  /* 0x001d240001857983 */ /* 0x000f220000300800 */
[----:B------:R-:W-:-:S03]  /*2e970*/  FADD R8, R140, R8 ;  /* 0x000000088c087221 */ /* 0x000fc60000000000 */
[----:B------:R-:W-:Y:S01]  /*2e980*/  STL [R1+0x19b8], R151 ;  /* 0x0019b89701007387 */ /* 0x000fe20000100800 */
[----:B------:R-:W-:-:S03]  /*2e990*/  FADD R6, R136, R6 ;  /* 0x0000000688067221 */ /* 0x000fc60000000000 */
[----:B------:R-:W-:Y:S04]  /*2e9a0*/  STL [R1+0x19bc], R149 ;  /* 0x0019bc9501007387 */ /* 0x000fe80000100800 */
[----:B------:R-:W-:Y:S04]  /*2e9b0*/  STL [R1+0x19c0], R15 ;  /* 0x0019c00f01007387 */ /* 0x000fe80000100800 */
[----:B------:R-:W-:Y:S04]  /*2e9c0*/  STL [R1+0x19c4], R14 ;  /* 0x0019c40e01007387 */ /* 0x000fe80000100800 */
[----:B------:R-:W-:Y:S04]  /*2e9d0*/  STL [R1+0x19c8], R13 ;  /* 0x0019c80d01007387 */ /* 0x000fe80000100800 */
[----:B------:R-:W-:Y:S04]  /*2e9e0*/  STL [R1+0x19cc], R12 ;  /* 0x0019cc0c01007387 */ /* 0x000fe80000100800 */
[----:B------:R-:W-:Y:S04]  /*2e9f0*/  STL [R1+0x19d0], R11 ;  /* 0x0019d00b01007387 */ /* 0x000fe80000100800 */
[----:B------:R-:W4:Y:S04]  /*2ea00*/  LDL R142, [R1+0x170] ;  /* 0x00017000018e7983 */ /* 0x000f280000100800 */
[----:B------:R-:W-:Y:S04]  /*2ea10*/  STL [R1+0x19d4], R8 ;  /* 0x0019d40801007387 */ /* 0x000fe80000100800 */
[----:B------:R0:W-:Y:S04]  /*2ea20*/  STL [R1+0x19dc], R6 ;  /* 0x0019dc0601007387 */ /* 0x0001e80000100800 */
[----:B------:R1:W-:Y:S04]  /*2ea30*/  STL [R1+0x19d8], R7 ;  /* 0x0019d80701007387 */ /* 0x0003e80000100800 */
[----:B0-----:R-:W4:Y:S04]  /*2ea40*/  LDL.LU R6, [R1+0x19fc] ;  /* 0x0019fc0001067983 */ /* 0x001f280000300800 */
[----:B------:R-:W4:Y:S04]  /*2ea50*/  LDL R140, [R1+0x174] ;  /* 0x00017400018c7983 */ /* 0x000f280000100800 */
[----:B-1----:R-:W4:Y:S04]  /*2ea60*/  LDL.LU R7, [R1+0x1a00] ;  /* 0x001a000001077983 */ /* 0x002f280000300800 */
[----:B------:R-:W4:Y:S04]  /*2ea70*/  LDL R138, [R1+0x178] ;  /* 0x00017800018a7983 */ /* 0x000f280000100800 */
[----:B------:R-:W4:Y:S04]  /*2ea80*/  LDL.LU R8, [R1+0x1a04] ;  /* 0x001a040001087983 */ /* 0x000f280000300800 */
[----:B------:R-:W4:Y:S04]  /*2ea90*/  LDL R136, [R1+0x17c] ;  /* 0x00017c0001887983 */ /* 0x000f280000100800 */
[----:B------:R-:W4:Y:S01]  /*2eaa0*/  LDL.LU R11, [R1+0x1a08] ;  /* 0x001a0800010b7983 */ /* 0x000f220000300800 */
[----:B------:R-:W-:-:S01]  /*2eab0*/  FADD R2, R137, R2 ;  /* 0x0000000289027221 */ /* 0x000fc20000000000 */
[----:B------:R-:W-:Y:S01]  /*2eac0*/  FADD R0, R135, R0 ;  /* 0x0000000087007221 */ /* 0x000fe20000000000 */
[----:B--2---:R-:W-:-:S02]  /*2ead0*/  FADD R10, R134, R10 ;  /* 0x0000000a860a7221 */ /* 0x004fc40000000000 */
[----:B------:R-:W2:Y:S04]  /*2eae0*/  LDL R134, [R1+0x180] ;  /* 0x0001800001867983 */ /* 0x000ea80000100800 */
[----:B------:R0:W-:Y:S01]  /*2eaf0*/  STL [R1+0x19e0], R10 ;  /* 0x0019e00a01007387 */ /* 0x0001e20000100800 */
[----:B---3--:R-:W-:-:S03]  /*2eb00*/  FADD R3, R139, R3 ;  /* 0x000000038b037221 */ /* 0x008fc60000000000 */
[----:B0-----:R-:W2:Y:S01]  /*2eb10*/  LDL.LU R10, [R1+0x1a0c] ;  /* 0x001a0c00010a7983 */ /* 0x001ea20000300800 */
[----:B----4-:R-:W-:-:S01]  /*2eb20*/  FADD R4, R141, R4 ;  /* 0x000000048d047221 */ /* 0x010fc20000000000 */
[----:B------:R-:W-:Y:S01]  /*2eb30*/  FADD R5, R143, R5 ;  /* 0x000000058f057221 */ /* 0x000fe20000000000 */
[----:B------:R-:W-:-:S05]  /*2eb40*/  FADD R9, R144, R9 ;  /* 0x0000000990097221 */ /* 0x000fca0000000000 */
[----:B------:R-:W-:Y:S04]  /*2eb50*/  STL [R1+0x19e4], R9 ;  /* 0x0019e40901007387 */ /* 0x000fe80000100800 */
[----:B------:R0:W-:Y:S04]  /*2eb60*/  STL [R1+0x19e8], R5 ;  /* 0x0019e80501007387 */ /* 0x0001e80000100800 */
[----:B------:R-:W-:Y:S04]  /*2eb70*/  STL [R1+0x19ec], R4 ;  /* 0x0019ec0401007387 */ /* 0x000fe80000100800 */
[----:B------:R-:W3:Y:S04]  /*2eb80*/  LDL R15, [R1+0x184] ;  /* 0x00018400010f7983 */ /* 0x000ee80000100800 */
[----:B------:R-:W-:Y:S04]  /*2eb90*/  STL [R1+0x19f0], R3 ;  /* 0x0019f00301007387 */ /* 0x000fe80000100800 */
[----:B------:R-:W4:Y:S04]  /*2eba0*/  LDL R151, [R1+0x188] ;  /* 0x0001880001977983 */ /* 0x000f280000100800 */
[----:B------:R-:W-:Y:S04]  /*2ebb0*/  STL [R1+0x19f4], R2 ;  /* 0x0019f40201007387 */ /* 0x000fe80000100800 */
[----:B------:R-:W4:Y:S04]  /*2ebc0*/  LDL R149, [R1+0x18c] ;  /* 0x00018c0001957983 */ /* 0x000f280000100800 */
[----:B------:R1:W-:Y:S04]  /*2ebd0*/  STL [R1+0x19f8], R0 ;  /* 0x0019f80001007387 */ /* 0x0003e80000100800 */
[----:B------:R-:W3:Y:S04]  /*2ebe0*/  LDL R147, [R1+0x190] ;  /* 0x0001900001937983 */ /* 0x000ee80000100800 */
[----:B------:R-:W4:Y:S04]  /*2ebf0*/  LDL R145, [R1+0x194] ;  /* 0x0001940001917983 */ /* 0x000f280000100800 */
[----:B------:R-:W3:Y:S04]  /*2ec00*/  LDL R143, [R1+0x198] ;  /* 0x00019800018f7983 */ /* 0x000ee80000100800 */
[----:B0-----:R-:W3:Y:S01]  /*2ec10*/  LDL.LU R5, [R1+0x1a24] ;  /* 0x001a240001057983 */ /* 0x001ee20000300800 */
[----:B------:R-:W-:-:S03]  /*2ec20*/  FADD R6, R142, R6 ;  /* 0x000000068e067221 */ /* 0x000fc60000000000 */
[----:B------:R-:W4:Y:S04]  /*2ec30*/  LDL R141, [R1+0x19c] ;  /* 0x00019c00018d7983 */ /* 0x000f280000100800 */
[----:B-1----:R-:W4:Y:S01]  /*2ec40*/  LDL.LU R0, [R1+0x1a28] ;  /* 0x001a280001007983 */ /* 0x002f220000300800 */
        /* <DEDUP_REMOVED lines=8> */
[----:B------:R0:W-:Y:S04]  /*2ecd0*/  STL [R1+0x19fc], R6 ;  /* 0x0019fc0601007387 */ /* 0x0001e80000100800 */
[----:B0-----:R-:W4:Y:S04]  /*2ece0*/  LDL.LU R6, [R1+0x1a20] ;  /* 0x001a200001067983 */ /* 0x001f280000300800 */
[----:B------:R0:W-:Y:S04]  /*2ecf0*/  STL [R1+0x1a00], R7 ;  /* 0x001a000701007387 */ /* 0x0001e80000100800 */
[----:B0-----:R-:W4:Y:S04]  /*2ed00*/  LDL.LU R7, [R1+0x1a1c] ;  /* 0x001a1c0001077983 */ /* 0x001f280000300800 */
[----:B------:R-:W4:Y:S04]  /*2ed10*/  LDL.LU R14, [R1+0x1a10] ;  /* 0x001a1000010e7983 */ /* 0x000f280000300800 */
[----:B------:R-:W4:Y:S04]  /*2ed20*/  LDL.LU R9, [R1+0x1a14] ;  /* 0x001a140001097983 */ /* 0x000f280000300800 */
[----:B------:R0:W-:Y:S04]  /*2ed30*/  STL [R1+0x1a04], R8 ;  /* 0x001a040801007387 */ /* 0x0001e80000100800 */
[----:B0-----:R-:W4:Y:S01]  /*2ed40*/  LDL.LU R8, [R1+0x1a18] ;  /* 0x001a180001087983 */ /* 0x001f220000300800 */
[----:B------:R-:W-:-:S03]  /*2ed50*/  FADD R11, R136, R11 ;  /* 0x0000000b880b7221 */ /* 0x000fc60000000000 */
[----:B------:R-:W4:Y:S01]  /*2ed60*/  LDL R136, [R1+0x1b0] ;  /* 0x0001b00001887983 */ /* 0x000f220000100800 */
[----:B--2---:R-:W-:-:S03]  /*2ed70*/  FADD R10, R134, R10 ;  /* 0x0000000a860a7221 */ /* 0x004fc60000000000 */
[----:B------:R-:W2:Y:S04]  /*2ed80*/  LDL R134, [R1+0x1ac] ;  /* 0x0001ac0001867983 */ /* 0x000ea80000100800 */
[----:B------:R-:W-:Y:S04]  /*2ed90*/  STL [R1+0x1a08], R11 ;  /* 0x001a080b01007387 */ /* 0x000fe80000100800 */
[----:B------:R-:W2:Y:S04]  /*2eda0*/  LDL R138, [R1+0x1b4] ;  /* 0x0001b400018a7983 */ /* 0x000ea80000100800 */
[----:B------:R0:W-:Y:S04]  /*2edb0*/  STL [R1+0x1a0c], R10 ;  /* 0x001a0c0a01007387 */ /* 0x0001e80000100800 */
[----:B------:R-:W2:Y:S04]  /*2edc0*/  LDL R140, [R1+0x1b8] ;  /* 0x0001b800018c7983 */ /* 0x000ea80000100800 */
[----:B------:R-:W2:Y:S04]  /*2edd0*/  LDL R142, [R1+0x1bc] ;  /* 0x0001bc00018e7983 */ /* 0x000ea80000100800 */
[----:B0-----:R-:W2:Y:S04]  /*2ede0*/  LDL R10, [R1+0x1c0] ;  /* 0x0001c000010a7983 */ /* 0x001ea80000100800 */
[----:B------:R-:W2:Y:S04]  /*2edf0*/  LDL R11, [R1+0x1c4] ;  /* 0x0001c400010b7983 */ /* 0x000ea80000100800 */
[----:B------:R-:W2:Y:S04]  /*2ee00*/  LDL R12, [R1+0x1c8] ;  /* 0x0001c800010c7983 */ /* 0x000ea80000100800 */
[----:B------:R-:W2:Y:S04]  /*2ee10*/  LDL R13, [R1+0x1cc] ;  /* 0x0001cc00010d7983 */ /* 0x000ea80000100800 */
[----:B------:R-:W2:Y:S04]  /*2ee20*/  LDL R150, [R1+0x1d0] ;  /* 0x0001d00001967983 */ /* 0x000ea80000100800 */
[----:B------:R-:W2:Y:S04]  /*2ee30*/  LDL R148, [R1+0x1d4] ;  /* 0x0001d40001947983 */ /* 0x000ea80000100800 */
[----:B------:R-:W2:Y:S04]  /*2ee40*/  LDL R146, [R1+0x1d8] ;  /* 0x0001d80001927983 */ /* 0x000ea80000100800 */
[----:B------:R-:W2:Y:S01]  /*2ee50*/  LDL R144, [R1+0x1dc] ;  /* 0x0001dc0001907983 */ /* 0x000ea20000100800 */
[----:B---3--:R-:W-:-:S01]  /*2ee60*/  FADD R5, R143, R5 ;  /* 0x000000058f057221 */ /* 0x008fc20000000000 */
[----:B----4-:R-:W-:Y:S01]  /*2ee70*/  FADD R0, R141, R0 ;  /* 0x000000008d007221 */ /* 0x010fe20000000000 */
[----:B------:R-:W-:-:S01]  /*2ee80*/  FADD R2, R139, R2 ;  /* 0x000000028b027221 */ /* 0x000fc20000000000 */
[----:B------:R-:W-:Y:S01]  /*2ee90*/  FADD R3, R137, R3 ;  /* 0x0000000389037221 */ /* 0x000fe20000000000 */
[----:B------:R-:W-:-:S01]  /*2eea0*/  FADD R4, R135, R4 ;  /* 0x0000000487047221 */ /* 0x000fc20000000000 */
[----:B------:R-:W-:Y:S01]  /*2eeb0*/  FADD R6, R145, R6 ;  /* 0x0000000691067221 */ /* 0x000fe20000000000 */
[----:B------:R-:W-:-:S01]  /*2eec0*/  FADD R7, R147, R7 ;  /* 0x0000000793077221 */ /* 0x000fc20000000000 */
[----:B------:R-:W-:Y:S01]  /*2eed0*/  FADD R14, R15, R14 ;  /* 0x0000000e0f0e7221 */ /* 0x000fe20000000000 */
[----:B------:R-:W-:-:S04]  /*2eee0*/  FADD R9, R151, R9 ;  /* 0x0000000997097221 */ /* 0x000fc80000000000 */
[----:B------:R-:W-:Y:S04]  /*2eef0*/  STL [R1+0x1a10], R14 ;  /* 0x001a100e01007387 */ /* 0x000fe80000100800 */
[----:B------:R-:W-:Y:S01]  /*2ef00*/  STL [R1+0x1a14], R9 ;  /* 0x001a140901007387 */ /* 0x000fe20000100800 */
[----:B------:R-:W-:-:S05]  /*2ef10*/  FADD R8, R149, R8 ;  /* 0x0000000895087221 */ /* 0x000fca0000000000 */
[----:B------:R-:W-:Y:S04]  /*2ef20*/  STL [R1+0x1a18], R8 ;  /* 0x001a180801007387 */ /* 0x000fe80000100800 */
[----:B------:R-:W-:Y:S04]  /*2ef30*/  STL [R1+0x1a1c], R7 ;  /* 0x001a1c0701007387 */ /* 0x000fe80000100800 */
[----:B------:R0:W-:Y:S04]  /*2ef40*/  STL [R1+0x1a28], R0 ;  /* 0x001a280001007387 */ /* 0x0001e80000100800 */
[----:B------:R-:W-:Y:S04]  /*2ef50*/  STL [R1+0x1a20], R6 ;  /* 0x001a200601007387 */ /* 0x000fe80000100800 */
[----:B0-----:R-:W2:Y:S04]  /*2ef60*/  LDL.LU R0, [R1+0x1a68] ;  /* 0x001a680001007983 */ /* 0x001ea80000300800 */
[----:B------:R-:W-:Y:S04]  /*2ef70*/  STL [R1+0x1a24], R5 ;  /* 0x001a240501007387 */ /* 0x000fe80000100800 */
[----:B------:R0:W-:Y:S04]  /*2ef80*/  STL [R1+0x1a2c], R2 ;  /* 0x001a2c0201007387 */ /* 0x0001e80000100800 */
[----:B0-----:R-:W3:Y:S04]  /*2ef90*/  LDL.LU R2, [R1+0x1a64] ;  /* 0x001a640001027983 */ /* 0x001ee80000300800 */
[----:B------:R0:W-:Y:S04]  /*2efa0*/  STL [R1+0x1a30], R3 ;  /* 0x001a300301007387 */ /* 0x0001e80000100800 */
[----:B0-----:R-:W4:Y:S04]  /*2efb0*/  LDL.LU R3, [R1+0x1a60] ;  /* 0x001a600001037983 */ /* 0x001f280000300800 */
[----:B------:R-:W3:Y:S04]  /*2efc0*/  LDL.LU R135, [R1+0x1a38] ;  /* 0x001a380001877983 */ /* 0x000ee80000300800 */
        /* <DEDUP_REMOVED lines=9> */
[----:B0-----:R-:W4:Y:S04]  /*2f060*/  LDL.LU R4, [R1+0x1a5c] ;  /* 0x001a5c0001047983 */ /* 0x001f280000300800 */
[----:B------:R-:W4:Y:S04]  /*2f070*/  LDL R143, [R1+0x1e0] ;  /* 0x0001e000018f7983 */ /* 0x000f280000100800 */
[----:B------:R-:W4:Y:S04]  /*2f080*/  LDL R145, [R1+0x1e4] ;  /* 0x0001e40001917983 */ /* 0x000f280000100800 */
[----:B------:R-:W4:Y:S04]  /*2f090*/  LDL R147, [R1+0x1e8] ;  /* 0x0001e80001937983 */ /* 0x000f280000100800 */
[----:B------:R-:W4:Y:S04]  /*2f0a0*/  LDL R149, [R1+0x1ec] ;  /* 0x0001ec0001957983 */ /* 0x000f280000100800 */
[----:B------:R-:W4:Y:S04]  /*2f0b0*/  LDL R14, [R1+0x1f0] ;  /* 0x0001f000010e7983 */ /* 0x000f280000100800 */
[----:B------:R-:W4:Y:S04]  /*2f0c0*/  LDL R15, [R1+0x1f4] ;  /* 0x0001f400010f7983 */ /* 0x000f280000100800 */
[----:B------:R-:W4:Y:S01]  /*2f0d0*/  LDL R151, [R1+0x1f8] ;  /* 0x0001f80001977983 */ /* 0x000f220000100800 */
[----:B--2---:R-:W-:-:S01]  /*2f0e0*/  FADD R0, R144, R0 ;  /* 0x0000000090007221 */ /* 0x004fc20000000000 */
[----:B---3--:R-:W-:-:S02]  /*2f0f0*/  FADD R135, R134, R135 ;  /* 0x0000008786877221 */ /* 0x008fc40000000000 */
[----:B------:R-:W2:Y:S01]  /*2f100*/  LDL.LU R134, [R1+0x1d20] ;  /* 0x001d200001867983 */ /* 0x000ea20000300800 */
[----:B----4-:R-:W-:-:S03]  /*2f110*/  FADD R137, R136, R137 ;  /* 0x0000008988897221 */ /* 0x010fc60000000000 */
[----:B------:R0:W-:Y:S01]  /*2f120*/  STL [R1+0x1a38], R135 ;  /* 0x001a388701007387 */ /* 0x0001e20000100800 */
[----:B------:R-:W-:-:S03]  /*2f130*/  FADD R139, R138, R139 ;  /* 0x0000008b8a8b7221 */ /* 0x000fc60000000000 */
[----:B0-----:R-:W3:Y:S01]  /*2f140*/  LDL.LU R135, [R1+0x1d1c] ;  /* 0x001d1c0001877983 */ /* 0x001ee20000300800 */
[----:B------:R-:W-:-:S03]  /*2f150*/  FADD R141, R140, R141 ;  /* 0x0000008d8c8d7221 */ /* 0x000fc60000000000 */
        /* <DEDUP_REMOVED lines=17> */
[----:B------:R-:W4:Y:S04]  /*2f270*/  LDL.LU R142, [R1+0x1d00] ;  /* 0x001d0000018e7983 */ /* 0x000f280000300800 */
[----:B------:R0:W-:Y:S04]  /*2f280*/  STL [R1+0x1a48], R9 ;  /* 0x001a480901007387 */ /* 0x0001e80000100800 */
[----:B------:R1:W-:Y:S04]  /*2f290*/  STL [R1+0x1a4c], R8 ;  /* 0x001a4c0801007387 */ /* 0x0003e80000100800 */
[----:B------:R1:W-:Y:S04]  /*2f2a0*/  STL [R1+0x1a50], R7 ;  /* 0x001a500701007387 */ /* 0x0003e80000100800 */
[----:B------:R1:W-:Y:S04]  /*2f2b0*/  STL [R1+0x1a54], R6 ;  /* 0x001a540601007387 */ /* 0x0003e80000100800 */
[----:B------:R1:W-:Y:S04]  /*2f2c0*/  STL [R1+0x1a58], R5 ;  /* 0x001a580501007387 */ /* 0x0003e80000100800 */
[----:B------:R1:W-:Y:S04]  /*2f2d0*/  STL [R1+0x1a5c], R4 ;  /* 0x001a5c0401007387 */ /* 0x0003e80000100800 */
[----:B------:R-:W2:Y:S04]  /*2f2e0*/  LDL.LU R144, [R1+0x1a6c] ;  /* 0x001a6c0001907983 */ /* 0x000ea80000300800 */
[----:B------:R1:W-:Y:S04]  /*2f2f0*/  STL [R1+0x1a60], R3 ;  /* 0x001a600301007387 */ /* 0x0003e80000100800 */
[----:B------:R-:W3:Y:S04]  /*2f300*/  LDL.LU R146, [R1+0x1a70] ;  /* 0x001a700001927983 */ /* 0x000ee80000300800 */
[----:B------:R1:W-:Y:S04]  /*2f310*/  STL [R1+0x1a64], R2 ;  /* 0x001a640201007387 */ /* 0x0003e80000100800 */
[----:B------:R-:W4:Y:S04]  /*2f320*/  LDL.LU R148, [R1+0x1a74] ;  /* 0x001a740001947983 */ /* 0x000f280000300800 */
[----:B------:R1:W-:Y:S04]  /*2f330*/  STL [R1+0x1a68], R0 ;  /* 0x001a680001007387 */ /* 0x0003e80000100800 */
[----:B------:R-:W4:Y:S04]  /*2f340*/  LDL.LU R150, [R1+0x1a78] ;  /* 0x001a780001967983 */ /* 0x000f280000300800 */
[----:B------:R-:W4:Y:S04]  /*2f350*/  LDL.LU R13, [R1+0x1a7c] ;  /* 0x001a7c00010d7983 */ /* 0x000f280000300800 */
[----:B------:R-:W4:Y:S04]  /*2f360*/  LDL.LU R12, [R1+0x1a80] ;  /* 0x001a8000010c7983 */ /* 0x000f280000300800 */
[----:B------:R-:W4:Y:S04]  /*2f370*/  LDL.LU R11, [R1+0x1a84] ;  /* 0x001a8400010b7983 */ /* 0x000f280000300800 */
[----:B------:R-:W4:Y:S04]  /*2f380*/  LDL.LU R10, [R1+0x1a88] ;  /* 0x001a8800010a7983 */ /* 0x000f280000300800 */
[----:B0-----:R-:W4:Y:S04]  /*2f390*/  LDL.LU R9, [R1+0x1a8c] ;  /* 0x001a8c0001097983 */ /* 0x001f280000300800 */
[----:B-1----:R-:W4:Y:S04]  /*2f3a0*/  LDL.LU R8, [R1+0x1a90] ;  /* 0x001a900001087983 */ /* 0x002f280000300800 */
[----:B------:R-:W4:Y:S04]  /*2f3b0*/  LDL.LU R7, [R1+0x1a94] ;  /* 0x001a940001077983 */ /* 0x000f280000300800 */
[----:B------:R-:W4:Y:S04]  /*2f3c0*/  LDL.LU R6, [R1+0x1a98] ;  /* 0x001a980001067983 */ /* 0x000f280000300800 */
[----:B------:R-:W4:Y:S04]  /*2f3d0*/  LDL.LU R5, [R1+0x1a9c] ;  /* 0x001a9c0001057983 */ /* 0x000f280000300800 */
[----:B------:R-:W4:Y:S04]  /*2f3e0*/  LDL.LU R4, [R1+0x1aa0] ;  /* 0x001aa00001047983 */ /* 0x000f280000300800 */
[----:B------:R-:W4:Y:S04]  /*2f3f0*/  LDL.LU R3, [R1+0x1aa4] ;  /* 0x001aa40001037983 */ /* 0x000f280000300800 */
[----:B------:R-:W4:Y:S04]  /*2f400*/  LDL.LU R2, [R1+0x1aa8] ;  /* 0x001aa80001027983 */ /* 0x000f280000300800 */
[----:B------:R-:W4:Y:S01]  /*2f410*/  LDL.LU R0, [R1+0x1aac] ;  /* 0x001aac0001007983 */ /* 0x000f220000300800 */
[----:B--2---:R-:W-:-:S03]  /*2f420*/  FADD R144, R143, R144 ;  /* 0x000000908f907221 */ /* 0x004fc60000000000 */
[----:B------:R-:W2:Y:S04]  /*2f430*/  LDL.LU R143, [R1+0x1cfc] ;  /* 0x001cfc00018f7983 */ /* 0x000ea80000300800 */
[----:B------:R0:W-:Y:S01]  /*2f440*/  STL [R1+0x1a6c], R144 ;  /* 0x001a6c9001007387 */ /* 0x0001e20000100800 */
[----:B---3--:R-:W-:-:S03]  /*2f450*/  FADD R146, R145, R146 ;  /* 0x0000009291927221 */ /* 0x008fc60000000000 */
[----:B0-----:R-:W3:Y:S01]  /*2f460*/  LDL.LU R144, [R1+0x1cf8] ;  /* 0x001cf80001907983 */ /* 0x001ee20000300800 */
[----:B----4-:R-:W-:-:S03]  /*2f470*/  FADD R148, R147, R148 ;  /* 0x0000009493947221 */ /* 0x010fc60000000000 */
[----:B------:R-:W4:Y:S04]  /*2f480*/  LDL.LU R145, [R1+0x1cf4] ;  /* 0x001cf40001917983 */ /* 0x000f280000300800 */
[----:B------:R0:W-:Y:S01]  /*2f490*/  STL [R1+0x1a70], R146 ;  /* 0x001a709201007387 */ /* 0x0001e20000100800 */
[----:B------:R-:W-:-:S01]  /*2f4a0*/  FADD R150, R149, R150 ;  /* 0x0000009695967221 */ /* 0x000fc20000000000 */
[----:B------:R-:W-:Y:S02]  /*2f4b0*/  FADD R13, R14, R13 ;  /* 0x0000000d0e0d7221 */ /* 0x000fe40000000000 */
[----:B0-----:R-:W4:Y:S01]  /*2f4c0*/  LDL.LU R146, [R1+0x1cf0] ;  /* 0x001cf00001927983 */ /* 0x001f220000300800 */
[----:B------:R-:W-:-:S03]  /*2f4d0*/  FADD R12, R15, R12 ;  /* 0x0000000c0f0c7221 */ /* 0x000fc60000000000 */
[----:B------:R-:W4:Y:S01]  /*2f4e0*/  LDL.LU R147, [R1+0x1cec] ;  /* 0x001cec0001937983 */ /* 0x000f220000300800 */
[----:B------:R-:W-:-:S03]  /*2f4f0*/  FADD R11, R151, R11 ;  /* 0x0000000b970b7221 */ /* 0x000fc60000000000 */
[----:B------:R0:W-:Y:S01]  /*2f500*/  STL [R1+0x1a74], R148 ;  /* 0x001a749401007387 */ /* 0x0001e20000100800 */
[----:B------:R-:W-:-:S01]  /*2f510*/  FADD R10, R16, R10 ;  /* 0x0000000a100a7221 */ /* 0x000fc20000000000 */
[----:B------:R-:W-:Y:S01]  /*2f520*/  FADD R9, R24, R9 ;  /* 0x0000000918097221 */ /* 0x000fe20000000000 */
[----:B------:R-:W-:-:S01]  /*2f530*/  FADD R8, R25, R8 ;  /* 0x0000000819087221 */ /* 0x000fc20000000000 */
[----:B0-----:R-:W4:Y:S04]  /*2f540*/  LDL.LU R148, [R1+0x1ce8] ;  /* 0x001ce80001947983 */ /* 0x001f280000300800 */
[----:B------:R-:W4:Y:S01]  /*2f550*/  LDL.LU R149, [R1+0x1ce4] ;  /* 0x001ce40001957983 */ /* 0x000f220000300800 */
[----:B------:R-:W-:-:S03]  /*2f560*/  FADD R7, R26, R7 ;  /* 0x000000071a077221 */ /* 0x000fc60000000000 */
[----:B------:R0:W-:Y:S01]  /*2f570*/  STL [R1+0x1a78], R150 ;  /* 0x001a789601007387 */ /* 0x0001e20000100800 */
[----:B------:R-:W-:-:S01]  /*2f580*/  FADD R6, R27, R6 ;  /* 0x000000061b067221 */ /* 0x000fc20000000000 */
[----:B------:R-:W-:Y:S01]  /*2f590*/  FADD R5, R28, R5 ;  /* 0x000000051c057221 */ /* 0x000fe20000000000 */
[----:B------:R-:W-:-:S01]  /*2f5a0*/  FADD R4, R29, R4 ;  /* 0x000000041d047221 */ /* 0x000fc20000000000 */
[----:B0-----:R-:W4:Y:S04]  /*2f5b0*/  LDL.LU R150, [R1+0x1ce0] ;  /* 0x001ce00001967983 */ /* 0x001f280000300800 */
[----:B------:R0:W-:Y:S04]  /*2f5c0*/  STL [R1+0x1a7c], R13 ;  /* 0x001a7c0d01007387 */ /* 0x0001e80000100800 */
[----:B------:R1:W-:Y:S04]  /*2f5d0*/  STL [R1+0x1a80], R12 ;  /* 0x001a800c01007387 */ /* 0x0003e80000100800 */
[----:B------:R1:W-:Y:S01]  /*2f5e0*/  STL [R1+0x1a84], R11 ;  /* 0x001a840b01007387 */ /* 0x0003e20000100800 */
[----:B------:R-:W-:-:S03]  /*2f5f0*/  FADD R3, R30, R3 ;  /* 0x000000031e037221 */ /* 0x000fc60000000000 */
[----:B------:R1:W-:Y:S04]  /*2f600*/  STL [R1+0x1a88], R10 ;  /* 0x001a880a01007387 */ /* 0x0003e80000100800 */
[----:B------:R1:W-:Y:S01]  /*2f610*/  STL [R1+0x1a8c], R9 ;  /* 0x001a8c0901007387 */ /* 0x0003e20000100800 */
[----:B------:R-:W-:-:S03]  /*2f620*/  FADD R2, R31, R2 ;  /* 0x000000021f027221 */ /* 0x000fc60000000000 */
[----:B------:R1:W-:Y:S04]  /*2f630*/  STL [R1+0x1a90], R8 ;  /* 0x001a900801007387 */ /* 0x0003e80000100800 */
[----:B------:R1:W-:Y:S01]  /*2f640*/  STL [R1+0x1a94], R7 ;  /* 0x001a940701007387 */ /* 0x0003e20000100800 */
[----:B------:R-:W-:-:S03]  /*2f650*/  FADD R0, R32, R0 ;  /* 0x0000000020007221 */ /* 0x000fc60000000000 */
        /* <DEDUP_REMOVED lines=22> */
[----:B------:R-:W4:Y:S01]  /*2f7c0*/  LDL.LU R0, [R1+0x1af0] ;  /* 0x001af00001007983 */ /* 0x000f220000300800 */
[----:B--2---:R-:W-:-:S01]  /*2f7d0*/  FADD R151, R33, R151 ;  /* 0x0000009721977221 */ /* 0x004fc20000000000 */
[----:B---3--:R-:W-:-:S04]  /*2f7e0*/  FADD R16, R34, R16 ;  /* 0x0000001022107221 */ /* 0x008fc80000000000 */
        /* <DEDUP_REMOVED lines=28> */
[----:B0-----:R-:W4:Y:S01]  /*2f9b0*/  LDL.LU R151, [R1+0x1af4] ;  /* 0x001af40001977983 */ /* 0x001f220000300800 */
[----:B------:R-:W-:-:S03]  /*2f9c0*/  FADD R0, R49, R0 ;  /* 0x0000000031007221 */ /* 0x000fc60000000000 */
[----:B------:R0:W-:Y:S04]  /*2f9d0*/  STL [R1+0x1ae8], R3 ;  /* 0x001ae80301007387 */ /* 0x0001e80000100800 */
[----:B-1----:R-:W4:Y:S04]  /*2f9e0*/  LDL.LU R16, [R1+0x1af8] ;  /* 0x001af80001107983 */ /* 0x002f280000300800 */
[----:B------:R1:W-:Y:S04]  /*2f9f0*/  STL [R1+0x1aec], R2 ;  /* 0x001aec0201007387 */ /* 0x0003e80000100800 */
[----:B--2---:R-:W2:Y:S04]  /*2fa00*/  LDL.LU R15, [R1+0x1afc] ;  /* 0x001afc00010f7983 */ /* 0x004ea80000300800 */
[----:B------:R1:W-:Y:S04]  /*2fa10*/  STL [R1+0x1af0], R0 ;  /* 0x001af00001007387 */ /* 0x0003e80000100800 */
[----:B---3--:R-:W3:Y:S04]  /*2fa20*/  LDL.LU R14, [R1+0x1b00] ;  /* 0x001b0000010e7983 */ /* 0x008ee80000300800 */
[----:B----4-:R-:W4:Y:S04]  /*2fa30*/  LDL.LU R13, [R1+0x1b04] ;  /* 0x001b0400010d7983 */ /* 0x010f280000300800 */
        /* <DEDUP_REMOVED lines=9> */
[----:B0-----:R-:W4:Y:S04]  /*2fad0*/  LDL.LU R3, [R1+0x1b2c] ;  /* 0x001b2c0001037983 */ /* 0x001f280000300800 */
[----:B-1----:R-:W4:Y:S04]  /*2fae0*/  LDL.LU R2, [R1+0x1b30] ;  /* 0x001b300001027983 */ /* 0x002f280000300800 */
[----:B------:R-:W4:Y:S01]  /*2faf0*/  LDL.LU R0, [R1+0x1b34] ;  /* 0x001b340001007983 */ /* 0x000f220000300800 */
[----:B------:R-:W-:-:S01]  /*2fb00*/  FADD R151, R50, R151 ;  /* 0x0000009732977221 */ /* 0x000fc20000000000 */
[----:B------:R-:W-:-:S04]  /*2fb10*/  FADD R16, R51, R16 ;  /* 0x0000001033107221 */ /* 0x000fc80000000000 */
[----:B------:R0:W-:Y:S01]  /*2fb20*/  STL [R1+0x1af4], R151 ;  /* 0x001af49701007387 */ /* 0x0001e20000100800 */
[----:B--2---:R-:W-:-:S03]  /*2fb30*/  FADD R15, R52, R15 ;  /* 0x0000000f340f7221 */ /* 0x004fc60000000000 */
        /* <DEDUP_REMOVED lines=204> */
[----:B------:R-:W-:Y:S01]  /*30800*/  STL [R1+0x1c08], R16 ;  /* 0x001c081001007387 */ /* 0x000fe20000100800 */
        /* <DEDUP_REMOVED lines=22> */
[----:B------:R4:W-:Y:S04]  /*30970*/  STL [R1+0x1c38], R4 ;  /* 0x001c380401007387 */ /* 0x0009e80000100800 */
[----:B0-----:R-:W4:Y:S01]  /*30980*/  LDL.LU R151, [R1+0x1c48] ;  /* 0x001c480001977983 */ /* 0x001f220000300800 */
[----:B------:R-:W-:-:S01]  /*30990*/  FADD R3, R132, R3 ;  /* 0x0000000384037221 */ /* 0x000fc20000000000 */
[----:B------:R-:W-:Y:S01]  /*309a0*/  FADD R2, R133, R2 ;  /* 0x0000000285027221 */ /* 0x000fe20000000000 */
        /* <DEDUP_REMOVED lines=19> */
[----:B------:R-:W4:Y:S01]  /*30ae0*/  LDL.LU R16, [R1+0x1c88] ;  /* 0x001c880001107983 */ /* 0x000f220000300800 */
[----:B------:R-:W-:-:S05]  /*30af0*/  FADD R151, R135, R151 ;  /* 0x0000009787977221 */ /* 0x000fca0000000000 */
[----:B------:R0:W-:Y:S04]  /*30b00*/  STL [R1+0x1c48], R151 ;  /* 0x001c489701007387 */ /* 0x0001e80000100800 */
[----:B0-----:R-:W4:Y:S01]  /*30b10*/  LDL.LU R151, [R1+0x1cdc] ;  /* 0x001cdc0001977983 */ /* 0x001f220000300800 */
[----:B------:R-:W-:-:S01]  /*30b20*/  FADD R15, R136, R15 ;  /* 0x0000000f880f7221 */ /* 0x000fc20000000000 */
[----:B--2---:R-:W-:-:S04]  /*30b30*/  FADD R14, R137, R14 ;  /* 0x0000000e890e7221 */ /* 0x004fc80000000000 */
[----:B------:R0:W-:Y:S01]  /*30b40*/  STL [R1+0x1c4c], R15 ;  /* 0x001c4c0f01007387 */ /* 0x0001e20000100800 */
[----:B---3--:R-:W-:-:S01]  /*30b50*/  FADD R13, R138, R13 ;  /* 0x0000000d8a0d7221 */ /* 0x008fc20000000000 */
[----:B----4-:R-:W-:Y:S02]  /*30b60*/  FADD R12, R139, R12 ;  /* 0x0000000c8b0c7221 */ /* 0x010fe40000000000 */
[----:B0-----:R0:W5:Y:S01]  /*30b70*/  LDL.LU R15, [R1+0x1cd8] ;  /* 0x001cd800010f7983 */ /* 0x0011620000300800 */
[----:B------:R-:W-:-:S03]  /*30b80*/  FADD R11, R140, R11 ;  /* 0x0000000b8c0b7221 */ /* 0x000fc60000000000 */
[----:B------:R1:W-:Y:S01]  /*30b90*/  STL [R1+0x1c50], R14 ;  /* 0x001c500e01007387 */ /* 0x0003e20000100800 */
[----:B------:R-:W-:-:S03]  /*30ba0*/  FADD R10, R141, R10 ;  /* 0x0000000a8d0a7221 */ /* 0x000fc60000000000 */
[----:B-1----:R0:W5:Y:S01]  /*30bb0*/  LDL.LU R14, [R1+0x1cd4] ;  /* 0x001cd400010e7983 */ /* 0x0021620000300800 */
[----:B------:R-:W-:-:S03]  /*30bc0*/  FADD R9, R142, R9 ;  /* 0x000000098e097221 */ /* 0x000fc60000000000 */
[----:B------:R1:W-:Y:S01]  /*30bd0*/  STL [R1+0x1c54], R13 ;  /* 0x001c540d01007387 */ /* 0x0003e20000100800 */
[----:B------:R-:W-:-:S01]  /*30be0*/  FADD R8, R143, R8 ;  /* 0x000000088f087221 */ /* 0x000fc20000000000 */
[----:B------:R-:W-:Y:S02]  /*30bf0*/  FADD R7, R144, R7 ;  /* 0x0000000790077221 */ /* 0x000fe40000000000 */
[----:B-1----:R0:W5:Y:S04]  /*30c00*/  LDL.LU R13, [R1+0x1cd0] ;  /* 0x001cd000010d7983 */ /* 0x0021680000300800 */
[----:B------:R1:W-:Y:S01]  /*30c10*/  STL [R1+0x1c58], R12 ;  /* 0x001c580c01007387 */ /* 0x0003e20000100800 */
[----:B------:R-:W-:-:S01]  /*30c20*/  FADD R6, R145, R6 ;  /* 0x0000000691067221 */ /* 0x000fc20000000000 */
[----:B------:R-:W-:-:S02]  /*30c30*/  FADD R5, R146, R5 ;  /* 0x0000000592057221 */ /* 0x000fc40000000000 */
[----:B-1----:R0:W5:Y:S04]  /*30c40*/  LDL.LU R12, [R1+0x1ccc] ;  /* 0x001ccc00010c7983 */ /* 0x0021680000300800 */
[----:B------:R1:W-:Y:S01]  /*30c50*/  STL [R1+0x1c5c], R11 ;  /* 0x001c5c0b01007387 */ /* 0x0003e20000100800 */
[----:B------:R-:W-:-:S03]  /*30c60*/  FADD R4, R147, R4 ;  /* 0x0000000493047221 */ /* 0x000fc60000000000 */
        /* <DEDUP_REMOVED lines=10> */
[----:B------:R1:W-:Y:S04]  /*30d10*/  STL [R1+0x1c6c], R7 ;  /* 0x001c6c0701007387 */ /* 0x0003e80000100800 */
        /* <DEDUP_REMOVED lines=12> */
[----:B-1----:R0:W5:Y:S01]  /*30de0*/  LDL.LU R0, [R1+0x1ca0] ;  /* 0x001ca00001007983 */ /* 0x0021620000300800 */
[----:B------:R-:W-:Y:S01]  /*30df0*/  UMOV UR6, URZ ;  /* 0x0000003f00067c82 */ /* 0x000fe20008000000 */
[----:B------:R-:W-:-:S05]  /*30e00*/  FADD R16, R16, R151 ;  /* 0x0000009710107221 */ /* 0x000fca0000000000 */
[----:B------:R0:W-:Y:S02]  /*30e10*/  STL [R1+0x1c88], R16 ;  /* 0x001c881001007387 */ /* 0x0001e40000100800 */
.L_x_24:
[----:B------:R-:W-:Y:S05]  /*30e20*/  @!P1 BRA `(.L_x_25) ;  /* 0x0000000000049947 */ /* 0x000fea0003800000 */
[----:B------:R-:W-:Y:S01]  /*30e30*/  BPT.TRAP 0x1 ;  /* 0x000000040000795c */ /* 0x000fe20000300000 */
.L_x_25:
[----:B------:R-:W-:Y:S02]  /*30e40*/  UISETP.GT.U32.AND UP0, UPT, UR7, 0x1, UPT ;  /* 0x000000010700788c */ /* 0x000fe4000bf04070 */
[----:B------:R-:W-:-:S04]  /*30e50*/  ULEA UR16, UR32, UR14, 0x3 ;  /* 0x0000000e20107291 */ /* 0x000fc8000f8e183f */
[----:B------:R-:W-:Y:S01]  /*30e60*/  UIADD3 UR16, UR16, 0x38, URZ ;  /* 0x0000003810107890 */ /* 0x000fe2000fffe03f */
[----:B------:R-:W-:-:S03]  /*30e70*/  PLOP3.LUT P0, PT, PT, PT, UP0, 0x80, 0x0 ;  /* 0x000000000000781c */ /* 0x000fc60003f0f008 */
[----:B------:R-:W-:-:S09]  /*30e80*/  UPRMT UR16, URZ, 0x654, UR16 ;  /* 0x000006543f107896 */ /* 0x000fd20008000010 */
[----:B------:R-:W-:Y:S01]  /*30e90*/  SYNCS.ARRIVE.TRANS64.RED.A1T0 RZ, [UR16], RZ ;  /* 0x000000ffffff79a7 */ /* 0x000fe20008100410 */
[----:B------:R-:W-:Y:S05]  /*30ea0*/  @P0 BRA `(.L_x_26) ;  /* 0x0000000000040947 */ /* 0x000fea0003800000 */
[----:B------:R-:W-:Y:S01]  /*30eb0*/  BPT.TRAP 0x1 ;  /* 0x000000040000795c */ /* 0x000fe20000300000 */
.L_x_26:
[----:B------:R-:W-:Y:S01]  /*30ec0*/  UIADD3 UR29, UR29, 0x1, URZ ;  /* 0x000000011d1d7890 */ /* 0x000fe2000fffe03f */
[C---:B-----5:R-:W-:Y:S01]  /*30ed0*/  ISETP.GT.AND P0, PT, R15.reuse, 0x1, PT ;  /* 0x000000010f00780c */ /* 0x060fe20003f04270 */
[----:B------:R-:W-:Y:S01]  /*30ee0*/  UIADD3 UR32, UR32, 0x1, URZ ;  /* 0x0000000120207890 */ /* 0x000fe2000fffe03f */
[----:B------:R-:W-:Y:S01]  /*30ef0*/  VIADD R15, R15, 0xffffffff ;  /* 0xffffffff0f0f7836 */ /* 0x000fe20000000000 */
[----:B------:R-:W-:Y:S02]  /*30f00*/  UISETP.NE.AND UP0, UPT, UR29, 0x7, UPT ;  /* 0x000000071d00788c */ /* 0x000fe4000bf05270 */
[----:B------:R-:W-:Y:S02]  /*30f10*/  UISETP.NE.AND UP1, UPT, UR32, 0x7, UPT ;  /* 0x000000072000788c */ /* 0x000fe4000bf25270 */
[----:B------:R-:W-:Y:S02]  /*30f20*/  USEL UR16, URZ, 0x1, UP0 ;  /* 0x000000013f107887 */ /* 0x000fe40008000000 */
[----:B------:R-:W-:-:S02]  /*30f30*/  USEL UR29, UR29, URZ, UP0 ;  /* 0x0000003f1d1d7287 */ /* 0x000fc40008000000 */
[----:B------:R-:W-:Y:S02]  /*30f40*/  USEL UR32, UR32, URZ, UP1 ;  /* 0x0000003f20207287 */ /* 0x000fe40008800000 */
[----:B------:R-:W-:Y:S01]  /*30f50*/  LOP3.LUT R14, R14, UR16, RZ, 0x3c, !PT ;  /* 0x000000100e0e7c12 */ /* 0x000fe2000f8e3cff */
[----:B------:R-:W-:Y:S01]  /*30f60*/  UMOV UR16, 0x1 ;  /* 0x0000000100107882 */ /* 0x000fe20000000000 */
[----:B------:R-:W-:Y:S08]  /*30f70*/  @P0 BRA `(.L_x_27) ;  /* 0xfffffe9800300947 */ /* 0x000ff0000383ffff */
.L_x_19:
[----:B------:R-:W-:-:S04]  /*30f80*/  UISETP.NE.AND UP0, UPT, UR6, URZ, UPT ;  /* 0x0000003f0600728c */ /* 0x000fc8000bf05270 */
[----:B------:R-:W-:-:S06]  /*30f90*/  USEL UR6, URZ, 0x1, !UP0 ;  /* 0x000000013f067887 */ /* 0x000fcc000c000000 */
[----:B------:R-:W-:-:S13]  /*30fa0*/  ISETP.NE.AND P0, PT, RZ, UR6, PT ;  /* 0x00000006ff007c0c */ /* 0x000fda000bf05270 */
[----:B------:R-:W-:Y:S05]  /*30fb0*/  @!P0 BRA `(.L_x_28) ;  /* 0x000000f800788947 */ /* 0x000fea0003800000 */
[----:B-----5:R1:W-:Y:S04]  /*30fc0*/  STL [R1+0x1e4c], R57 ;  /* 0x001e4c3901007387 */ /* 0x0203e80000100800 */
[----:B-1----:R-:W2:Y:S04]  /*30fd0*/  LDL.LU R57, [R1+0xc00] ;  /* 0x000c000001397983 */ /* 0x002ea80000300800 */
[----:B------:R1:W-:Y:S04]  /*30fe0*/  STL [R1+0x1e48], R58 ;  /* 0x001e483a01007387 */ /* 0x0003e80000100800 */
[----:B-1----:R-:W3:Y:S04]  /*30ff0*/  LDL.LU R58, [R1+0xc04] ;  /* 0x000c0400013a7983 */ /* 0x002ee80000300800 */
[----:B------:R1:W-:Y:S04]  /*31000*/  STL [R1+0x1e44], R59 ;  /* 0x001e443b01007387 */ /* 0x0003e80000100800 */
[----:B-1----:R-:W4:Y:S04]  /*31010*/  LDL.LU R59, [R1+0xc08] ;  /* 0x000c0800013b7983 */ /* 0x002f280000300800 */
        /* <DEDUP_REMOVED lines=92> */
[----:B------:R-:W4:Y:S04]  /*315e0*/  LDL.LU R14, [R1+0xe1c] ;  /* 0x000e1c00010e7983 */ /* 0x000f280000300800 */
[----:B------:R-:W4:Y:S04]  /*315f0*/  LDL.LU R15, [R1+0xd94] ;  /* 0x000d9400010f7983 */ /* 0x000f280000300800 */
        /* <DEDUP_REMOVED lines=119> */
[----:B--2---:R-:W-:Y:S01]  /*31d70*/  FADD R17, R57, R17 ;  /* 0x0000001139117221 */ /* 0x004fe20000000000 */
[----:B---3--:R-:W-:Y:S01]  /*31d80*/  FADD R18, R58, R18 ;  /* 0x000000123a127221 */ /* 0x008fe20000000000 */
[----:B----4-:R-:W-:Y:S01]  /*31d90*/  FADD R19, R59, R19 ;  /* 0x000000133b137221 */ /* 0x010fe20000000000 */
[----:B------:R-:W2:Y:S01]  /*31da0*/  LDL.LU R57, [R1+0x1e4c] ;  /* 0x001e4c0001397983 */ /* 0x000ea20000300800 */
[----:B------:R-:W-:Y:S01]  /*31db0*/  FADD R20, R60, R20 ;  /* 0x000000143c147221 */ /* 0x000fe20000000000 */
        /* <DEDUP_REMOVED lines=82> */
[----:B------:R-:W-:Y:S01]  /*322e0*/  FADD R190, R102, R190 ;  /* 0x000000be66be7221 */ /* 0x000fe20000000000 */
[----:B------:R-:W-:Y:S02]  /*322f0*/  FADD R119, R120, R119 ;  /* 0x0000007778777221 */ /* 0x000fe40000000000 */
[----:B------:R-:W4:Y:S01]  /*32300*/  LDL.LU R99, [R1+0x1da4] ;  /* 0x001da40001637983 */ /* 0x000f220000300800 */
[----:B------:R-:W-:Y:S01]  /*32310*/  FADD R191, R103, R191 ;  /* 0x000000bf67bf7221 */ /* 0x000fe20000000000 */
[----:B------:R-:W-:Y:S02]  /*32320*/  FADD R117, R118, R117 ;  /* 0x0000007576757221 */ /* 0x000fe40000000000 */
[----:B------:R-:W4:Y:S01]  /*32330*/  LDL.LU R100, [R1+0x1da0] ;  /* 0x001da00001647983 */ /* 0x000f220000300800 */
[----:B------:R-:W-:Y:S01]  /*32340*/  FADD R192, R104, R192 ;  /* 0x000000c068c07221 */ /* 0x000fe20000000000 */
[----:B------:R-:W-:-:S02]  /*32350*/  FADD R115, R116, R115 ;  /* 0x0000007374737221 */ /* 0x000fc40000000000 */
[----:B------:R-:W4:Y:S01]  /*32360*/  LDL.LU R101, [R1+0x1d9c] ;  /* 0x001d9c0001657983 */ /* 0x000f220000300800 */
[----:B------:R-:W-:Y:S01]  /*32370*/  FADD R193, R105, R193 ;  /* 0x000000c169c17221 */ /* 0x000fe20000000000 */
        /* <DEDUP_REMOVED lines=9> */
[----:B------:R-:W-:Y:S01]  /*32410*/  FADD R16, R15, R16 ;  /* 0x000000100f107221 */ /* 0x000fe20000000000 */
[----:B------:R-:W-:Y:S01]  /*32420*/  FADD R202, R9, R202 ;  /* 0x000000ca09ca7221 */ /* 0x000fe20000000000 */
[----:B------:R0:W-:Y:S01]  /*32430*/  STL [R1+0xe00], R119 ;  /* 0x000e007701007387 */ /* 0x0001e20000100800 */
        /* <DEDUP_REMOVED lines=47> */
[----:B------:R-:W-:-:S02]  /*32730*/  FADD R194, R0, R194 ;  /* 0x000000c200c27221 */ /* 0x000fc40000000000 */
[----:B------:R-:W2:Y:S04]  /*32740*/  LDL.LU R0, [R1+0xd98] ;  /* 0x000d980001007983 */ /* 0x000ea80000300800 */
[----:B------:R3:W-:Y:S04]  /*32750*/  STL [R1+0xe18], R107 ;  /* 0x000e186b01007387 */ /* 0x0007e80000100800 */
[----:B------:R-:W2:Y:S04]  /*32760*/  LDL.LU R2, [R1+0xe24] ;  /* 0x000e240001027983 */ /* 0x000ea80000300800 */
        /* <DEDUP_REMOVED lines=46> */
[----:B------:R-:W4:Y:S04]  /*32a50*/  LDL.LU R118, [R1+0xdf4] ;  /* 0x000df40001767983 */ /* 0x000f280000300800 */
        /* <DEDUP_REMOVED lines=10> */
[----:B---3--:R-:W3:Y:S04]  /*32b00*/  LDL.LU R107, [R1+0xe94] ;  /* 0x000e9400016b7983 */ /* 0x008ee80000300800 */
[----:B------:R-:W3:Y:S04]  /*32b10*/  LDL.LU R106, [R1+0xa0c] ;  /* 0x000a0c00016a7983 */ /* 0x000ee80000300800 */
[----:B------:R-:W3:Y:S04]  /*32b20*/  LDL.LU R14, [R1+0xe98] ;  /* 0x000e9800010e7983 */ /* 0x000ee80000300800 */
[----:B------:R-:W3:Y:S04]  /*32b30*/  LDL.LU R15, [R1+0xa10] ;  /* 0x000a1000010f7983 */ /* 0x000ee80000300800 */
[----:B------:R-:W3:Y:S01]  /*32b40*/  LDL.LU R16, [R1+0xe9c] ;  /* 0x000e9c0001107983 */ /* 0x000ee20000300800 */
[----:B--2---:R-:W-:-:S05]  /*32b50*/  FADD R2, R0, R2 ;  /* 0x0000000200027221 */ /* 0x004fca0000000000 */
[----:B------:R0:W-:Y:S01]  /*32b60*/  STL [R1+0xe24], R2 ;  /* 0x000e240201007387 */ /* 0x0001e20000100800 */
[----:B----4-:R-:W-:-:S05]  /*32b70*/  FADD R4, R3, R4 ;  /* 0x0000000403047221 */ /* 0x010fca0000000000 */
[----:B------:R1:W-:Y:S01]  /*32b80*/  STL [R1+0xe28], R4 ;  /* 0x000e280401007387 */ /* 0x0003e20000100800 */
[----:B------:R-:W-:-:S05]  /*32b90*/  FADD R6, R5, R6 ;  /* 0x0000000605067221 */ /* 0x000fca0000000000 */
        /* <DEDUP_REMOVED lines=51> */
[----:B---3--:R-:W-:-:S03]  /*32ed0*/  FADD R107, R108, R107 ;  /* 0x0000006b6c6b7221 */ /* 0x008fc60000000000 */
[----:B------:R-:W3:Y:S04]  /*32ee0*/  LDL.LU R0, [R1+0xa14] ;  /* 0x000a140001007983 */ /* 0x000ee80000300800 */
[----:B------:R4:W-:Y:S01]  /*32ef0*/  STL [R1+0xe94], R107 ;  /* 0x000e946b01007387 */ /* 0x0009e20000100800 */
[----:B------:R-:W-:-:S03]  /*32f00*/  FADD R14, R106, R14 ;  /* 0x0000000e6a0e7221 */ /* 0x000fc60000000000 */
[----:B0-----:R-:W3:Y:S04]  /*32f10*/  LDL.LU R2, [R1+0xea0] ;  /* 0x000ea00001027983 */ /* 0x001ee80000300800 */
[----:B------:R0:W-:Y:S01]  /*32f20*/  STL [R1+0xe98], R14 ;  /* 0x000e980e01007387 */ /* 0x0001e20000100800 */
[----:B------:R-:W-:-:S03]  /*32f30*/  FADD R16, R15, R16 ;  /* 0x000000100f107221 */ /* 0x000fc60000000000 */
[----:B------:R-:W3:Y:S04]  /*32f40*/  LDL.LU R3, [R1+0xa18] ;  /* 0x000a180001037983 */ /* 0x000ee80000300800 */
[----:B------:R0:W-:Y:S04]  /*32f50*/  STL [R1+0xe9c], R16 ;  /* 0x000e9c1001007387 */ /* 0x0001e80000100800 */
[----:B-1----:R-:W3:Y:S04]  /*32f60*/  LDL.LU R4, [R1+0xea4] ;  /* 0x000ea40001047983 */ /* 0x002ee80000300800 */
[----:B------:R-:W3:Y:S04]  /*32f70*/  LDL.LU R5, [R1+0xa1c] ;  /* 0x000a1c0001057983 */ /* 0x000ee80000300800 */
[----:B--2---:R-:W2:Y:S04]  /*32f80*/  LDL.LU R6, [R1+0xea8] ;  /* 0x000ea80001067983 */ /* 0x004ea80000300800 */
[----:B------:R-:W2:Y:S04]  /*32f90*/  LDL.LU R7, [R1+0xa20] ;  /* 0x000a200001077983 */ /* 0x000ea80000300800 */
        /* <DEDUP_REMOVED lines=54> */
[----:B------:R-:W4:Y:S01]  /*33300*/  LDL.LU R16, [R1+0xf18] ;  /* 0x000f180001107983 */ /* 0x000f220000300800 */
[----:B---3--:R-:W-:-:S05]  /*33310*/  FADD R2, R0, R2 ;  /* 0x0000000200027221 */ /* 0x008fca0000000000 */
[----:B------:R0:W-:Y:S01]  /*33320*/  STL [R1+0xea0], R2 ;  /* 0x000ea00201007387 */ /* 0x0001e20000100800 */
[----:B------:R-:W-:Y:S01]  /*33330*/  FADD R4, R3, R4 ;  /* 0x0000000403047221 */ /* 0x000fe20000000000 */
[----:B--2---:R-:W-:-:S04]  /*33340*/  FADD R6, R5, R6 ;  /* 0x0000000605067221 */ /* 0x004fc80000000000 */
        /* <DEDUP_REMOVED lines=53> */
[----:B------:R-:W4:Y:S04]  /*336a0*/  LDL.LU R0, [R1+0xa90] ;  /* 0x000a900001007983 */ /* 0x000f280000300800 */
[----:B------:R4:W-:Y:S01]  /*336b0*/  STL [R1+0xf10], R107 ;  /* 0x000f106b01007387 */ /* 0x0009e20000100800 */
[----:B------:R-:W-:-:S03]  /*336c0*/  FADD R14, R106, R14 ;  /* 0x0000000e6a0e7221 */ /* 0x000fc60000000000 */
[----:B0-----:R-:W4:Y:S04]  /*336d0*/  LDL.LU R2, [R1+0xf1c] ;  /* 0x000f1c0001027983 */ /* 0x001f280000300800 */
[----:B------:R0:W-:Y:S01]  /*336e0*/  STL [R1+0xf14], R14 ;  /* 0x000f140e01007387 */ /* 0x0001e20000100800 */
[----:B------:R-:W-:-:S03]  /*336f0*/  FADD R16, R15, R16 ;  /* 0x000000100f107221 */ /* 0x000fc60000000000 */
[----:B------:R-:W4:Y:S04]  /*33700*/  LDL.LU R3, [R1+0xa94] ;  /* 0x000a940001037983 */ /* 0x000f280000300800 */
[----:B------:R0:W-:Y:S04]  /*33710*/  STL [R1+0xf18], R16 ;  /* 0x000f181001007387 */ /* 0x0001e80000100800 */
[----:B-1----:R-:W4:Y:S04]  /*33720*/  LDL.LU R4, [R1+0xf20] ;  /* 0x000f200001047983 */ /* 0x002f280000300800 */
[----:B------:R-:W4:Y:S04]  /*33730*/  LDL.LU R5, [R1+0xa98] ;  /* 0x000a980001057983 */ /* 0x000f280000300800 */
[----:B--2---:R-:W2:Y:S04]  /*33740*/  LDL.LU R6, [R1+0xf24] ;  /* 0x000f240001067983 */ /* 0x004ea80000300800 */
[----:B------:R-:W2:Y:S04]  /*33750*/  LDL.LU R7, [R1+0xa9c] ;  /* 0x000a9c0001077983 */ /* 0x000ea80000300800 */
[----:B---3--:R-:W3:Y:S04]  /*33760*/  LDL.LU R8, [R1+0xf28] ;  /* 0x000f280001087983 */ /* 0x008ee80000300800 */
[----:B------:R-:W3:Y:S04]  /*33770*/  LDL.LU R9, [R1+0xaa0] ;  /* 0x000aa00001097983 */ /* 0x000ee80000300800 */
        /* <DEDUP_REMOVED lines=53> */
[----:B------:R-:W-:-:S05]  /*33ad0*/  FADD R2, R0, R2 ;  /* 0x0000000200027221 */ /* 0x000fca0000000000 */
[----:B------:R0:W-:Y:S01]  /*33ae0*/  STL [R1+0xf1c], R2 ;  /* 0x000f1c0201007387 */ /* 0x0001e20000100800 */
[----:B------:R-:W-:Y:S01]  /*33af0*/  FADD R4, R3, R4 ;  /* 0x0000000403047221 */ /* 0x000fe20000000000 */
        /* <DEDUP_REMOVED lines=2321> */
[----:B------:R-:W4:Y:S04]  /*3cc10*/  LDL.LU R134, [R1] ;  /* 0x0000000001867983 */ /* 0x000f280000300800 */
        /* <DEDUP_REMOVED lines=280> */
[----:B------:R-:W-:Y:S01]  /*3dda0*/  STL [R1+0x1948], R2 ;  /* 0x0019480201007387 */ /* 0x000fe20000100800 */
[----:B------:R-:W-:Y:S01]  /*3ddb0*/  FADD R4, R3, R4 ;  /* 0x0000000403047221 */ /* 0x000fe20000000000 */
        /* <DEDUP_REMOVED lines=51> */
[----:B------:R-:W-:Y:S04]  /*3e0f0*/  STL [R1+0x19b0], R111 ;  /* 0x0019b06f01007387 */ /* 0x000fe80000100800 */
[----:B------:R-:W-:Y:S01]  /*3e100*/  STL [R1+0x19b4], R109 ;  /* 0x0019b46d01007387 */ /* 0x000fe20000100800 */
[----:B------:R-:W-:Y:S01]  /*3e110*/  FADD R107, R108, R107 ;  /* 0x0000006b6c6b7221 */ /* 0x000fe20000000000 */
[----:B------:R-:W-:Y:S02]  /*3e120*/  FADD R14, R106, R14 ;  /* 0x0000000e6a0e7221 */ /* 0x000fe40000000000 */
[----:B------:R-:W2:Y:S04]  /*3e130*/  LDL.LU R106, [R1+0x138] ;  /* 0x00013800016a7983 */ /* 0x000ea80000300800 */
[----:B------:R0:W-:Y:S01]  /*3e140*/  STL [R1+0x19b8], R107 ;  /* 0x0019b86b01007387 */ /* 0x0001e20000100800 */
[----:B------:R-:W-:-:S03]  /*3e150*/  FADD R16, R15, R16 ;  /* 0x000000100f107221 */ /* 0x000fc60000000000 */
[----:B0-----:R-:W2:Y:S04]  /*3e160*/  LDL.LU R107, [R1+0x19c4] ;  /* 0x0019c400016b7983 */ /* 0x001ea80000300800 */
[----:B------:R0:W-:Y:S04]  /*3e170*/  STL [R1+0x19bc], R14 ;  /* 0x0019bc0e01007387 */ /* 0x0001e80000100800 */
[----:B------:R-:W3:Y:S04]  /*3e180*/  LDL.LU R108, [R1+0x13c] ;  /* 0x00013c00016c7983 */ /* 0x000ee80000300800 */
[----:B------:R1:W-:Y:S04]  /*3e190*/  STL [R1+0x19c0], R16 ;  /* 0x0019c01001007387 */ /* 0x0003e80000100800 */
[----:B------:R-:W3:Y:S04]  /*3e1a0*/  LDL.LU R109, [R1+0x19c8] ;  /* 0x0019c800016d7983 */ /* 0x000ee80000300800 */
        /* <DEDUP_REMOVED lines=57> */
[----:B-1----:R-:W4:Y:S01]  /*3e540*/  LDL.LU R16, [R1+0x1a3c] ;  /* 0x001a3c0001107983 */ /* 0x002f220000300800 */
[----:B--2---:R-:W-:-:S03]  /*3e550*/  FADD R107, R106, R107 ;  /* 0x0000006b6a6b7221 */ /* 0x004fc60000000000 */
[----:B------:R-:W2:Y:S04]  /*3e560*/  LDL.LU R106, [R1+0x1d88] ;  /* 0x001d8800016a7983 */ /* 0x000ea80000300800 */
[----:B------:R0:W-:Y:S01]  /*3e570*/  STL [R1+0x19c4], R107 ;  /* 0x0019c46b01007387 */ /* 0x0001e20000100800 */
[----:B---3--:R-:W-:-:S03]  /*3e580*/  FADD R109, R108, R109 ;  /* 0x0000006d6c6d7221 */ /* 0x008fc60000000000 */
[----:B0-----:R-:W3:Y:S04]  /*3e590*/  LDL.LU R107, [R1+0x1d84] ;  /* 0x001d8400016b7983 */ /* 0x001ee80000300800 */
[----:B------:R-:W3:Y:S01]  /*3e5a0*/  LDL.LU R108, [R1+0x1d80] ;  /* 0x001d8000016c7983 */ /* 0x000ee20000300800 */
[----:B----4-:R-:W-:-:S03]  /*3e5b0*/  FADD R111, R110, R111 ;  /* 0x0000006f6e6f7221 */ /* 0x010fc60000000000 */
        /* <DEDUP_REMOVED lines=10> */
[----:B------:R-:W-:Y:S01]  /*3e660*/  FADD R119, R118, R119 ;  /* 0x0000007776777221 */ /* 0x000fe20000000000 */
[----:B------:R-:W-:-:S02]  /*3e670*/  FADD R121, R120, R121 ;  /* 0x0000007978797221 */ /* 0x000fc40000000000 */
[----:B0-----:R-:W4:Y:S04]  /*3e680*/  LDL.LU R113, [R1+0x1d6c] ;  /* 0x001d6c0001717983 */ /* 0x001f280000300800 */
[----:B------:R-:W4:Y:S04]  /*3e690*/  LDL.LU R114, [R1+0x1d68] ;  /* 0x001d680001727983 */ /* 0x000f280000300800 */
[----:B------:R0:W-:Y:S01]  /*3e6a0*/  STL [R1+0x19d4], R115 ;  /* 0x0019d47301007387 */ /* 0x0001e20000100800 */
[----:B------:R-:W-:-:S03]  /*3e6b0*/  FADD R123, R122, R123 ;  /* 0x0000007b7a7b7221 */ /* 0x000fc60000000000 */
        /* <DEDUP_REMOVED lines=22> */
[----:B------:R-:W-:Y:S01]  /*3e820*/  FADD R10, R9, R10 ;  /* 0x0000000a090a7221 */ /* 0x000fe20000000000 */
[----:B------:R-:W-:Y:S01]  /*3e830*/  FADD R12, R11, R12 ;  /* 0x0000000c0b0c7221 */ /* 0x000fe20000000000 */
        /* <DEDUP_REMOVED lines=13> */
[----:B------:R-:W-:Y:S04]  /*3e910*/  STL [R1+0x19f4], R2 ;  /* 0x0019f40201007387 */ /* 0x000fe80000100800 */
[----:B------:R-:W-:Y:S04]  /*3e920*/  STL [R1+0x19f8], R4 ;  /* 0x0019f80401007387 */ /* 0x000fe80000100800 */
[----:B------:R-:W-:Y:S04]  /*3e930*/  STL [R1+0x19fc], R6 ;  /* 0x0019fc0601007387 */ /* 0x000fe80000100800 */
        /* <DEDUP_REMOVED lines=10> */
[----:B------:R-:W-:-:S03]  /*3e9e0*/  FADD R131, R132, R131 ;  /* 0x0000008384837221 */ /* 0x000fc60000000000 */
[----:B------:R-:W-:Y:S04]  /*3e9f0*/  STL [R1+0x1a18], R145 ;  /* 0x001a189101007387 */ /* 0x000fe80000100800 */
[----:B------:R-:W-:Y:S04]  /*3ea00*/  STL [R1+0x1a1c], R143 ;  /* 0x001a1c8f01007387 */ /* 0x000fe80000100800 */
[----:B------:R-:W-:Y:S01]  /*3ea10*/  STL [R1+0x1a20], R141 ;  /* 0x001a208d01007387 */ /* 0x000fe20000100800 */
[----:B------:R-:W-:-:S03]  /*3ea20*/  FADD R14, R130, R14 ;  /* 0x0000000e820e7221 */ /* 0x000fc60000000000 */
[----:B------:R-:W-:Y:S04]  /*3ea30*/  STL [R1+0x1a24], R139 ;  /* 0x001a248b01007387 */ /* 0x000fe80000100800 */
[----:B------:R-:W-:Y:S04]  /*3ea40*/  STL [R1+0x1a28], R137 ;  /* 0x001a288901007387 */ /* 0x000fe80000100800 */
[----:B------:R-:W-:Y:S04]  /*3ea50*/  STL [R1+0x1a2c], R135 ;  /* 0x001a2c8701007387 */ /* 0x000fe80000100800 */
[----:B------:R-:W-:Y:S04]  /*3ea60*/  STL [R1+0x1a30], R133 ;  /* 0x001a308501007387 */ /* 0x000fe80000100800 */
[----:B------:R-:W2:Y:S04]  /*3ea70*/  LDL.LU R130, [R1+0x1b4] ;  /* 0x0001b40001827983 */ /* 0x000ea80000300800 */
[----:B------:R0:W-:Y:S04]  /*3ea80*/  STL [R1+0x1a34], R131 ;  /* 0x001a348301007387 */ /* 0x0001e80000100800 */
[----:B------:R-:W2:Y:S01]  /*3ea90*/  LDL.LU R3, [R1+0x1a40] ;  /* 0x001a400001037983 */ /* 0x000ea20000300800 */
[----:B------:R-:W-:-:S03]  /*3eaa0*/  FADD R16, R15, R16 ;  /* 0x000000100f107221 */ /* 0x000fc60000000000 */
[----:B------:R1:W-:Y:S04]  /*3eab0*/  STL [R1+0x1a38], R14 ;  /* 0x001a380e01007387 */ /* 0x0003e80000100800 */
[----:B0-----:R-:W3:Y:S04]  /*3eac0*/  LDL.LU R131, [R1+0x1b8] ;  /* 0x0001b80001837983 */ /* 0x001ee80000300800 */
[----:B------:R0:W-:Y:S04]  /*3ead0*/  STL [R1+0x1a3c], R16 ;  /* 0x001a3c1001007387 */ /* 0x0001e80000100800 */
[----:B-1----:R-:W3:Y:S04]  /*3eae0*/  LDL.LU R14, [R1+0x1a44] ;  /* 0x001a4400010e7983 */ /* 0x002ee80000300800 */
[----:B------:R-:W4:Y:S04]  /*3eaf0*/  LDL.LU R132, [R1+0x1bc] ;  /* 0x0001bc0001847983 */ /* 0x000f280000300800 */
[----:B------:R-:W4:Y:S04]  /*3eb00*/  LDL.LU R15, [R1+0x1a48] ;  /* 0x001a4800010f7983 */ /* 0x000f280000300800 */
[----:B------:R-:W4:Y:S04]  /*3eb10*/  LDL.LU R133, [R1+0x1c0] ;  /* 0x0001c00001857983 */ /* 0x000f280000300800 */
[----:B0-----:R-:W4:Y:S04]  /*3eb20*/  LDL.LU R16, [R1+0x1a4c] ;  /* 0x001a4c0001107983 */ /* 0x001f280000300800 */
        /* <DEDUP_REMOVED lines=32> */
[----:B------:R0:W-:Y:S04]  /*3ed30*/  STL [R1+0x1a40], R3 ;  /* 0x001a400301007387 */ /* 0x0001e80000100800 */
[----:B0-----:R-:W2:Y:S01]  /*3ed40*/  LDL.LU R3, [R1+0x1a8c] ;  /* 0x001a8c0001037983 */ /* 0x001ea20000300800 */
[----:B---3--:R-:W-:-:S03]  /*3ed50*/  FADD R14, R131, R14 ;  /* 0x0000000e830e7221 */ /* 0x008fc60000000000 */
[----:B------:R-:W3:Y:S01]  /*3ed60*/  LDL.LU R131, [R1+0x1d24] ;  /* 0x001d240001837983 */ /* 0x000ee20000300800 */
[----:B----4-:R-:W-:-:S03]  /*3ed70*/  FADD R15, R132, R15 ;  /* 0x0000000f840f7221 */ /* 0x010fc60000000000 */
[----:B------:R0:W-:Y:S01]  /*3ed80*/  STL [R1+0x1a44], R14 ;  /* 0x001a440e01007387 */ /* 0x0001e20000100800 */
[----:B------:R-:W-:-:S03]  /*3ed90*/  FADD R16, R133, R16 ;  /* 0x0000001085107221 */ /* 0x000fc60000000000 */
[----:B0-----:R-:W4:Y:S04]  /*3eda0*/  LDL.LU R14, [R1+0x1a90] ;  /* 0x001a9000010e7983 */ /* 0x001f280000300800 */
[----:B------:R-:W3:Y:S01]  /*3edb0*/  LDL.LU R132, [R1+0x1d20] ;  /* 0x001d200001847983 */ /* 0x000ee20000300800 */
[----:B------:R-:W-:-:S03]  /*3edc0*/  FADD R135, R134, R135 ;  /* 0x0000008786877221 */ /* 0x000fc60000000000 */
[----:B------:R0:W-:Y:S01]  /*3edd0*/  STL [R1+0x1a48], R15 ;  /* 0x001a480f01007387 */ /* 0x0001e20000100800 */
[----:B------:R-:W-:-:S03]  /*3ede0*/  FADD R137, R136, R137 ;  /* 0x0000008988897221 */ /* 0x000fc60000000000 */
[----:B0-----:R-:W3:Y:S04]  /*3edf0*/  LDL.LU R15, [R1+0x1a94] ;  /* 0x001a9400010f7983 */ /* 0x001ee80000300800 */
[----:B------:R-:W3:Y:S04]  /*3ee00*/  LDL.LU R133, [R1+0x1d1c] ;  /* 0x001d1c0001857983 */ /* 0x000ee80000300800 */
[----:B------:R0:W-:Y:S01]  /*3ee10*/  STL [R1+0x1a4c], R16 ;  /* 0x001a4c1001007387 */ /* 0x0001e20000100800 */
[----:B------:R-:W-:Y:S01]  /*3ee20*/  FADD R139, R138, R139 ;  /* 0x0000008b8a8b7221 */ /* 0x000fe20000000000 */
[----:B------:R-:W-:-:S02]  /*3ee30*/  FADD R141, R140, R141 ;  /* 0x0000008d8c8d7221 */ /* 0x000fc40000000000 */
[----:B0-----:R-:W3:Y:S04]  /*3ee40*/  LDL.LU R16, [R1+0x1a98] ;  /* 0x001a980001107983 */ /* 0x001ee80000300800 */
[----:B------:R-:W3:Y:S04]  /*3ee50*/  LDL.LU R134, [R1+0x1d18] ;  /* 0x001d180001867983 */ /* 0x000ee80000300800 */
[----:B------:R0:W-:Y:S01]  /*3ee60*/  STL [R1+0x1a50], R135 ;  /* 0x001a508701007387 */ /* 0x0001e20000100800 */
[----:B------:R-:W-:-:S03]  /*3ee70*/  FADD R143, R142, R143 ;  /* 0x0000008f8e8f7221 */ /* 0x000fc60000000000 */
        /* <DEDUP_REMOVED lines=42> */
[----:B------:R0:W-:Y:S04]  /*3f120*/  STL [R1+0x1a7c], R7 ;  /* 0x001a7c0701007387 */ /* 0x0001e80000100800 */
[----:B0-----:R-:W3:Y:S04]  /*3f130*/  LDL.LU R7, [R1+0x1ab0] ;  /* 0x001ab00001077983 */ /* 0x001ee80000300800 */
[----:B------:R1:W5:Y:S04]  /*3f140*/  LDL.LU R13, [R1+0x1cd0] ;  /* 0x001cd000010d7983 */ /* 0x0003680000300800 */
[----:B------:R0:W-:Y:S04]  /*3f150*/  STL [R1+0x1a80], R6 ;  /* 0x001a800601007387 */ /* 0x0001e80000100800 */
[----:B0-----:R-:W3:Y:S04]  /*3f160*/  LDL.LU R6, [R1+0x1ab4] ;  /* 0x001ab40001067983 */ /* 0x001ee80000300800 */
[----:B------:R0:W-:Y:S01]  /*3f170*/  STL [R1+0x1a84], R5 ;  /* 0x001a840501007387 */ /* 0x0001e20000100800 */
[----:B--2---:R-:W-:-:S03]  /*3f180*/  FADD R3, R24, R3 ;  /* 0x0000000318037221 */ /* 0x004fc60000000000 */
[----:B0-----:R-:W2:Y:S04]  /*3f190*/  LDL.LU R5, [R1+0x1ab8] ;  /* 0x001ab80001057983 */ /* 0x001ea80000300800 */
[----:B------:R0:W-:Y:S04]  /*3f1a0*/  STL [R1+0x1a88], R4 ;  /* 0x001a880401007387 */ /* 0x0001e80000100800 */
[----:B0-----:R-:W2:Y:S04]  /*3f1b0*/  LDL.LU R4, [R1+0x1abc] ;  /* 0x001abc0001047983 */ /* 0x001ea80000300800 */
[----:B------:R0:W-:Y:S04]  /*3f1c0*/  STL [R1+0x1a8c], R3 ;  /* 0x001a8c0301007387 */ /* 0x0001e80000100800 */
[----:B0-----:R-:W2:Y:S04]  /*3f1d0*/  LDL.LU R3, [R1+0x1ac0] ;  /* 0x001ac00001037983 */ /* 0x001ea80000300800 */
[----:B------:R-:W2:Y:S04]  /*3f1e0*/  LDL.LU R2, [R1+0x1ac4] ;  /* 0x001ac40001027983 */ /* 0x000ea80000300800 */
[----:B------:R-:W2:Y:S01]  /*3f1f0*/  LDL.LU R0, [R1+0x1ac8] ;  /* 0x001ac80001007983 */ /* 0x000ea20000300800 */
[----:B----4-:R-:W-:Y:S01]  /*3f200*/  FADD R14, R25, R14 ;  /* 0x0000000e190e7221 */ /* 0x010fe20000000000 */
[----:B---3--:R-:W-:-:S04]  /*3f210*/  FADD R15, R26, R15 ;  /* 0x0000000f1a0f7221 */ /* 0x008fc80000000000 */
[----:B------:R0:W-:Y:S01]  /*3f220*/  STL [R1+0x1a90], R14 ;  /* 0x001a900e01007387 */ /* 0x0001e20000100800 */
[----:B------:R-:W-:-:S03]  /*3f230*/  FADD R16, R27, R16 ;  /* 0x000000101b107221 */ /* 0x000fc60000000000 */
[----:B------:R-:W3:Y:S04]  /*3f240*/  LDL.LU R27, [R1+0x1afc] ;  /* 0x001afc00011b7983 */ /* 0x000ee80000300800 */
[----:B------:R4:W-:Y:S04]  /*3f250*/  STL [R1+0x1a94], R15 ;  /* 0x001a940f01007387 */ /* 0x0009e80000100800 */
[----:B------:R-:W3:Y:S04]  /*3f260*/  LDL.LU R26, [R1+0x1b00] ;  /* 0x001b0000011a7983 */ /* 0x000ee80000300800 */
[----:B------:R-:W3:Y:S04]  /*3f270*/  LDL.LU R25, [R1+0x1b04] ;  /* 0x001b040001197983 */ /* 0x000ee80000300800 */
[----:B------:R1:W-:Y:S04]  /*3f280*/  STL [R1+0x1a98], R16 ;  /* 0x001a981001007387 */ /* 0x0003e80000100800 */
[----:B------:R-:W3:Y:S04]  /*3f290*/  LDL.LU R24, [R1+0x1b08] ;  /* 0x001b080001187983 */ /* 0x000ee80000300800 */
[----:B0-----:R-:W3:Y:S04]  /*3f2a0*/  LDL.LU R14, [R1+0x1b0c] ;  /* 0x001b0c00010e7983 */ /* 0x001ee80000300800 */
[----:B----4-:R-:W4:Y:S04]  /*3f2b0*/  LDL.LU R15, [R1+0x1b10] ;  /* 0x001b1000010f7983 */ /* 0x010f280000300800 */
[----:B-1----:R-:W4:Y:S01]  /*3f2c0*/  LDL.LU R16, [R1+0x1b14] ;  /* 0x001b140001107983 */ /* 0x002f220000300800 */
[----:B------:R-:W-:-:S05]  /*3f2d0*/  FADD R12, R28, R12 ;  /* 0x0000000c1c0c7221 */ /* 0x000fca0000000000 */
[----:B------:R0:W-:Y:S04]  /*3f2e0*/  STL [R1+0x1a9c], R12 ;  /* 0x001a9c0c01007387 */ /* 0x0001e80000100800 */
[----:B0-----:R1:W5:Y:S01]  /*3f2f0*/  LDL.LU R12, [R1+0x1ccc] ;  /* 0x001ccc00010c7983 */ /* 0x0013620000300800 */
[----:B------:R-:W-:-:S03]  /*3f300*/  FADD R11, R29, R11 ;  /* 0x0000000b1d0b7221 */ /* 0x000fc60000000000 */
[----:B------:R-:W4:Y:S04]  /*3f310*/  LDL.LU R28, [R1+0x1af8] ;  /* 0x001af800011c7983 */ /* 0x000f280000300800 */
        /* <DEDUP_REMOVED lines=20> */
[----:B------:R0:W-:Y:S01]  /*3f460*/  STL [R1+0x1ab4], R6 ;  /* 0x001ab40601007387 */ /* 0x0001e20000100800 */
[----:B--2---:R-:W-:-:S03]  /*3f470*/  FADD R5, R35, R5 ;  /* 0x0000000523057221 */ /* 0x004fc60000000000 */
[----:B0-----:R1:W5:Y:S04]  /*3f480*/  LDL.LU R6, [R1+0x1cb4] ;  /* 0x001cb40001067983 */ /* 0x0013680000300800 */
[----:B------:R-:W2:Y:S04]  /*3f490*/  LDL.LU R34, [R1+0x1ae0] ;  /* 0x001ae00001227983 */ /* 0x000ea80000300800 */
[----:B------:R0:W-:Y:S01]  /*3f4a0*/  STL [R1+0x1ab8], R5 ;  /* 0x001ab80501007387 */ /* 0x0001e20000100800 */
[----:B------:R-:W-:-:S03]  /*3f4b0*/  FADD R4, R36, R4 ;  /* 0x0000000424047221 */ /* 0x000fc60000000000 */
[----:B0-----:R1:W5:Y:S04]  /*3f4c0*/  LDL.LU R5, [R1+0x1cb0] ;  /* 0x001cb00001057983 */ /* 0x0013680000300800 */
[----:B------:R-:W2:Y:S01]  /*3f4d0*/  LDL.LU R35, [R1+0x1adc] ;  /* 0x001adc0001237983 */ /* 0x000ea20000300800 */
[----:B------:R-:W-:-:S03]  /*3f4e0*/  FADD R3, R37, R3 ;  /* 0x0000000325037221 */ /* 0x000fc60000000000 */
[----:B------:R0:W-:Y:S01]  /*3f4f0*/  STL [R1+0x1abc], R4 ;  /* 0x001abc0401007387 */ /* 0x0001e20000100800 */
[----:B------:R-:W-:Y:S01]  /*3f500*/  FADD R2, R38, R2 ;  /* 0x0000000226027221 */ /* 0x000fe20000000000 */
[----:B------:R-:W-:Y:S02]  /*3f510*/  FADD R0, R39, R0 ;  /* 0x0000000027007221 */ /* 0x000fe40000000000 */
[----:B0-----:R1:W5:Y:S04]  /*3f520*/  LDL.LU R4, [R1+0x1cac] ;  /* 0x001cac0001047983 */ /* 0x0013680000300800 */
[----:B------:R-:W2:Y:S04]  /*3f530*/  LDL.LU R36, [R1+0x1ad8] ;  /* 0x001ad80001247983 */ /* 0x000ea80000300800 */
[----:B------:R0:W-:Y:S04]  /*3f540*/  STL [R1+0x1ac0], R3 ;  /* 0x001ac00301007387 */ /* 0x0001e80000100800 */
[----:B0-----:R1:W5:Y:S04]  /*3f550*/  LDL.LU R3, [R1+0x1ca8] ;  /* 0x001ca80001037983 */ /* 0x0013680000300800 */
[----:B------:R-:W2:Y:S04]  /*3f560*/  LDL.LU R37, [R1+0x1ad4] ;  /* 0x001ad40001257983 */ /* 0x000ea80000300800 */
[----:B------:R0:W-:Y:S04]  /*3f570*/  STL [R1+0x1ac4], R2 ;  /* 0x001ac40201007387 */ /* 0x0001e80000100800 */
[----:B0-----:R1:W5:Y:S04]  /*3f580*/  LDL.LU R2, [R1+0x1ca4] ;  /* 0x001ca40001027983 */ /* 0x0013680000300800 */
[----:B------:R-:W2:Y:S04]  /*3f590*/  LDL.LU R38, [R1+0x1ad0] ;  /* 0x001ad00001267983 */ /* 0x000ea80000300800 */
[----:B------:R0:W-:Y:S04]  /*3f5a0*/  STL [R1+0x1ac8], R0 ;  /* 0x001ac80001007387 */ /* 0x0001e80000100800 */
[----:B0-----:R1:W5:Y:S04]  /*3f5b0*/  LDL.LU R0, [R1+0x1ca0] ;  /* 0x001ca00001007983 */ /* 0x0013680000300800 */
[----:B------:R-:W2:Y:S01]  /*3f5c0*/  LDL.LU R39, [R1+0x1acc] ;  /* 0x001acc0001277983 */ /* 0x000ea20000300800 */
[----:B---3--:R-:W-:Y:S01]  /*3f5d0*/  FADD R27, R52, R27 ;  /* 0x0000001b341b7221 */ /* 0x008fe20000000000 */
[----:B------:R-:W-:Y:S01]  /*3f5e0*/  FADD R26, R53, R26 ;  /* 0x0000001a351a7221 */ /* 0x000fe20000000000 */
[----:B------:R-:W-:Y:S01]  /*3f5f0*/  FADD R25, R54, R25 ;  /* 0x0000001936197221 */ /* 0x000fe20000000000 */
[----:B------:R-:W-:Y:S01]  /*3f600*/  FADD R24, R55, R24 ;  /* 0x0000001837187221 */ /* 0x000fe20000000000 */
[----:B------:R-:W-:Y:S01]  /*3f610*/  FADD R14, R56, R14 ;  /* 0x0000000e380e7221 */ /* 0x000fe20000000000 */
[----:B----4-:R-:W-:Y:S01]  /*3f620*/  FADD R15, R57, R15 ;  /* 0x0000000f390f7221 */ /* 0x010fe20000000000 */
[----:B------:R-:W-:Y:S01]  /*3f630*/  FADD R16, R58, R16 ;  /* 0x000000103a107221 */ /* 0x000fe20000000000 */
[----:B------:R-:W-:Y:S01]  /*3f640*/  FADD R28, R51, R28 ;  /* 0x0000001c331c7221 */ /* 0x000fe20000000000 */
[----:B------:R-:W-:Y:S01]  /*3f650*/  FADD R29, R50, R29 ;  /* 0x0000001d321d7221 */ /* 0x000fe20000000000 */
[----:B------:R-:W-:Y:S01]  /*3f660*/  FADD R30, R49, R30 ;  /* 0x0000001e311e7221 */ /* 0x000fe20000000000 */
[----:B------:R-:W-:Y:S01]  /*3f670*/  FADD R31, R48, R31 ;  /* 0x0000001f301f7221 */ /* 0x000fe20000000000 */
[----:B------:R-:W-:Y:S01]  /*3f680*/  FADD R32, R47, R32 ;  /* 0x000000202f207221 */ /* 0x000fe20000000000 */
[----:B------:R-:W-:Y:S01]  /*3f690*/  FADD R33, R46, R33 ;  /* 0x000000212e217221 */ /* 0x000fe20000000000 */
[----:B--2---:R-:W-:Y:S01]  /*3f6a0*/  FADD R34, R45, R34 ;  /* 0x000000222d227221 */ /* 0x004fe20000000000 */
[----:B------:R-:W-:Y:S01]  /*3f6b0*/  FADD R35, R44, R35 ;  /* 0x000000232c237221 */ /* 0x000fe20000000000 */
[----:B------:R-:W-:Y:S01]  /*3f6c0*/  FADD R36, R43, R36 ;  /* 0x000000242b247221 */ /* 0x000fe20000000000 */
[----:B------:R-:W-:Y:S01]  /*3f6d0*/  FADD R37, R42, R37 ;  /* 0x000000252a257221 */ /* 0x000fe20000000000 */
[----:B------:R-:W-:Y:S01]  /*3f6e0*/  FADD R38, R41, R38 ;  /* 0x0000002629267221 */ /* 0x000fe20000000000 */
[----:B------:R-:W-:-:S05]  /*3f6f0*/  FADD R39, R40, R39 ;  /* 0x0000002728277221 */ /* 0x000fca0000000000 */
[----:B------:R0:W-:Y:S04]  /*3f700*/  STL [R1+0x1acc], R39 ;  /* 0x001acc2701007387 */ /* 0x0001e80000100800 */
        /* <DEDUP_REMOVED lines=15> */
[----:B------:R-:W4:Y:S04]  /*3f800*/  LDL.LU R51, [R1+0x1b18] ;  /* 0x001b180001337983 */ /* 0x000f280000300800 */
[----:B------:R1:W-:Y:S04]  /*3f810*/  STL [R1+0x1b0c], R14 ;  /* 0x001b0c0e01007387 */ /* 0x0003e80000100800 */
[----:B------:R-:W4:Y:S04]  /*3f820*/  LDL.LU R50, [R1+0x1b1c] ;  /* 0x001b1c0001327983 */ /* 0x000f280000300800 */
        /* <DEDUP_REMOVED lines=13> */
[----:B--2---:R-:W2:Y:S04]  /*3f900*/  LDL.LU R38, [R1+0x1b4c] ;  /* 0x001b4c0001267983 */ /* 0x004ea80000300800 */
[----:B---3--:R-:W3:Y:S04]  /*3f910*/  LDL.LU R37, [R1+0x1b50] ;  /* 0x001b500001257983 */ /* 0x008ee80000300800 */
[----:B----4-:R-:W4:Y:S04]  /*3f920*/  LDL.LU R36, [R1+0x1b54] ;  /* 0x001b540001247983 */ /* 0x010f280000300800 */
        /* <DEDUP_REMOVED lines=15> */
[----:B------:R-:W-:Y:S01]  /*3fa20*/  FADD R51, R59, R51 ;  /* 0x000000333b337221 */ /* 0x000fe20000000000 */
[----:B------:R-:W-:-:S04]  /*3fa30*/  FADD R50, R60, R50 ;  /* 0x000000323c327221 */ /* 0x000fc80000000000 */
        /* <DEDUP_REMOVED lines=72> */
[----:B--2---:R-:W2:Y:S04]  /*3fec0*/  LDL.LU R39, [R1+0x1bc4] ;  /* 0x001bc40001277983 */ /* 0x004ea80000300800 */
        /* <DEDUP_REMOVED lines=168> */
[----:B------:R-:W-:Y:S01]  /*40950*/  FADD R15, R150, R15 ;  /* 0x0000000f960f7221 */ /* 0x000fe20000000000 */
[----:B------:R-:W-:-:S05]  /*40960*/  FADD R16, R16, R151 ;  /* 0x0000009710107221 */ /* 0x000fca0000000000 */
[----:B------:R1:W-:Y:S04]  /*40970*/  STL [R1+0x1c88], R16 ;  /* 0x001c881001007387 */ /* 0x0003e80000100800 */
[----:B------:R1:W-:Y:S04]  /*40980*/  STL [R1+0x1c80], R14 ;  /* 0x001c800e01007387 */ /* 0x0003e80000100800 */
[----:B------:R1:W-:Y:S02]  /*40990*/  STL [R1+0x1c84], R15 ;  /* 0x001c840f01007387 */ /* 0x0003e40000100800 */
.L_x_28:
[----:B-1----:R-:W1:Y:S02]  /*409a0*/  LDC R14, c[0x0][0x28c] ;  /* 0x0000a300ff0e7b82 */ /* 0x002e640000000800 */
[----:B-1----:R-:W-:-:S13]  /*409b0*/  ISETP.GE.AND P0, PT, R14, 0x1, PT ;  /* 0x000000010e00780c */ /* 0x002fda0003f06270 */
[----:B------:R-:W-:Y:S05]  /*409c0*/  @!P0 BRA `(.L_x_29) ;  /* 0x0000000000508947 */ /* 0x000fea0003800000 */
[----:B------:R-:W-:-:S06]  /*409d0*/  UISETP.NE.AND UP0, UPT, UR24, 0x3, UPT ;  /* 0x000000031800788c */ /* 0x000fcc000bf05270 */
[----:B------:R-:W-:-:S13]  /*409e0*/  PLOP3.LUT P0, PT, PT, PT, UP0, 0x80, 0x0 ;  /* 0x000000000000781c */ /* 0x000fda0003f0f008 */
[----:B------:R-:W-:Y:S05]  /*409f0*/  @!P0 BRA `(.L_x_30) ;  /* 0x0000000000048947 */ /* 0x000fea0003800000 */
[----:B------:R-:W-:Y:S01]  /*40a00*/  BPT.TRAP 0x1 ;  /* 0x000000040000795c */ /* 0x000fe20000300000 */
.L_x_30:
[----:B------:R-:W-:-:S04]  /*40a10*/  UISETP.LT.AND UP0, UPT, UR25, 0x1, UPT ;  /* 0x000000011900788c */ /* 0x000fc8000bf01270 */
[----:B------:R-:W-:Y:S02]  /*40a20*/  USEL UR6, UR25, 0x1, UP0 ;  /* 0x0000000119067887 */ /* 0x000fe40008000000 */
[----:B------:R-:W-:Y:S02]  /*40a30*/  UISETP.GT.U32.AND UP0, UPT, UR7, 0x1, UPT ;  /* 0x000000010700788c */ /* 0x000fe4000bf04070 */
[----:B------:R-:W-:-:S04]  /*40a40*/  UIADD3 UR6, UR5, UR25, -UR6 ;  /* 0x0000001905067290 */ /* 0x000fc8000fffe806 */
[----:B------:R-:W-:Y:S01]  /*40a50*/  UIMAD.WIDE.U32 UR16, UR6, 0x24924925, URZ ;  /* 0x24924925061078a5 */ /* 0x000fe2000f8e003f */
[----:B------:R-:W-:-:S03]  /*40a60*/  PLOP3.LUT P0, PT, PT, PT, UP0, 0x80, 0x0 ;  /* 0x000000000000781c */ /* 0x000fc60003f0f008 */
[----:B------:R-:W-:-:S04]  /*40a70*/  UIADD3 UR15, UR6, -UR17, URZ ;  /* 0x80000011060f7290 */ /* 0x000fc8000fffe03f */
[----:B------:R-:W-:-:S04]  /*40a80*/  ULEA.HI UR15, UR15, UR17, URZ, 0x1f ;  /* 0x000000110f0f7291 */ /* 0x000fc8000f8ff83f */
[----:B------:R-:W-:-:S04]  /*40a90*/  USHF.R.U32.HI UR15, URZ, 0x2, UR15 ;  /* 0x000000023f0f7899 */ /* 0x000fc8000801160f */
[----:B------:R-:W-:-:S04]  /*40aa0*/  UIMAD UR15, UR15, -0x7, UR6 ;  /* 0xfffffff90f0f78a4 */ /* 0x000fc8000f8e0206 */
[----:B------:R-:W-:-:S04]  /*40ab0*/  ULEA UR15, UR15, UR14, 0x3 ;  /* 0x0000000e0f0f7291 */ /* 0x000fc8000f8e183f */
[----:B------:R-:W-:-:S04]  /*40ac0*/  UIADD3 UR15, UR15, 0x38, URZ ;  /* 0x000000380f0f7890 */ /* 0x000fc8000fffe03f */
[----:B------:R-:W-:-:S09]  /*40ad0*/  UPRMT UR15, URZ, 0x654, UR15 ;  /* 0x000006543f0f7896 */ /* 0x000fd2000800000f */
[----:B------:R-:W-:Y:S01]  /*40ae0*/  SYNCS.ARRIVE.TRANS64.RED.A1T0 RZ, [UR15], RZ ;  /* 0x000000ffffff79a7 */ /* 0x000fe2000810040f */
[----:B------:R-:W-:Y:S05]  /*40af0*/  @P0 BRA `(.L_x_29) ;  /* 0x0000000000040947 */ /* 0x000fea0003800000 */
[----:B------:R-:W-:Y:S01]  /*40b00*/  BPT.TRAP 0x1 ;  /* 0x000000040000795c */ /* 0x000fe20000300000 */
.L_x_29:
[----:B-----5:R-:W2:Y:S01]  /*40b10*/  LDL.LU R26, [R1+0x1c90] ;  /* 0x001c9000011a7983 */ /* 0x020ea20000300800 */
[----:B------:R-:W1:Y:S01]  /*40b20*/  LDC R24, c[0x0][0x288] ;  /* 0x0000a200ff187b82 */ /* 0x000e620000000800 */
[----:B------:R-:W0:Y:S01]  /*40b30*/  S2R R25, SR_TID.X ;  /* 0x0000000000197919 */ /* 0x000e220000002100 */
[----:B------:R-:W-:Y:S01]  /*40b40*/  UISETP.GE.U32.AND UP1, UPT, UR25, 0x7, UPT ;  /* 0x000000071900788c */ /* 0x000fe2000bf26070 */
[----:B------:R-:W-:Y:S01]  /*40b50*/  ULDC UR6, c[0x0][0x284] ;  /* 0x0000a10000067ab9 */ /* 0x000fe20000000800 */
[----:B------:R-:W3:Y:S01]  /*40b60*/  LDL.LU R29, [R1+0x1c8c] ;  /* 0x001c8c00011d7983 */ /* 0x000ee20000300800 */
[----:B------:R-:W-:Y:S02]  /*40b70*/  UIADD3 UR5, UR25, UR5, URZ ;  /* 0x0000000519057290 */ /* 0x000fe4000fffe03f */
[----:B------:R-:W-:Y:S02]  /*40b80*/  USHF.R.S32.HI UR16, URZ, 0x1f, UR28 ;  /* 0x0000001f3f107899 */ /* 0x000fe4000801141c */
[----:B------:R-:W-:Y:S01]  /*40b90*/  UISETP.GT.U32.AND UP0, UPT, UR5, 0x6, UPT ;  /* 0x000000060500788c */ /* 0x000fe2000bf04070 */
[----:B------:R-:W-:-:S03]  /*40ba0*/  ULDC.64 UR18, c[0x0][0x5d0] ;  /* 0x0001740000127ab9 */ /* 0x000fc60000000a00 */
[----:B------:R-:W-:Y:S02]  /*40bb0*/  @UP1 UIMAD.WIDE.U32 UR14, UR5, 0x24924925, URZ ;  /* 0x24924925050e18a5 */ /* 0x000fe4000f8e003f */
[----:B------:R-:W-:Y:S02]  /*40bc0*/  UISETP.LT.U32.AND UP0, UPT, UR25, 0x7, UP0 ;  /* 0x000000071900788c */ /* 0x000fe40008701070 */
[----:B------:R-:W-:Y:S02]  /*40bd0*/  UIMAD UR14, UR16, UR18, URZ ;  /* 0x00000012100e72a4 */ /* 0x000fe4000f8e023f */
[----:B------:R-:W-:Y:S02]  /*40be0*/  USEL UR17, URZ, 0x1, !UP0 ;  /* 0x000000013f117887 */ /* 0x000fe4000c000000 */
[----:B------:R-:W-:Y:S02]  /*40bf0*/  UIMAD UR14, UR28, UR19, UR14 ;  /* 0x000000131c0e72a4 */ /* 0x000fe4000f8e020e */
[----:B------:R-:W-:Y:S01]  /*40c00*/  ULOP3.LUT UR4, UR4, UR17, URZ, 0x3c, !UPT ;  /* 0x0000001104047292 */ /* 0x000fe2000f8e3c3f */
[----:B0-----:R-:W-:Y:S01]  /*40c10*/  SHF.R.U32.HI R16, RZ, 0x2, R25 ;  /* 0x00000002ff107819 */ /* 0x001fe20000011619 */
[C---:B------:R-:W-:Y:S01]  /*40c20*/  IMAD.SHL.U32 R27, R25.reuse, 0x2, RZ ;  /* 0x00000002191b7824 */ /* 0x040fe200078e00ff */
[----:B------:R-:W-:-:S02]  /*40c30*/  LOP3.LUT R28, R25, 0x60, RZ, 0xc0, !PT ;  /* 0x00000060191c7812 */ /* 0x000fc400078ec0ff */
[----:B------:R-:W-:Y:S02]  /*40c40*/  SHF.R.U32.HI R15, RZ, 0x7, R25 ;  /* 0x00000007ff0f7819 */ /* 0x000fe40000011619 */
[----:B------:R-:W-:Y:S02]  /*40c50*/  LOP3.LUT R16, R16, 0x7, RZ, 0xc0, !PT ;  /* 0x0000000710107812 */ /* 0x000fe400078ec0ff */
[----:B------:R-:W-:Y:S02]  /*40c60*/  SHF.R.U32.HI R28, RZ, 0x1, R28 ;  /* 0x00000001ff1c7819 */ /* 0x000fe4000001161c */
[----:B------:R-:W-:Y:S02]  /*40c70*/  LOP3.LUT R15, R15, 0x1, RZ, 0xc0, !PT ;  /* 0x000000010f0f7812 */ /* 0x000fe400078ec0ff */
[----:B------:R-:W-:Y:S02]  /*40c80*/  IADD3 R14, RZ, -R28, -R16 ;  /* 0x8000001cff0e7210 */ /* 0x000fe40007ffe810 */
[----:B------:R-:W-:Y:S01]  /*40c90*/  LOP3.LUT R31, R25, 0x3, RZ, 0xc0, !PT ;  /* 0x00000003191f7812 */ /* 0x000fe200078ec0ff */
[----:B------:R-:W-:-:S02]  /*40ca0*/  IMAD.SHL.U32 R35, R15, 0x40, RZ ;  /* 0x000000400f237824 */ /* 0x000fc400078e00ff */
[----:B------:R-:W-:Y:S02]  /*40cb0*/  IMAD R14, R15, -0x40, R14 ;  /* 0xffffffc00f0e7824 */ /* 0x000fe400078e020e */
[----:B-1----:R-:W-:Y:S01]  /*40cc0*/  IMAD R31, R31, -0x2, R24 ;  /* 0xfffffffe1f1f7824 */ /* 0x002fe200078e0218 */
[----:B------:R-:W-:Y:S01]  /*40cd0*/  LOP3.LUT R35, R35, 0x40, R16, 0xe2, !PT ;  /* 0x0000004023237812 */ /* 0x000fe200078ee210 */
[----:B--2---:R-:W-:-:S04]  /*40ce0*/  IMAD.SHL.U32 R26, R26, 0x200, RZ ;  /* 0x000002001a1a7824 */ /* 0x004fc800078e00ff */
[----:B------:R-:W-:Y:S01]  /*40cf0*/  IMAD.IADD R31, R31, 0x1, -R26 ;  /* 0x000000011f1f7824 */ /* 0x000fe200078e0a1a */
[C---:B------:R-:W-:Y:S01]  /*40d00*/  ISETP.GE.AND P0, PT, R26.reuse, R24, PT ;  /* 0x000000181a00720c */ /* 0x040fe20003f06270 */
[----:B------:R-:W-:Y:S01]  /*40d10*/  IMAD.U32 R24, RZ, RZ, UR18 ;  /* 0x00000012ff187e24 */ /* 0x000fe2000f8e00ff */
[----:B------:R-:W-:Y:S01]  /*40d20*/  LOP3.LUT R26, R26, 0x6, R27, 0xf8, !PT ;  /* 0x000000061a1a7812 */ /* 0x000fe200078ef81b */
[C---:B---3--:R-:W-:Y:S02]  /*40d30*/  IMAD.SHL.U32 R30, R29.reuse, 0x200, RZ ;  /* 0x000002001d1e7824 */ /* 0x048fe400078e00ff */
[----:B------:R-:W-:Y:S01]  /*40d40*/  IMAD.WIDE R40, R29, 0x200, RZ ;  /* 0x000002001d287825 */ /* 0x000fe200078e02ff */
[----:B------:R-:W-:Y:S02]  /*40d50*/  SHF.R.S32.HI R27, RZ, 0x1f, R26 ;  /* 0x0000001fff1b7819 */ /* 0x000fe4000001141a */
[C---:B------:R-:W-:Y:S02]  /*40d60*/  ISETP.GE.OR P0, PT, R30.reuse, UR6, P0 ;  /* 0x000000061e007c0c */ /* 0x040fe40008706670 */
[----:B------:R-:W-:Y:S01]  /*40d70*/  IADD3 R30, -R30, UR6, R14 ;  /* 0x000000061e1e7c10 */ /* 0x000fe2000fffe10e */
[----:B------:R-:W-:Y:S01]  /*40d80*/  IMAD.MOV.U32 R14, RZ, RZ, -0x1 ;  /* 0xffffffffff0e7424 */ /* 0x000fe200078e00ff */
[----:B------:R0:W-:Y:S01]  /*40d90*/  STL.64 [R1+0x140], R40 ;  /* 0x0001402801007387 */ /* 0x0001e20000100a00 */
[----:B------:R-:W-:Y:S01]  /*40da0*/  @UP1 UIADD3 UR6, UR5, -UR15, URZ ;  /* 0x8000000f05061290 */ /* 0x000fe2000fffe03f */
[----:B------:R-:W-:Y:S01]  /*40db0*/  IMAD.WIDE.U32 R24, R24, UR28, R26 ;  /* 0x0000001c18187c25 */ /* 0x000fe2000f8e001a */
[----:B------:R-:W-:Y:S01]  /*40dc0*/  LOP3.LUT R35, R40, R35, R28, 0xfe, !PT ;  /* 0x0000002328237212 */ /* 0x000fe200078efe1c */
[----:B------:R0:W-:Y:S01]  /*40dd0*/  STL [R1+0x5fc], R14 ;  /* 0x0005fc0e01007387 */ /* 0x0001e20000100800 */
[----:B------:R-:W-:Y:S01]  /*40de0*/  @UP1 ULEA.HI UR6, UR6, UR15, URZ, 0x1f ;  /* 0x0000000f06061291 */ /* 0x000fe2000f8ff83f */
[----:B------:R-:W-:-:S03]  /*40df0*/  VIADD R25, R25, UR14 ;  /* 0x0000000e19197c36 */ /* 0x000fc60008000000 */
[----:B------:R-:W-:-:S04]  /*40e00*/  @UP1 USHF.R.U32.HI UR6, URZ, 0x2, UR6 ;  /* 0x000000023f061899 */ /* 0x000fc80008011606 */
[----:B------:R-:W-:Y:S01]  /*40e10*/  @UP1 ULOP3.LUT UR4, UR4, 0x1, UR6, 0x78, !UPT ;  /* 0x0000000104041892 */ /* 0x000fe2000f8e7806 */
[----:B0-----:R-:W-:Y:S11]  /*40e20*/  @P0 BRA `(.L_x_31) ;  /* 0x000007e000f00947 */ /* 0x001ff60003800000 */
[----:B------:R-:W0:Y:S01]  /*40e30*/  LDC.64 R14, c[0x0][0x5c8] ;  /* 0x00017200ff0e7b82 */ /* 0x000e220000000a00 */
[----:B------:R-:W-:Y:S01]  /*40e40*/  FSETP.NEU.AND P0, PT, RZ, UR26, PT ;  /* 0x0000001aff007c0b */ /* 0x000fe2000bf0d000 */
[----:B------:R-:W-:Y:S01]  /*40e50*/  BSSY B0, `(.L_x_31) ;  /* 0x0007e39000007945 */ /* 0x000fe20003800000 */
[-C--:B0-----:R-:W-:Y:S02]  /*40e60*/  IMAD R32, R41, R14.reuse, RZ ;  /* 0x0000000e29207224 */ /* 0x081fe400078e02ff */
[----:B------:R-:W-:-:S04]  /*40e70*/  IMAD.WIDE.U32 R24, R35, R14, R24 ;  /* 0x0000000e23187225 */ /* 0x000fc800078e0018 */
[----:B------:R-:W-:-:S04]  /*40e80*/  IMAD R32, R35, R15, R32 ;  /* 0x0000000f23207224 */ /* 0x000fc800078e0220 */
[----:B------:R-:W-:Y:S01]  /*40e90*/  IMAD.IADD R32, R25, 0x1, R32 ;  /* 0x0000000119207824 */ /* 0x000fe200078e0220 */
[----:B------:R-:W-:Y:S06]  /*40ea0*/  @!P0 BRA `(.L_x_32) ;  /* 0x0000048800d08947 */ /* 0x000fec0003800000 */
[C---:B------:R-:W-:Y:S01]  /*40eb0*/  ISETP.GE.AND P6, PT, R30.reuse, 0x189, PT ;  /* 0x000001891e00780c */ /* 0x040fe20003fc6270 */
[----:B------:R-:W-:Y:S01]  /*40ec0*/  STL [R1+0x1ca4], R9 ;  /* 0x001ca40901007387 */ /* 0x000fe20000100800 */
[----:B------:R-:W-:Y:S01]  /*40ed0*/  LOP3.LUT R3, R3, 0xffffffdf, RZ, 0xc0, !PT ;  /* 0xffffffdf03037812 */ /* 0x000fe200078ec0ff */
[----:B------:R-:W-:Y:S01]  /*40ee0*/  ULDC.64 UR14, c[0x0][0x5b8] ;  /* 0x00016e00000e7ab9 */ /* 0x000fe20000000a00 */
[C---:B------:R-:W-:Y:S01]  /*40ef0*/  ISETP.LT.OR P4, PT, R31.reuse, 0x1, !P6 ;  /* 0x000000011f00780c */ /* 0x040fe20007781670 */
[----:B------:R-:W-:Y:S01]  /*40f00*/  STL [R1+0x1ca0], R2 ;  /* 0x001ca00201007387 */ /* 0x000fe20000100800 */
[C---:B------:R-:W-:Y:S01]  /*40f10*/  ISETP.LT.OR P3, PT, R31.reuse, 0x2, !P6 ;  /* 0x000000021f00780c */ /* 0x040fe20007761670 */
[----:B------:R-:W-:Y:S01]  /*40f20*/  UIMAD UR6, UR16, UR14, URZ ;  /* 0x0000000e100672a4 */ /* 0x000fe2000f8e023f */
[----:B------:R-:W-:Y:S02]  /*40f30*/  ISETP.LT.OR P2, PT, R31, 0x9, !P6 ;  /* 0x000000091f00780c */ /* 0x000fe40007741670 */
[----:B------:R-:W-:Y:S01]  /*40f40*/  ULDC.64 UR16, c[0x0][0x5a8] ;  /* 0x00016a0000107ab9 */ /* 0x000fe20000000a00 */
[----:B------:R-:W-:Y:S01]  /*40f50*/  UIMAD UR6, UR28, UR15, UR6 ;  /* 0x0000000f1c0672a4 */ /* 0x000fe2000f8e0206 */
[----:B------:R-:W-:-:S05]  /*40f60*/  ISETP.GE.AND P5, PT, R30, 0x1, PT ;  /* 0x000000011e00780c */ /* 0x000fca0003fa6270 */
[----:B------:R-:W0:Y:S01]  /*40f70*/  @!P4 LDC.64 R28, c[0x0][0x5c0] ;  /* 0x00017000ff1ccb82 */ /* 0x000e220000000a00 */
[----:B------:R-:W-:Y:S01]  /*40f80*/  @!P4 IMAD.MOV.U32 R36, RZ, RZ, R24 ;  /* 0x000000ffff24c224 */ /* 0x000fe200078e0018 */
[----:B------:R-:W-:Y:S01]  /*40f90*/  @P4 LOP3.LUT R3, R3, 0x20, RZ, 0xfc, !PT ;  /* 0x0000002003034812 */ /* 0x000fe200078efcff */
[----:B------:R-:W-:Y:S02]  /*40fa0*/  @!P4 IMAD.MOV.U32 R37, RZ, RZ, R32 ;  /* 0x000000ffff25c224 */ /* 0x000fe400078e0020 */
[----:B------:R-:W-:Y:S01]  /*40fb0*/  @!P4 IMAD R16, R15, 0x180, RZ ;  /* 0x000001800f10c824 */ /* 0x000fe200078e02ff */
[----:B------:R-:W-:Y:S01]  /*40fc0*/  LOP3.LUT R3, R3, 0xffffffef, RZ, 0xc0, !PT ;  /* 0xffffffef03037812 */ /* 0x000fe200078ec0ff */
[----:B------:R-:W-:Y:S01]  /*40fd0*/  @!P4 IMAD.WIDE.U32 R36, R14, 0x180, R36 ;  /* 0x000001800e24c825 */ /* 0x000fe200078e0024 */
[----:B------:R-:W1:Y:S02]  /*40fe0*/  @!P3 LDC.64 R38, c[0x0][0x5c0] ;  /* 0x00017000ff26bb82 */ /* 0x000e640000000a00 */
[----:B------:R-:W-:Y:S01]  /*40ff0*/  @P3 LOP3.LUT R3, R3, 0x10, RZ, 0xfc, !PT ;  /* 0x0000001003033812 */ /* 0x000fe200078efcff */
[----:B------:R-:W-:-:S03]  /*41000*/  @!P4 IMAD.IADD R16, R37, 0x1, R16 ;  /* 0x000000012510c824 */ /* 0x000fc600078e0210 */
[----:B------:R-:W-:-:S04]  /*41010*/  LOP3.LUT R3, R3, 0xefffffff, RZ, 0xc0, !PT ;  /* 0xefffffff03037812 */ /* 0x000fc800078ec0ff */
[----:B------:R-:W-:-:S04]  /*41020*/  @P2 LOP3.LUT R3, R3, 0x10000000, RZ, 0xfc, !PT ;  /* 0x1000000003032812 */ /* 0x000fc800078efcff */
[----:B------:R-:W-:Y:S02]  /*41030*/  LOP3.LUT R3, R3, 0xffffbfff, RZ, 0xc0, !PT ;  /* 0xffffbfff03037812 */ /* 0x000fe400078ec0ff */
[----:B0-----:R-:W-:Y:S01]  /*41040*/  @!P4 IADD3 R42, P0, P1, R36, UR11, R28 ;  /* 0x0000000b242acc10 */ /* 0x001fe2000f91e01c */
[----:B------:R-:W-:Y:S01]  /*41050*/  @!P3 IMAD.MOV.U32 R28, RZ, RZ, R24 ;  /* 0x000000ffff1cb224 */ /* 0x000fe200078e0018 */
[----:B------:R-:W0:Y:S02]  /*41060*/  @!P2 LDC.64 R36, c[0x0][0x5c0] ;  /* 0x00017000ff24ab82 */ /* 0x000e240000000a00 */
[----:B------:R-:W-:Y:S01]  /*41070*/  @!P4 IADD3.X R43, R16, UR10, R29, P0, P1 ;  /* 0x0000000a102bcc10 */ /* 0x000fe200087e241d */
[----:B------:R-:W-:Y:S02]  /*41080*/  @!P3 IMAD.MOV.U32 R29, RZ, RZ, R32 ;  /* 0x000000ffff1db224 */ /* 0x000fe400078e0020 */
[----:B------:R-:W-:Y:S02]  /*41090*/  @!P3 IMAD R16, R15, 0x180, RZ ;  /* 0x000001800f10b824 */ /* 0x000fe400078e02ff */
[----:B------:R-:W-:Y:S01]  /*410a0*/  @!P3 IMAD.WIDE.U32 R28, R14, 0x180, R28 ;  /* 0x000001800e1cb825 */ /* 0x000fe200078e001c */
[----:B------:R1:W-:Y:S03]  /*410b0*/  @!P4 STL.64 [R1+0x150], R42 ;  /* 0x0001502a0100c387 */ /* 0x0003e60000100a00 */
[----:B------:R-:W-:-:S02]  /*410c0*/  @!P3 IMAD.IADD R16, R29, 0x1, R16 ;  /* 0x000000011d10b824 */ /* 0x000fc400078e0210 */
[----:B------:R-:W-:Y:S01]  /*410d0*/  @!P2 IMAD.MOV.U32 R29, RZ, RZ, R32 ;  /* 0x000000ffff1da224 */ /* 0x000fe200078e0020 */
[----:B-1----:R-:W-:Y:S01]  /*410e0*/  @!P3 IADD3 R42, P0, P1, R28, UR11, R38 ;  /* 0x0000000b1c2abc10 */ /* 0x002fe2000f91e026 */
[----:B------:R-:W-:-:S03]  /*410f0*/  @!P2 IMAD.MOV.U32 R28, RZ, RZ, R24 ;  /* 0x000000ffff1ca224 */ /* 0x000fc600078e0018 */
[----:B------:R-:W-:Y:S01]  /*41100*/  @!P3 IADD3.X R43, R16, UR10, R39, P0, P1 ;  /* 0x0000000a102bbc10 */ /* 0x000fe200087e2427 */
[----:B------:R-:W-:-:S04]  /*41110*/  @!P2 IMAD.WIDE.U32 R28, R14, 0x180, R28 ;  /* 0x000001800e1ca825 */ /* 0x000fc800078e001c */
[----:B------:R-:W-:Y:S01]  /*41120*/  @!P2 IMAD R16, R15, 0x180, RZ ;  /* 0x000001800f10a824 */ /* 0x000fe200078e02ff */
[----:B------:R0:W-:Y:S03]  /*41130*/  @!P3 STL.64 [R1+0x168], R42 ;  /* 0x0001682a0100b387 */ /* 0x0001e60000100a00 */
[----:B------:R-:W-:Y:S01]  /*41140*/  @!P2 IMAD.IADD R16, R29, 0x1, R16 ;  /* 0x000000011d10a824 */ /* 0x000fe200078e0210 */
[----:B0-----:R-:W-:-:S04]  /*41150*/  @!P2 IADD3 R42, P0, P1, R28, UR11, R36 ;  /* 0x0000000b1c2aac10 */ /* 0x001fc8000f91e024 */
[----:B------:R-:W-:-:S05]  /*41160*/  @!P2 IADD3.X R43, R16, UR10, R37, P0, P1 ;  /* 0x0000000a102bac10 */ /* 0x000fca00087e2425 */
[----:B------:R0:W-:Y:S01]  /*41170*/  @!P2 STL.64 [R1+0x188], R42 ;  /* 0x0001882a0100a387 */ /* 0x0001e20000100a00 */
[----:B------:R-:W-:-:S13]  /*41180*/  ISETP.LT.OR P2, PT, R31, 0xa, !P6 ;  /* 0x0000000a1f00780c */ /* 0x000fda0007741670 */
[----:B------:R-:W0:Y:S01]  /*41190*/  @!P2 LDC.64 R28, c[0x0][0x5c0] ;  /* 0x00017000ff1cab82 */ /* 0x000e220000000a00 */
[----:B------:R-:W-:Y:S01]  /*411a0*/  @!P2 IMAD.MOV.U32 R36, RZ, RZ, R24 ;  /* 0x000000ffff24a224 */ /* 0x000fe200078e0018 */
[----:B------:R-:W-:Y:S01]  /*411b0*/  ISETP.GE.AND P3, PT, R30, 0x9, PT ;  /* 0x000000091e00780c */ /* 0x000fe20003f66270 */
[----:B------:R-:W-:Y:S01]  /*411c0*/  @!P2 IMAD.MOV.U32 R37, RZ, RZ, R32 ;  /* 0x000000ffff25a224 */ /* 0x000fe200078e0020 */
[----:B------:R-:W-:Y:S01]  /*411d0*/  @P2 LOP3.LUT R3, R3, 0x4000, RZ, 0xfc, !PT ;  /* 0x0000400003032812 */ /* 0x000fe200078efcff */
[----:B------:R-:W-:Y:S02]  /*411e0*/  @!P2 IMAD R16, R15, 0x180, RZ ;  /* 0x000001800f10a824 */ /* 0x000fe400078e02ff */
[----:B------:R-:W-:-:S04]  /*411f0*/  @!P2 IMAD.WIDE.U32 R36, R14, 0x180, R36 ;  /* 0x000001800e24a825 */ /* 0x000fc800078e0024 */
[----:B------:R-:W-:Y:S01]  /*41200*/  @!P2 IMAD.IADD R16, R37, 0x1, R16 ;  /* 0x000000012510a824 */ /* 0x000fe200078e0210 */
[----:B0-----:R-:W-:-:S04]  /*41210*/  @!P2 IADD3 R42, P0, P1, R36, UR11, R28 ;  /* 0x0000000b242aac10 */ /* 0x001fc8000f91e01c */
[----:B------:R-:W-:Y:S01]  /*41220*/  @!P2 IADD3.X R43, R16, UR10, R29, P0, P1 ;  /* 0x0000000a102bac10 */ /* 0x000fe200087e241d */
[----:B------:R-:W-:Y:S01]  /*41230*/  IMAD.U32 R16, RZ, RZ, UR14 ;  /* 0x0000000eff107e24 */ /* 0x000fe2000f8e00ff */
[----:B------:R-:W-:-:S03]  /*41240*/  ULDC.64 UR14, c[0x0][0x5b0] ;  /* 0x00016c00000e7ab9 */ /* 0x000fc60000000a00 */
[----:B------:R-:W-:Y:S01]  /*41250*/  IMAD.WIDE.U32 R26, R16, UR28, R26 ;  /* 0x0000001c101a7c25 */ /* 0x000fe2000f8e001a */
[----:B------:R-:W-:Y:S03]  /*41260*/  @!P2 STL.64 [R1+0x190], R42 ;  /* 0x0001902a0100a387 */ /* 0x000fe60000100a00 */
[----:B------:R-:W-:Y:S02]  /*41270*/  VIADD R39, R27, UR6 ;  /* 0x000000061b277c36 */ /* 0x000fe40008000000 */
[----:B------:R-:W-:Y:S02]  /*41280*/  IMAD.MOV.U32 R38, RZ, RZ, R26 ;  /* 0x000000ffff267224 */ /* 0x000fe400078e001a */
[----:B------:R-:W-:Y:S02]  /*41290*/  IMAD R16, R41, UR14, RZ ;  /* 0x0000000e29107c24 */ /* 0x000fe4000f8e02ff */
[----:B------:R-:W-:-:S04]  /*412a0*/  IMAD.WIDE.U32 R26, R35, UR14, R38 ;  /* 0x0000000e231a7c25 */ /* 0x000fc8000f8e0026 */
[----:B------:R-:W-:Y:S01]  /*412b0*/  IMAD R16, R35, UR15, R16 ;  /* 0x0000000f23107c24 */ /* 0x000fe2000f8e0210 */
[----:B------:R-:W-:-:S04]  /*412c0*/  IADD3 R26, P0, R26, UR16, RZ ;  /* 0x000000101a1a7c10 */ /* 0x000fc8000ff1e0ff */
[--C-:B------:R-:W-:Y:S02]  /*412d0*/  IADD3.X R27, R27, UR17, R16.reuse, P0, !PT ;  /* 0x000000111b1b7c10 */ /* 0x100fe400087fe410 */
[----:B------:R-:W-:Y:S02]  /*412e0*/  ISETP.LT.OR P0, PT, R31, 0x1, !P5 ;  /* 0x000000011f00780c */ /* 0x000fe40006f01670 */
[----:B------:R-:W-:-:S11]  /*412f0*/  PRMT R16, RZ, 0x7610, R16 ;  /* 0x00007610ff107816 */ /* 0x000fd60000000010 */
[----:B------:R-:W2:Y:S02]  /*41300*/  @!P0 LDG.E.U8 R16, desc[UR30][R26.64] ;  /* 0x0000001e1a108981 */ /* 0x000ea4000c1e1100 */
[----:B--2---:R-:W-:-:S04]  /*41310*/  LOP3.LUT R16, R16, 0xff, RZ, 0xc0, !PT ;  /* 0x000000ff10107812 */ /* 0x004fc800078ec0ff */
[----:B------:R-:W-:-:S05]  /*41320*/  F2FP.F16.E4M3.UNPACK_B R16, R16 ;  /* 0x00000010ff10723e */ /* 0x000fca00020006ff */
[----:B------:R-:W-:-:S05]  /*41330*/  HADD2.F32 R16, -RZ, R16.H0_H0 ;  /* 0x20000010ff107230 */ /* 0x000fca0000004100 */
[----:B------:R-:W-:-:S04]  /*41340*/  FMUL R16, R16, UR26 ;  /* 0x0000001a10107c20 */ /* 0x000fc80008400000 */
[----:B------:R-:W-:Y:S02]  /*41350*/  FFMA R28, R17, UR27, R16 ;  /* 0x0000001b111c7c23 */ /* 0x000fe40008000010 */
[----:B------:R-:W0:Y:S03]  /*41360*/  @!P0 LDC.64 R16, c[0x0][0x5c0] ;  /* 0x00017000ff108b82 */ /* 0x000e260000000a00 */
[----:B------:R-:W-:Y:S02]  /*41370*/  F2FP.SATFINITE.E4M3.F32.PACK_AB_MERGE_C R28, RZ, R28, RZ ;  /* 0x0000001cff1c723e */ /* 0x000fe400048070ff */
[----:B0-----:R-:W-:-:S05]  /*41380*/  @!P0 IADD3 R16, P1, R24, R16, RZ ;  /* 0x0000001018108210 */ /* 0x001fca0007f3e0ff */
[----:B------:R-:W-:-:S05]  /*41390*/  @!P0 IMAD.X R17, R32, 0x1, R17, P1 ;  /* 0x0000000120118824 */ /* 0x000fca00008e0611 */
[----:B------:R0:W-:Y:S01]  /*413a0*/  @!P0 STG.E.U8 desc[UR30][R16.64], R28 ;  /* 0x0000001c10008986 */ /* 0x0001e2000c10111e */
[----:B------:R-:W-:Y:S02]  /*413b0*/  ISETP.LT.OR P0, PT, R31, 0x2, !P5 ;  /* 0x000000021f00780c */ /* 0x000fe40006f01670 */
[----:B0-----:R-:W-:-:S11]  /*413c0*/  PRMT R28, RZ, 0x7610, R28 ;  /* 0x00007610ff1c7816 */ /* 0x001fd6000000001c */
[----:B------:R-:W0:Y:S01]  /*413d0*/  @!P0 LDC.64 R16, c[0x0][0x5c0] ;  /* 0x00017000ff108b82 */ /* 0x000e220000000a00 */
[----:B------:R-:W2:Y:S01]  /*413e0*/  @!P0 LDG.E.U8 R28, desc[UR30][R26.64+0x1] ;  /* 0x0000011e1a1c8981 */ /* 0x000ea2000c1e1100 */
[----:B0-----:R-:W-:-:S05]  /*413f0*/  @!P0 IADD3 R16, P1, R24, R16, RZ ;  /* 0x0000001018108210 */ /* 0x001fca0007f3e0ff */
[----:B------:R-:W-:Y:S01]  /*41400*/  @!P0 IMAD.X R17, R32, 0x1, R17, P1 ;  /* 0x0000000120118824 */ /* 0x000fe200008e0611 */
[----:B--2---:R-:W-:-:S04]  /*41410*/  LOP3.LUT R28, R28, 0xff, RZ, 0xc0, !PT ;  /* 0x000000ff1c1c7812 */ /* 0x004fc800078ec0ff */
[----:B------:R-:W-:-:S05]  /*41420*/  F2FP.F16.E4M3.UNPACK_B R28, R28 ;  /* 0x0000001cff1c723e */ /* 0x000fca00020006ff */
[----:B------:R-:W-:-:S05]  /*41430*/  HADD2.F32 R28, -RZ, R28.H0_H0 ;  /* 0x2000001cff1c7230 */ /* 0x000fca0000004100 */
[----:B------:R-:W-:-:S04]  /*41440*/  FMUL R28, R28, UR26 ;  /* 0x0000001a1c1c7c20 */ /* 0x000fc80008400000 */
[----:B------:R-:W-:-:S05]  /*41450*/  FFMA R18, R18, UR27, R28 ;  /* 0x0000001b12127c23 */ /* 0x000fca000800001c */
[----:B------:R-:W-:-:S05]  /*41460*/  F2FP.SATFINITE.E4M3.F32.PACK_AB_MERGE_C R18, RZ, R18, RZ ;  /* 0x00000012ff12723e */ /* 0x000fca00048070ff */
[----:B------:R0:W-:Y:S02]  /*41470*/  @!P0 STG.E.U8 desc[UR30][R16.64+0x1], R18 ;  /* 0x0000011210008986 */ /* 0x0001e4000c10111e */
[----:B0-----:R-:W-:-:S05]  /*41480*/  IADD3 R16, P0, R35, 0x8, RZ ;  /* 0x0000000823107810 */ /* 0x001fca0007f1e0ff */
[----:B------:R-:W-:-:S04]  /*41490*/  IMAD.X R18, RZ, RZ, R41, P0 ;  /* 0x000000ffff127224 */ /* 0x000fc800000e0629 */
[----:B------:R-:W-:-:S04]  /*414a0*/  IMAD R18, R18, UR14, RZ ;  /* 0x0000000e12127c24 */ /* 0x000fc8000f8e02ff */
[C---:B------:R-:W-:Y:S02]  /*414b0*/  IMAD R18, R16.reuse, UR15, R18 ;  /* 0x0000000f10127c24 */ /* 0x040fe4000f8e0212 */
[----:B------:R-:W-:-:S03]  /*414c0*/  IMAD.WIDE.U32 R16, R16, UR14, R38 ;  /* 0x0000000e10107c25 */ /* 0x000fc6000f8e0026 */
        /* <DEDUP_REMOVED lines=12> */
[----:B0-----:R-:W-:-:S04]  /*41590*/  @!P0 IADD3 R18, P1, P2, R24, UR11, R18 ;  /* 0x0000000b18128c10 */ /* 0x001fc8000fa3e012 */
[----:B------:R-:W-:-:S05]  /*415a0*/  @!P0 IADD3.X R19, R32, UR10, R19, P1, P2 ;  /* 0x0000000a20138c10 */ /* 0x000fca0008fe4413 */
[----:B------:R0:W-:Y:S01]  /*415b0*/  @!P0 STG.E.U8 desc[UR30][R18.64], R28 ;  /* 0x0000001c12008986 */ /* 0x0001e2000c10111e */
[----:B------:R-:W-:Y:S02]  /*415c0*/  ISETP.LT.OR P0, PT, R31, 0x2, !P3 ;  /* 0x000000021f00780c */ /* 0x000fe40005f01670 */
[----:B0-----:R-:W-:-:S11]  /*415d0*/  PRMT R28, RZ, 0x7610, R28 ;  /* 0x00007610ff1c7816 */ /* 0x001fd6000000001c */
[----:B------:R-:W0:Y:S01]  /*415e0*/  @!P0 LDC.64 R18, c[0x0][0x5c0] ;  /* 0x00017000ff128b82 */ /* 0x000e220000000a00 */
[----:B------:R-:W2:Y:S01]  /*415f0*/  @!P0 LDG.E.U8 R28, desc[UR30][R16.64+0x1] ;  /* 0x0000011e101c8981 */ /* 0x000ea2000c1e1100 */
[----:B------:R-:W-:Y:S02]  /*41600*/  ISETP.LT.OR P4, PT, R31, 0x11, !P6 ;  /* 0x000000111f00780c */ /* 0x000fe40007781670 */
[----:B0-----:R-:W-:-:S04]  /*41610*/  @!P0 IADD3 R18, P1, P2, R24, UR11, R18 ;  /* 0x0000000b18128c10 */ /* 0x001fc8000fa3e012 */
[----:B------:R-:W-:-:S07]  /*41620*/  @!P0 IADD3.X R19, R32, UR10, R19, P1, P2 ;  /* 0x0000000a20138c10 */ /* 0x000fce0008fe4413 */
[----:B------:R-:W-:Y:S01]  /*41630*/  @!P4 IMAD.MOV.U32 R29, RZ, RZ, R32 ;  /* 0x000000ffff1dc224 */ /* 0x000fe200078e0020 */
[----:B--2---:R-:W-:-:S04]  /*41640*/  LOP3.LUT R28, R28, 0xff, RZ, 0xc0, !PT ;  /* 0x000000ff1c1c7812 */ /* 0x004fc800078ec0ff */
[----:B------:R-:W-:-:S05]  /*41650*/  F2FP.F16.E4M3.UNPACK_B R28, R28 ;  /* 0x0000001cff1c723e */ /* 0x000fca00020006ff */
[----:B------:R-:W-:-:S05]  /*41660*/  HADD2.F32 R28, -RZ, R28.H0_H0 ;  /* 0x2000001cff1c7230 */ /* 0x000fca0000004100 */
[----:B------:R-:W-:-:S04]  /*41670*/  FMUL R28, R28, UR26 ;  /* 0x0000001a1c1c7c20 */ /* 0x000fc80008400000 */
[----:B------:R-:W-:-:S05]  /*41680*/  FFMA R20, R20, UR27, R28 ;  /* 0x0000001b14147c23 */ /* 0x000fca000800001c */
[----:B------:R-:W-:-:S05]  /*41690*/  F2FP.SATFINITE.E4M3.F32.PACK_AB_MERGE_C R20, RZ, R20, RZ ;  /* 0x00000014ff14723e */ /* 0x000fca00048070ff */
[----:B------:R0:W-:Y:S02]  /*416a0*/  @!P0 STG.E.U8 desc[UR30][R18.64+0x1], R20 ;  /* 0x0000011412008986 */ /* 0x0001e4000c10111e */
[----:B0-----:R-:W0:Y:S01]  /*416b0*/  @!P4 LDC.64 R18, c[0x0][0x5c0] ;  /* 0x00017000ff12cb82 */ /* 0x001e220000000a00 */
[----:B------:R-:W-:Y:S02]  /*416c0*/  @!P4 IMAD.MOV.U32 R28, RZ, RZ, R24 ;  /* 0x000000ffff1cc224 */ /* 0x000fe400078e0018 */
[----:B------:R-:W-:Y:S02]  /*416d0*/  @!P4 IMAD R20, R15, 0x180, RZ ;  /* 0x000001800f14c824 */ /* 0x000fe400078e02ff */
[----:B------:R-:W-:-:S04]  /*416e0*/  @!P4 IMAD.WIDE.U32 R28, R14, 0x180, R28 ;  /* 0x000001800e1cc825 */ /* 0x000fc800078e001c */
[----:B------:R-:W-:Y:S01]  /*416f0*/  @!P4 IMAD.IADD R20, R29, 0x1, R20 ;  /* 0x000000011d14c824 */ /* 0x000fe200078e0214 */
[----:B0-----:R-:W-:-:S04]  /*41700*/  @!P4 IADD3 R36, P0, P1, R28, UR11, R18 ;  /* 0x0000000b1c24cc10 */ /* 0x001fc8000f91e012 */
[----:B------:R-:W-:Y:S02]  /*41710*/  @!P4 IADD3.X R37, R20, UR10, R19, P0, P1 ;  /* 0x0000000a1425cc10 */ /* 0x000fe400087e2413 */
[----:B------:R-:W-:Y:S02]  /*41720*/  ISETP.LT.OR P0, PT, R31, 0x9, !P5 ;  /* 0x000000091f00780c */ /* 0x000fe40006f01670 */
[----:B------:R-:W-:-:S11]  /*41730*/  PRMT R18, RZ, 0x7610, R18 ;  /* 0x00007610ff127816 */ /* 0x000fd60000000012 */
[----:B------:R-:W2:Y:S01]  /*41740*/  @!P0 LDG.E.U8 R18, desc[UR30][R26.64+0x8] ;  /* 0x0000081e1a128981 */ /* 0x000ea2000c1e1100 */
[----:B------:R-:W-:Y:S02]  /*41750*/  PRMT R20, RZ, 0x7610, R20 ;  /* 0x00007610ff147816 */ /* 0x000fe40000000014 */
        /* <DEDUP_REMOVED lines=10> */
[----:B------:R-:W-:-:S13]  /*41800*/  ISETP.LT.OR P0, PT, R31, 0xa, !P5 ;  /* 0x0000000a1f00780c */ /* 0x000fda0006f01670 */
[----:B------:R-:W2:Y:S01]  /*41810*/  @!P0 LDG.E.U8 R20, desc[UR30][R26.64+0x9] ;  /* 0x0000091e1a148981 */ /* 0x000ea2000c1e1100 */
[----:B0-----:R-:W0:Y:S01]  /*41820*/  @!P0 LDC.64 R18, c[0x0][0x5c0] ;  /* 0x00017000ff128b82 */ /* 0x001e220000000a00 */
[----:B------:R-:W-:Y:S02]  /*41830*/  ISETP.LT.OR P2, PT, R31, 0x12, !P6 ;  /* 0x000000121f00780c */ /* 0x000fe40007741670 */
[----:B0-----:R-:W-:-:S05]  /*41840*/  @!P0 IADD3 R18, P1, R24, R18, RZ ;  /* 0x0000001218128210 */ /* 0x001fca0007f3e0ff */
[----:B------:R-:W-:-:S06]  /*41850*/  @!P0 IMAD.X R19, R32, 0x1, R19, P1 ;  /* 0x0000000120138824 */ /* 0x000fcc00008e0613 */
        /* <DEDUP_REMOVED lines=18> */
[----:B------:R-:W-:-:S03]  /*41980*/  LOP3.LUT R3, R3, 0xf7ffffff, RZ, 0xc0, !PT ;  /* 0xf7ffffff03037812 */ /* 0x000fc600078ec0ff */
[----:B------:R-:W-:Y:S01]  /*41990*/  @!P4 STL.64 [R1+0x1b0], R36 ;  /* 0x0001b0240100c387 */ /* 0x000fe20000100a00 */
[----:B------:R-:W-:-:S03]  /*419a0*/  @P2 LOP3.LUT R3, R3, 0x8000000, RZ, 0xfc, !PT ;  /* 0x0800000003032812 */ /* 0x000fc600078efcff */
[----:B------:R-:W-:Y:S01]  /*419b0*/  @!P2 STL.64 [R1+0x1a8], R28 ;  /* 0x0001a81c0100a387 */ /* 0x000fe20000100a00 */
        /* <DEDUP_REMOVED lines=11> */
[----:B------:R-:W-:-:S13]  /*41a70*/  ISETP.LT.OR P0, PT, R31, 0xa, !P3 ;  /* 0x0000000a1f00780c */ /* 0x000fda0005f01670 */
[----:B------:R-:W2:Y:S01]  /*41a80*/  @!P0 LDG.E.U8 R20, desc[UR30][R16.64+0x9] ;  /* 0x0000091e10148981 */ /* 0x000ea2000c1e1100 */
[----:B0-----:R-:W0:Y:S01]  /*41a90*/  @!P0 LDC.64 R18, c[0x0][0x5c0] ;  /* 0x00017000ff128b82 */ /* 0x001e220000000a00 */
[----:B------:R-:W-:-:S04]  /*41aa0*/  LOP3.LUT R4, R4, 0xffffffdf, RZ, 0xc0, !PT ;  /* 0xffffffdf04047812 */ /* 0x000fc800078ec0ff */
[----:B------:R-:W-:Y:S02]  /*41ab0*/  @P4 LOP3.LUT R4, R4, 0x20, RZ, 0xfc, !PT ;  /* 0x0000002004044812 */ /* 0x000fe400078efcff */
[----:B------:R-:W-:Y:S02]  /*41ac0*/  ISETP.LT.OR P4, PT, R31, 0x19, !P6 ;  /* 0x000000191f00780c */ /* 0x000fe40007781670 */
[----:B0-----:R-:W-:-:S04]  /*41ad0*/  @!P0 IADD3 R18, P1, P2, R24, UR11, R18 ;  /* 0x0000000b18128c10 */ /* 0x001fc8000fa3e012 */
[----:B------:R-:W-:-:S07]  /*41ae0*/  @!P0 IADD3.X R19, R32, UR10, R19, P1, P2 ;  /* 0x0000000a20138c10 */ /* 0x000fce0008fe4413 */
[----:B------:R-:W-:Y:S02]  /*41af0*/  @!P4 IMAD.MOV.U32 R21, RZ, RZ, R32 ;  /* 0x000000ffff15c224 */ /* 0x000fe400078e0020 */
[----:B------:R-:W-:Y:S01]  /*41b00*/  @!P4 IMAD R22, R15, 0x180, RZ ;  /* 0x000001800f16c824 */ /* 0x000fe200078e02ff */
        /* <DEDUP_REMOVED lines=8> */
[----:B------:R-:W-:-:S04]  /*41b90*/  @!P4 IMAD.MOV.U32 R20, RZ, RZ, R24 ;  /* 0x000000ffff14c224 */ /* 0x000fc800078e0018 */
        /* <DEDUP_REMOVED lines=24> */
[----:B------:R-:W-:Y:S02]  /*41d20*/  @!P2 IMAD.MOV.U32 R21, RZ, RZ, R32 ;  /* 0x000000ffff15a224 */ /* 0x000fe400078e0020 */
[----:B------:R-:W-:Y:S01]  /*41d30*/  @!P2 IMAD R22, R15, 0x180, RZ ;  /* 0x000001800f16a824 */ /* 0x000fe200078e02ff */
[----:B------:R-:W-:Y:S01]  /*41d40*/  @!P4 STL.64 [R1+0x1e0], R28 ;  /* 0x0001e01c0100c387 */ /* 0x000fe20000100a00 */
        /* <DEDUP_REMOVED lines=18> */
[----:B------:R-:W-:Y:S02]  /*41e70*/  @P2 LOP3.LUT R3, R3, 0x80000000, RZ, 0xfc, !PT ;  /* 0x8000000003032812 */ /* 0x000fe400078efcff */
        /* <DEDUP_REMOVED lines=73> */
[----:B------:R-:W-:-:S04]  /*42310*/  LOP3.LUT R4, R4, 0xfffffbff, RZ, 0xc0, !PT ;  /* 0xfffffbff04047812 */ /* 0x000fc800078ec0ff */
[----:B------:R-:W-:-:S04]  /*42320*/  @P4 LOP3.LUT R4, R4, 0x400, RZ, 0xfc, !PT ;  /* 0x0000040004044812 */ /* 0x000fc800078efcff */
[----:B------:R-:W-:Y:S01]  /*42330*/  LOP3.LUT R4, R4, 0xfffffffb, RZ, 0xc0, !PT ;  /* 0xfffffffb04047812 */ /* 0x000fe200078ec0ff */
[----:B------:R-:W-:Y:S03]  /*42340*/  @!P2 STL.64 [R1+0x1f8], R28 ;  /* 0x0001f81c0100a387 */ /* 0x000fe60000100a00 */
        /* <DEDUP_REMOVED lines=49> */
[----:B0-----:R-:W0:Y:S02]  /*42660*/  @!P0 LDC.64 R18, c[0x0][0x5c0] ;  /* 0x00017000ff128b82 */ /* 0x001e240000000a00 */
[----:B0-----:R-:W-:-:S05]  /*42670*/  @!P0 IADD3 R18, P1, R24, R18, RZ ;  /* 0x0000001218128210 */ /* 0x001fca0007f3e0ff */
[----:B------:R-:W-:Y:S01]  /*42680*/  @!P0 IMAD.X R19, R32, 0x1, R19, P1 ;  /* 0x0000000120138824 */ /* 0x000fe200008e0613 */
[----:B------:R-:W-:Y:S02]  /*42690*/  ISETP.LT.OR P1, PT, R31, 0x21, !P3 ;  /* 0x000000211f00780c */ /* 0x000fe40005f21670 */
[----:B--2---:R-:W-:-:S04]  /*426a0*/  LOP3.LUT R20, R20, 0xff, RZ, 0xc0, !PT ;  /* 0x000000ff14147812 */ /* 0x004fc800078ec0ff */
[----:B------:R-:W-:-:S05]  /*426b0*/  F2FP.F16.E4M3.UNPACK_B R20, R20 ;  /* 0x00000014ff14723e */ /* 0x000fca00020006ff */
[----:B------:R-:W-:-:S05]  /*426c0*/  HADD2.F32 R20, -RZ, R20.H0_H0 ;  /* 0x20000014ff147230 */ /* 0x000fca0000004100 */
[----:B------:R-:W-:-:S04]  /*426d0*/  FMUL R20, R20, UR26 ;  /* 0x0000001a14147c20 */ /* 0x000fc80008400000 */
[----:B------:R-:W-:-:S05]  /*426e0*/  FFMA R162, R162, UR27, R20 ;  /* 0x0000001ba2a27c23 */ /* 0x000fca0008000014 */
[----:B------:R-:W-:-:S05]  /*426f0*/  F2FP.SATFINITE.E4M3.F32.PACK_AB_MERGE_C R162, RZ, R162, RZ ;  /* 0x000000a2ffa2723e */ /* 0x000fca00048070ff */
[----:B------:R0:W-:Y:S02]  /*42700*/  @!P0 STG.E.U8 desc[UR30][R18.64+0x21], R162 ;  /* 0x000021a212008986 */ /* 0x0001e4000c10111e */
[----:B0-----:R-:W0:Y:S02]  /*42710*/  @!P1 LDC.64 R18, c[0x0][0x5c0] ;  /* 0x00017000ff129b82 */ /* 0x001e240000000a00 */
[--C-:B0-----:R-:W-:Y:S02]  /*42720*/  @!P1 IADD3 R22, P0, P2, R24, UR11, R18.reuse ;  /* 0x0000000b18169c10 */ /* 0x101fe4000fa1e012 */
[----:B------:R-:W-:-:S06]  /*42730*/  PRMT R18, RZ, 0x7610, R18 ;  /* 0x00007610ff127816 */ /* 0x000fcc0000000012 */
[----:B------:R-:W2:Y:S01]  /*42740*/  @!P1 LDG.E.U8 R18, desc[UR30][R16.64+0x20] ;  /* 0x0000201e10129981 */ /* 0x000ea2000c1e1100 */
[----:B------:R-:W-:Y:S02]  /*42750*/  @!P1 IADD3.X R23, R32, UR10, R19, P0, P2 ;  /* 0x0000000a20179c10 */ /* 0x000fe400087e4413 */
[----:B------:R-:W-:Y:S02]  /*42760*/  ISETP.LT.OR P0, PT, R31, 0x22, !P3 ;  /* 0x000000221f00780c */ /* 0x000fe40005f01670 */
[----:B------:R-:W-:Y:S01]  /*42770*/  LOP3.LUT R4, R4, 0xffffefff, RZ, 0xc0, !PT ;  /* 0xffffefff04047812 */ /* 0x000fe200078ec0ff */
[----:B------:R0:W-:Y:S03]  /*42780*/  @!P4 STL.64 [R1+0x228], R28 ;  /* 0x0002281c0100c387 */ /* 0x0001e60000100a00 */
[----:B------:R-:W-:Y:S02]  /*42790*/  @P4 LOP3.LUT R4, R4, 0x1000, RZ, 0xfc, !PT ;  /* 0x0000100004044812 */ /* 0x000fe400078efcff */
[----:B--2---:R-:W-:-:S04]  /*427a0*/  LOP3.LUT R18, R18, 0xff, RZ, 0xc0, !PT ;  /* 0x000000ff12127812 */ /* 0x004fc800078ec0ff */
[----:B------:R-:W-:-:S05]  /*427b0*/  F2FP.F16.E4M3.UNPACK_B R18, R18 ;  /* 0x00000012ff12723e */ /* 0x000fca00020006ff */
[----:B------:R-:W-:-:S05]  /*427c0*/  HADD2.F32 R18, -RZ, R18.H0_H0 ;  /* 0x20000012ff127230 */ /* 0x000fca0000004100 */
[----:B------:R-:W-:-:S04]  /*427d0*/  FMUL R18, R18, UR26 ;  /* 0x0000001a12127c20 */ /* 0x000fc80008400000 */
[----:B------:R-:W-:Y:S02]  /*427e0*/  FFMA R163, R163, UR27, R18 ;  /* 0x0000001ba3a37c23 */ /* 0x000fe40008000012 */
[----:B------:R-:W1:Y:S03]  /*427f0*/  @!P0 LDC.64 R18, c[0x0][0x5c0] ;  /* 0x00017000ff128b82 */ /* 0x000e660000000a00 */
[----:B------:R-:W-:-:S05]  /*42800*/  F2FP.SATFINITE.E4M3.F32.PACK_AB_MERGE_C R163, RZ, R163, RZ ;  /* 0x000000a3ffa3723e */ /* 0x000fca00048070ff */
[----:B------:R2:W-:Y:S01]  /*42810*/  @!P1 STG.E.U8 desc[UR30][R22.64+0x20], R163 ;  /* 0x000020a316009986 */ /* 0x0005e2000c10111e */
[----:B------:R-:W-:Y:S02]  /*42820*/  ISETP.LT.OR P1, PT, R31, 0x29, !P3 ;  /* 0x000000291f00780c */ /* 0x000fe40005f21670 */
[----:B-1----:R-:W-:-:S04]  /*42830*/  @!P0 IADD3 R20, P2, P4, R24, UR11, R18 ;  /* 0x0000000b18148c10 */ /* 0x002fc8000fc5e012 */
[----:B------:R-:W-:-:S07]  /*42840*/  @!P0 IADD3.X R21, R32, UR10, R19, P2, P4 ;  /* 0x0000000a20158c10 */ /* 0x000fce00097e8413 */
[----:B------:R-:W0:Y:S02]  /*42850*/  @!P1 LDC.64 R18, c[0x0][0x5c0] ;  /* 0x00017000ff129b82 */ /* 0x000e240000000a00 */
[--C-:B0-----:R-:W-:Y:S02]  /*42860*/  @!P1 IADD3 R28, P2, P4, R24, UR11, R18.reuse ;  /* 0x0000000b181c9c10 */ /* 0x101fe4000fc5e012 */
[----:B------:R-:W-:-:S06]  /*42870*/  PRMT R18, RZ, 0x7610, R18 ;  /* 0x00007610ff127816 */ /* 0x000fcc0000000012 */
[----:B------:R-:W3:Y:S01]  /*42880*/  @!P0 LDG.E.U8 R18, desc[UR30][R16.64+0x21] ;  /* 0x0000211e10128981 */ /* 0x000ee2000c1e1100 */
[----:B------:R-:W-:Y:S02]  /*42890*/  @!P1 IADD3.X R29, R32, UR10, R19, P2, P4 ;  /* 0x0000000a201d9c10 */ /* 0x000fe400097e8413 */
[----:B---3--:R-:W-:-:S04]  /*428a0*/  LOP3.LUT R18, R18, 0xff, RZ, 0xc0, !PT ;  /* 0x000000ff12127812 */ /* 0x008fc800078ec0ff */
[----:B------:R-:W-:-:S05]  /*428b0*/  F2FP.F16.E4M3.UNPACK_B R18, R18 ;  /* 0x00000012ff12723e */ /* 0x000fca00020006ff */
[----:B------:R-:W-:-:S05]  /*428c0*/  HADD2.F32 R18, -RZ, R18.H0_H0 ;  /* 0x20000012ff127230 */ /* 0x000fca0000004100 */
[----:B------:R-:W-:-:S04]  /*428d0*/  FMUL R18, R18, UR26 ;  /* 0x0000001a12127c20 */ /* 0x000fc80008400000 */
[----:B------:R-:W-:-:S05]  /*428e0*/  FFMA R164, R164, UR27, R18 ;  /* 0x0000001ba4a47c23 */ /* 0x000fca0008000012 */
[----:B------:R-:W-:-:S05]  /*428f0*/  F2FP.SATFINITE.E4M3.F32.PACK_AB_MERGE_C R164, RZ, R164, RZ ;  /* 0x000000a4ffa4723e */ /* 0x000fca00048070ff */
[----:B------:R0:W-:Y:S01]  /*42900*/  @!P0 STG.E.U8 desc[UR30][R20.64+0x21], R164 ;  /* 0x000021a414008986 */ /* 0x0001e2000c10111e */
[----:B------:R-:W-:-:S13]  /*42910*/  ISETP.LT.OR P0, PT, R31, 0x2a, !P3 ;  /* 0x0000002a1f00780c */ /* 0x000fda0005f01670 */
[----:B------:R-:W2:Y:S02]  /*42920*/  @!P0 LDC.64 R18, c[0x0][0x5c0] ;  /* 0x00017000ff128b82 */ /* 0x000ea40000000a00 */
[----:B--2---:R-:W-:-:S04]  /*42930*/  @!P0 IADD3 R22, P2, P4, R24, UR11, R18 ;  /* 0x0000000b18168c10 */ /* 0x004fc8000fc5e012 */
[----:B------:R-:W-:Y:S02]  /*42940*/  @!P0 IADD3.X R23, R32, UR10, R19, P2, P4 ;  /* 0x0000000a20178c10 */ /* 0x000fe400097e8413 */
[----:B------:R-:W-:Y:S02]  /*42950*/  ISETP.LT.OR P2, PT, R31, 0x29, !P5 ;  /* 0x000000291f00780c */ /* 0x000fe40006f41670 */
[----:B------:R-:W-:-:S11]  /*42960*/  PRMT R18, RZ, 0x7610, R18 ;  /* 0x00007610ff127816 */ /* 0x000fd60000000012 */
[----:B------:R-:W2:Y:S01]  /*42970*/  @!P2 LDG.E.U8 R18, desc[UR30][R26.64+0x28] ;  /* 0x0000281e1a12a981 */ /* 0x000ea2000c1e1100 */
[----:B0-----:R-:W-:Y:S02]  /*42980*/  PRMT R20, RZ, 0x7610, R20 ;  /* 0x00007610ff147816 */ /* 0x001fe40000000014 */
        /* <DEDUP_REMOVED lines=22> */
[----:B0-----:R-:W-:-:S06]  /*42af0*/  PRMT R18, RZ, 0x7610, R18 ;  /* 0x00007610ff127816 */ /* 0x001fcc0000000012 */
[----:B------:R-:W2:Y:S02]  /*42b00*/  @!P1 LDG.E.U8 R18, desc[UR30][R16.64+0x28] ;  /* 0x0000281e10129981 */ /* 0x000ea4000c1e1100 */
[----:B--2---:R-:W-:-:S04]  /*42b10*/  LOP3.LUT R18, R18, 0xff, RZ, 0xc0, !PT ;  /* 0x000000ff12127812 */ /* 0x004fc800078ec0ff */
[----:B------:R-:W-:-:S05]  /*42b20*/  F2FP.F16.E4M3.UNPACK_B R18, R18 ;  /* 0x00000012ff12723e */ /* 0x000fca00020006ff */
[----:B------:R-:W-:-:S05]  /*42b30*/  HADD2.F32 R18, -RZ, R18.H0_H0 ;  /* 0x20000012ff127230 */ /* 0x000fca0000004100 */
[----:B------:R-:W-:-:S04]  /*42b40*/  FMUL R18, R18, UR26 ;  /* 0x0000001a12127c20 */ /* 0x000fc80008400000 */
[--C-:B------:R-:W-:Y:S01]  /*42b50*/  FFMA R167, R167, UR27, R18.reuse ;  /* 0x0000001ba7a77c23 */ /* 0x100fe20008000012 */
[----:B------:R-:W-:-:S04]  /*42b60*/  PRMT R18, RZ, 0x7610, R18 ;  /* 0x00007610ff127816 */ /* 0x000fc80000000012 */
[----:B------:R-:W-:-:S05]  /*42b70*/  F2FP.SATFINITE.E4M3.F32.PACK_AB_MERGE_C R167, RZ, R167, RZ ;  /* 0x000000a7ffa7723e */ /* 0x000fca00048070ff */
[----:B------:R-:W-:Y:S04]  /*42b80*/  @!P1 STG.E.U8 desc[UR30][R28.64+0x28], R167 ;  /* 0x000028a71c009986 */ /* 0x000fe8000c10111e */
[----:B------:R-:W2:Y:S01]  /*42b90*/  @!P0 LDG.E.U8 R18, desc[UR30][R16.64+0x29] ;  /* 0x0000291e10128981 */ /* 0x000ea2000c1e1100 */
[----:B------:R-:W-:Y:S02]  /*42ba0*/  PRMT R20, RZ, 0x7610, R20 ;  /* 0x00007610ff147816 */ /* 0x000fe40000000014 */
[----:B--2---:R-:W-:-:S04]  /*42bb0*/  LOP3.LUT R18, R18, 0xff, RZ, 0xc0, !PT ;  /* 0x000000ff12127812 */ /* 0x004fc800078ec0ff */
[----:B------:R-:W-:-:S05]  /*42bc0*/  F2FP.F16.E4M3.UNPACK_B R18, R18 ;  /* 0x00000012ff12723e */ /* 0x000fca00020006ff */
[----:B------:R-:W-:-:S05]  /*42bd0*/  HADD2.F32 R18, -RZ, R18.H0_H0 ;  /* 0x20000012ff127230 */ /* 0x000fca0000004100 */
[----:B------:R-:W-:-:S04]  /*42be0*/  FMUL R18, R18, UR26 ;  /* 0x0000001a12127c20 */ /* 0x000fc80008400000 */
[----:B------:R-:W-:-:S05]  /*42bf0*/  FFMA R168, R168, UR27, R18 ;  /* 0x0000001ba8a87c23 */ /* 0x000fca0008000012 */
[----:B------:R-:W-:-:S05]  /*42c00*/  F2FP.SATFINITE.E4M3.F32.PACK_AB_MERGE_C R168, RZ, R168, RZ ;  /* 0x000000a8ffa8723e */ /* 0x000fca00048070ff */
[----:B------:R-:W-:Y:S01]  /*42c10*/  @!P0 STG.E.U8 desc[UR30][R22.64+0x29], R168 ;  /* 0x000029a816008986 */ /* 0x000fe2000c10111e */
[----:B------:R-:W-:-:S13]  /*42c20*/  ISETP.LT.OR P0, PT, R31, 0x31, !P5 ;  /* 0x000000311f00780c */ /* 0x000fda0006f01670 */
[----:B------:R-:W2:Y:S01]  /*42c30*/  @!P0 LDG.E.U8 R20, desc[UR30][R26.64+0x30] ;  /* 0x0000301e1a148981 */ /* 0x000ea2000c1e1100 */
[----:B------:R-:W0:Y:S02]  /*42c40*/  @!P0 LDC.64 R18, c[0x0][0x5c0] ;  /* 0x00017000ff128b82 */ /* 0x000e240000000a00 */
        /* <DEDUP_REMOVED lines=8> */
[----:B------:R0:W-:Y:S01]  /*42cd0*/  @!P0 STG.E.U8 desc[UR30][R18.64+0x30], R169 ;  /* 0x000030a912008986 */ /* 0x0001e2000c10111e */
[----:B------:R-:W-:Y:S02]  /*42ce0*/  ISETP.LT.OR P0, PT, R31, 0x32, !P5 ;  /* 0x000000321f00780c */ /* 0x000fe40006f01670 */
[----:B------:R-:W-:-:S11]  /*42cf0*/  PRMT R20, RZ, 0x7610, R20 ;  /* 0x00007610ff147816 */ /* 0x000fd60000000014 */
[----:B------:R-:W2:Y:S01]  /*42d00*/  @!P0 LDG.E.U8 R20, desc[UR30][R26.64+0x31] ;  /* 0x0000311e1a148981 */ /* 0x000ea2000c1e1100 */
[----:B0-----:R-:W0:Y:S02]  /*42d10*/  @!P0 LDC.64 R18, c[0x0][0x5c0] ;  /* 0x00017000ff128b82 */ /* 0x001e240000000a00 */
[----:B0-----:R-:W-:-:S05]  /*42d20*/  @!P0 IADD3 R18, P1, R24, R18, RZ ;  /* 0x0000001218128210 */ /* 0x001fca0007f3e0ff */
[----:B------:R-:W-:Y:S01]  /*42d30*/  @!P0 IMAD.X R19, R32, 0x1, R19, P1 ;  /* 0x0000000120138824 */ /* 0x000fe200008e0613 */
[----:B------:R-:W-:-:S13]  /*42d40*/  ISETP.LT.OR P4, PT, R31, 0x2a, !P6 ;  /* 0x0000002a1f00780c */ /* 0x000fda0007781670 */
        /* <DEDUP_REMOVED lines=15> */
[----:B------:R-:W-:Y:S02]  /*42e40*/  IADD3.X R19, R19, UR17, R20, P0, !PT ;  /* 0x0000001113137c10 */ /* 0x000fe400087fe414 */
[----:B------:R-:W-:-:S05]  /*42e50*/  IADD3 R20, P0, R35, 0x88, RZ ;  /* 0x0000008823147810 */ /* 0x000fca0007f1e0ff */
        /* <DEDUP_REMOVED lines=20> */
[----:B------:R-:W0:Y:S01]  /*42fa0*/  @!P4 LDC.64 R36, c[0x0][0x5c0] ;  /* 0x00017000ff24cb82 */ /* 0x000e220000000a00 */
[----:B------:R-:W-:Y:S02]  /*42fb0*/  @!P4 IMAD.MOV.U32 R41, RZ, RZ, R32 ;  /* 0x000000ffff29c224 */ /* 0x000fe400078e0020 */
        /* <DEDUP_REMOVED lines=21> */
[----:B------:R-:W-:Y:S02]  /*43110*/  LOP3.LUT R3, R3, 0xffffffbf, RZ, 0xc0, !PT ;  /* 0xffffffbf03037812 */ /* 0x000fe400078ec0ff */
[----:B------:R-:W-:Y:S02]  /*43120*/  @!P4 STL.64 [R1+0x220], R44 ;  /* 0x0002202c0100c387 */ /* 0x000fe40000100a00 */
        /* <DEDUP_REMOVED lines=1201> */
[----:B------:R0:W-:Y:S03]  /*47c40*/  @!P2 STL.64 [R1+0x398], R44 ;  /* 0x0003982c0100a387 */ /* 0x0001e60000100a00 */
[----:B------:R-:W-:Y:S02]  /*47c50*/  @P2 LOP3.LUT R6, R6, 0x10000, RZ, 0xfc, !PT ;  /* 0x0001000006062812 */ /* 0x000fe400078efcff */
[----:B------:R-:W-:Y:S02]  /*47c60*/  PRMT R40, RZ, 0x7610, R40 ;  /* 0x00007610ff287816 */ /* 0x000fe40000000028 */
[----:B--2---:R-:W-:Y:S01]  /*47c70*/  LOP3.LUT R36, R36, 0xff, RZ, 0xc0, !PT ;  /* 0x000000ff24247812 */ /* 0x004fe200078ec0ff */
[----:B0-----:R-:W2:Y:S03]  /*47c80*/  LDL.LU R44, [R1+0xe00] ;  /* 0x000e0000012c7983 */ /* 0x001ea60000300800 */
[----:B------:R-:W-:Y:S01]  /*47c90*/  F2FP.F16.E4M3.UNPACK_B R36, R36 ;  /* 0x00000024ff24723e */ /* 0x000fe200020006ff */
[----:B------:R-:W3:Y:S04]  /*47ca0*/  LDL.LU R43, [R1+0xe04] ;  /* 0x000e0400012b7983 */ /* 0x000ee80000300800 */
        /* <DEDUP_REMOVED lines=9> */
[----:B------:R-:W4:Y:S01]  /*47d40*/  @!P0 LDG.E.U8 R40, desc[UR30][R16.64+0xb1] ;  /* 0x0000b11e10288981 */ /* 0x000f22000c1e1100 */
[----:B0-----:R-:W0:Y:S01]  /*47d50*/  @!P0 LDC.64 R36, c[0x0][0x5c0] ;  /* 0x00017000ff248b82 */ /* 0x001e220000000a00 */
[----:B------:R-:W-:Y:S02]  /*47d60*/  ISETP.LT.OR P4, PT, R31, 0xb1, !P6 ;  /* 0x000000b11f00780c */ /* 0x000fe40007781670 */
[----:B0-----:R-:W-:-:S04]  /*47d70*/  @!P0 IADD3 R36, P1, P2, R24, UR11, R36 ;  /* 0x0000000b18248c10 */ /* 0x001fc8000fa3e024 */
[----:B------:R-:W-:-:S07]  /*47d80*/  @!P0 IADD3.X R37, R32, UR10, R37, P1, P2 ;  /* 0x0000000a20258c10 */ /* 0x000fce0008fe4425 */
[----:B------:R-:W-:Y:S02]  /*47d90*/  @!P4 IMAD.MOV.U32 R41, RZ, RZ, R32 ;  /* 0x000000ffff29c224 */ /* 0x000fe400078e0020 */
[----:B------:R-:W-:Y:S01]  /*47da0*/  @!P4 IMAD R42, R15, 0x180, RZ ;  /* 0x000001800f2ac824 */ /* 0x000fe200078e02ff */
[----:B----4-:R-:W-:-:S04]  /*47db0*/  LOP3.LUT R40, R40, 0xff, RZ, 0xc0, !PT ;  /* 0x000000ff28287812 */ /* 0x010fc800078ec0ff */
        /* <DEDUP_REMOVED lines=14> */
[----:B------:R-:W4:Y:S01]  /*47ea0*/  @!P0 LDG.E.U8 R36, desc[UR30][R26.64+0xb8] ;  /* 0x0000b81e1a248981 */ /* 0x000f22000c1e1100 */
[----:B------:R-:W-:Y:S02]  /*47eb0*/  PRMT R40, RZ, 0x7610, R40 ;  /* 0x00007610ff287816 */ /* 0x000fe40000000028 */
[----:B----4-:R-:W-:-:S04]  /*47ec0*/  LOP3.LUT R36, R36, 0xff, RZ, 0xc0, !PT ;  /* 0x000000ff24247812 */ /* 0x010fc800078ec0ff */
        /* <DEDUP_REMOVED lines=10> */
[----:B------:R-:W4:Y:S01]  /*47f70*/  @!P0 LDG.E.U8 R40, desc[UR30][R26.64+0xb9] ;  /* 0x0000b91e1a288981 */ /* 0x000f22000c1e1100 */
[----:B0-----:R-:W0:Y:S01]  /*47f80*/  @!P0 LDC.64 R36, c[0x0][0x5c0] ;  /* 0x00017000ff248b82 */ /* 0x001e220000000a00 */
[----:B------:R-:W-:Y:S02]  /*47f90*/  ISETP.LT.OR P2, PT, R31, 0xb2, !P6 ;  /* 0x000000b21f00780c */ /* 0x000fe40007741670 */
[----:B0-----:R-:W-:-:S05]  /*47fa0*/  @!P0 IADD3 R36, P1, R24, R36, RZ ;  /* 0x0000002418248210 */ /* 0x001fca0007f3e0ff */
[----:B------:R-:W-:-:S06]  /*47fb0*/  @!P0 IMAD.X R37, R32, 0x1, R37, P1 ;  /* 0x0000000120258824 */ /* 0x000fcc00008e0625 */
[----:B------:R-:W-:Y:S02]  /*47fc0*/  @!P2 IMAD.MOV.U32 R41, RZ, RZ, R32 ;  /* 0x000000ffff29a224 */ /* 0x000fe400078e0020 */
[----:B------:R-:W-:Y:S01]  /*47fd0*/  @!P2 IMAD R42, R15, 0x180, RZ ;  /* 0x000001800f2aa824 */ /* 0x000fe200078e02ff */
[----:B------:R-:W-:Y:S01]  /*47fe0*/  @!P4 STL.64 [R1+0x3c0], R46 ;  /* 0x0003c02e0100c387 */ /* 0x000fe20000100a00 */
[----:B----4-:R-:W-:-:S04]  /*47ff0*/  LOP3.LUT R40, R40, 0xff, RZ, 0xc0, !PT ;  /* 0x000000ff28287812 */ /* 0x010fc800078ec0ff */
[----:B------:R-:W-:-:S05]  /*48000*/  F2FP.F16.E4M3.UNPACK_B R40, R40 ;  /* 0x00000028ff28723e */ /* 0x000fca00020006ff */
[----:B------:R-:W-:-:S05]  /*48010*/  HADD2.F32 R40, -RZ, R40.H0_H0 ;  /* 0x20000028ff287230 */ /* 0x000fca0000004100 */
[----:B------:R-:W-:-:S04]  /*48020*/  FMUL R40, R40, UR26 ;  /* 0x0000001a28287c20 */ /* 0x000fc80008400000 */
[----:B--2---:R-:W-:Y:S01]  /*48030*/  FFMA R40, R44, UR27, R40 ;  /* 0x0000001b2c287c23 */ /* 0x004fe20008000028 */
[----:B------:R-:W-:Y:S01]  /*48040*/  LOP3.LUT R6, R6, 0xff7fffff, RZ, 0xc0, !PT ;  /* 0xff7fffff06067812 */ /* 0x000fe200078ec0ff */
[----:B------:R-:W2:Y:S03]  /*48050*/  LDL.LU R44, [R1+0xe08] ;  /* 0x000e0800012c7983 */ /* 0x000ea60000300800 */
        /* <DEDUP_REMOVED lines=11> */
[----:B------:R-:W-:-:S04]  /*48110*/  @P4 LOP3.LUT R6, R6, 0x800000, RZ, 0xfc, !PT ;  /* 0x0080000006064812 */ /* 0x000fc800078efcff */
[----:B------:R-:W-:Y:S01]  /*48120*/  LOP3.LUT R6, R6, 0xfffdffff, RZ, 0xc0, !PT ;  /* 0xfffdffff06067812 */ /* 0x000fe200078ec0ff */
[----:B------:R-:W-:Y:S03]  /*48130*/  @!P2 STL.64 [R1+0x3b8], R46 ;  /* 0x0003b82e0100a387 */ /* 0x000fe60000100a00 */
[----:B------:R-:W-:Y:S02]  /*48140*/  @P2 LOP3.LUT R6, R6, 0x20000, RZ, 0xfc, !PT ;  /* 0x0002000006062812 */ /* 0x000fe400078efcff */
[----:B----4-:R-:W-:-:S04]  /*48150*/  LOP3.LUT R36, R36, 0xff, RZ, 0xc0, !PT ;  /* 0x000000ff24247812 */ /* 0x010fc800078ec0ff */
[----:B------:R-:W-:-:S05]  /*48160*/  F2FP.F16.E4M3.UNPACK_B R36, R36 ;  /* 0x00000024ff24723e */ /* 0x000fca00020006ff */
[----:B------:R-:W-:-:S05]  /*48170*/  HADD2.F32 R36, -RZ, R36.H0_H0 ;  /* 0x20000024ff247230 */ /* 0x000fca0000004100 */
[----:B------:R-:W-:-:S04]  /*48180*/  FMUL R36, R36, UR26 ;  /* 0x0000001a24247c20 */ /* 0x000fc80008400000 */
[----:B---3--:R-:W-:Y:S02]  /*48190*/  FFMA R40, R43, UR27, R36 ;  /* 0x0000001b2b287c23 */ /* 0x008fe40008000024 */
[----:B------:R-:W0:Y:S01]  /*481a0*/  @!P0 LDC.64 R36, c[0x0][0x5c0] ;  /* 0x00017000ff248b82 */ /* 0x000e220000000a00 */
[----:B------:R-:W-:Y:S01]  /*481b0*/  ISETP.LT.OR P4, PT, R31, 0xb9, !P6 ;  /* 0x000000b91f00780c */ /* 0x000fe20007781670 */
[----:B------:R-:W3:Y:S01]  /*481c0*/  LDL.LU R43, [R1+0xe0c] ;  /* 0x000e0c00012b7983 */ /* 0x000ee20000300800 */
[----:B------:R-:W-:Y:S02]  /*481d0*/  F2FP.SATFINITE.E4M3.F32.PACK_AB_MERGE_C R40, RZ, R40, RZ ;  /* 0x00000028ff28723e */ /* 0x000fe400048070ff */
[----:B0-----:R-:W-:-:S04]  /*481e0*/  @!P0 IADD3 R36, P1, P2, R24, UR11, R36 ;  /* 0x0000000b18248c10 */ /* 0x001fc8000fa3e024 */
[----:B------:R-:W-:-:S05]  /*481f0*/  @!P0 IADD3.X R37, R32, UR10, R37, P1, P2 ;  /* 0x0000000a20258c10 */ /* 0x000fca0008fe4425 */
[----:B------:R0:W-:Y:S01]  /*48200*/  @!P0 STG.E.U8 desc[UR30][R36.64+0xb8], R40 ;  /* 0x0000b82824008986 */ /* 0x0001e2000c10111e */
[----:B------:R-:W-:Y:S02]  /*48210*/  ISETP.LT.OR P0, PT, R31, 0xba, !P3 ;  /* 0x000000ba1f00780c */ /* 0x000fe40005f01670 */
[----:B0-----:R-:W-:-:S11]  /*48220*/  PRMT R40, RZ, 0x7610, R40 ;  /* 0x00007610ff287816 */ /* 0x001fd60000000028 */
[----:B------:R-:W0:Y:S01]  /*48230*/  @!P0 LDC.64 R36, c[0x0][0x5c0] ;  /* 0x00017000ff248b82 */ /* 0x000e220000000a00 */
[----:B------:R-:W4:Y:S01]  /*48240*/  @!P0 LDG.E.U8 R40, desc[UR30][R16.64+0xb9] ;  /* 0x0000b91e10288981 */ /* 0x000f22000c1e1100 */
[----:B0-----:R-:W-:-:S04]  /*48250*/  @!P0 IADD3 R36, P1, P2, R24, UR11, R36 ;  /* 0x0000000b18248c10 */ /* 0x001fc8000fa3e024 */
[----:B------:R-:W-:Y:S01]  /*48260*/  @!P0 IADD3.X R37, R32, UR10, R37, P1, P2 ;  /* 0x0000000a20258c10 */ /* 0x000fe20008fe4425 */
[----:B------:R-:W-:Y:S02]  /*48270*/  @!P4 IMAD.MOV.U32 R41, RZ, RZ, R32 ;  /* 0x000000ffff29c224 */ /* 0x000fe400078e0020 */
[----:B------:R-:W-:Y:S01]  /*48280*/  @!P4 IMAD R42, R15, 0x180, RZ ;  /* 0x000001800f2ac824 */ /* 0x000fe200078e02ff */
[----:B----4-:R-:W-:-:S04]  /*48290*/  LOP3.LUT R40, R40, 0xff, RZ, 0xc0, !PT ;  /* 0x000000ff28287812 */ /* 0x010fc800078ec0ff */
[----:B------:R-:W-:-:S05]  /*482a0*/  F2FP.F16.E4M3.UNPACK_B R40, R40 ;  /* 0x00000028ff28723e */ /* 0x000fca00020006ff */
[----:B------:R-:W-:-:S05]  /*482b0*/  HADD2.F32 R40, -RZ, R40.H0_H0 ;  /* 0x20000028ff287230 */ /* 0x000fca0000004100 */
[----:B------:R-:W-:-:S04]  /*482c0*/  FMUL R40, R40, UR26 ;  /* 0x0000001a28287c20 */ /* 0x000fc80008400000 */
[----:B--2---:R-:W-:Y:S02]  /*482d0*/  FFMA R40, R44, UR27, R40 ;  /* 0x0000001b2c287c23 */ /* 0x004fe40008000028 */
        /* <DEDUP_REMOVED lines=11> */
[----:B------:R-:W4:Y:S02]  /*48390*/  @!P0 LDG.E.U8 R36, desc[UR30][R26.64+0xc0] ;  /* 0x0000c01e1a248981 */ /* 0x000f24000c1e1100 */
[----:B----4-:R-:W-:-:S04]  /*483a0*/  LOP3.LUT R36, R36, 0xff, RZ, 0xc0, !PT ;  /* 0x000000ff24247812 */ /* 0x010fc800078ec0ff */
[----:B------:R-:W-:-:S05]  /*483b0*/  F2FP.F16.E4M3.UNPACK_B R36, R36 ;  /* 0x00000024ff24723e */ /* 0x000fca00020006ff */
[----:B------:R-:W-:-:S05]  /*483c0*/  HADD2.F32 R36, -RZ, R36.H0_H0 ;  /* 0x20000024ff247230 */ /* 0x000fca0000004100 */
[----:B------:R-:W-:-:S04]  /*483d0*/  FMUL R36, R36, UR26 ;  /* 0x0000001a24247c20 */ /* 0x000fc80008400000 */
[----:B---3--:R-:W-:Y:S02]  /*483e0*/  FFMA R40, R43, UR27, R36 ;  /* 0x0000001b2b287c23 */ /* 0x008fe40008000024 */
        /* <DEDUP_REMOVED lines=8> */
[----:B------:R-:W3:Y:S01]  /*48470*/  @!P0 LDG.E.U8 R40, desc[UR30][R26.64+0xc1] ;  /* 0x0000c11e1a288981 */ /* 0x000ee2000c1e1100 */
[----:B------:R-:W-:Y:S02]  /*48480*/  ISETP.LT.OR P2, PT, R31, 0xba, !P6 ;  /* 0x000000ba1f00780c */ /* 0x000fe40007741670 */
[----:B0-----:R-:W-:-:S05]  /*48490*/  @!P0 IADD3 R36, P1, R24, R36, RZ ;  /* 0x0000002418248210 */ /* 0x001fca0007f3e0ff */
[----:B------:R-:W-:-:S06]  /*484a0*/  @!P0 IMAD.X R37, R32, 0x1, R37, P1 ;  /* 0x0000000120258824 */ /* 0x000fcc00008e0625 */
[----:B------:R-:W-:Y:S02]  /*484b0*/  @!P2 IMAD.MOV.U32 R41, RZ, RZ, R32 ;  /* 0x000000ffff29a224 */ /* 0x000fe400078e0020 */
[----:B------:R-:W-:Y:S01]  /*484c0*/  @!P2 IMAD R42, R15, 0x180, RZ ;  /* 0x000001800f2aa824 */ /* 0x000fe200078e02ff */
[----:B------:R-:W-:Y:S04]  /*484d0*/  @!P4 STL.64 [R1+0x3e0], R46 ;  /* 0x0003e02e0100c387 */ /* 0x000fe80000100a00 */
[----:B------:R-:W4:Y:S01]  /*484e0*/  LDL.LU R43, [R1+0xe14] ;  /* 0x000e1400012b7983 */ /* 0x000f220000300800 */
[----:B---3--:R-:W-:-:S04]  /*484f0*/  LOP3.LUT R40, R40, 0xff, RZ, 0xc0, !PT ;  /* 0x000000ff28287812 */ /* 0x008fc800078ec0ff */
        /* <DEDUP_REMOVED lines=16> */
[----:B------:R-:W3:Y:S01]  /*48600*/  @!P0 LDG.E.U8 R36, desc[UR30][R16.64+0xc0] ;  /* 0x0000c01e10248981 */ /* 0x000ee2000c1e1100 */
[----:B------:R-:W-:-:S04]  /*48610*/  @P4 LOP3.LUT R6, R6, 0x4000000, RZ, 0xfc, !PT ;  /* 0x0400000006064812 */ /* 0x000fc800078efcff */
[----:B------:R-:W-:Y:S01]  /*48620*/  LOP3.LUT R6, R6, 0xfffbffff, RZ, 0xc0, !PT ;  /* 0xfffbffff06067812 */ /* 0x000fe200078ec0ff */
[----:B------:R-:W-:Y:S03]  /*48630*/  @!P2 STL.64 [R1+0x3d8], R46 ;  /* 0x0003d82e0100a387 */ /* 0x000fe60000100a00 */
[----:B------:R-:W-:Y:S02]  /*48640*/  @P2 LOP3.LUT R6, R6, 0x40000, RZ, 0xfc, !PT ;  /* 0x0004000006062812 */ /* 0x000fe400078efcff */
[----:B---3--:R-:W-:-:S04]  /*48650*/  LOP3.LUT R36, R36, 0xff, RZ, 0xc0, !PT ;  /* 0x000000ff24247812 */ /* 0x008fc800078ec0ff */
[----:B------:R-:W-:-:S05]  /*48660*/  F2FP.F16.E4M3.UNPACK_B R36, R36 ;  /* 0x00000024ff24723e */ /* 0x000fca00020006ff */
[----:B------:R-:W-:-:S05]  /*48670*/  HADD2.F32 R36, -RZ, R36.H0_H0 ;  /* 0x20000024ff247230 */ /* 0x000fca0000004100 */
[----:B------:R-:W-:-:S04]  /*48680*/  FMUL R36, R36, UR26 ;  /* 0x0000001a24247c20 */ /* 0x000fc80008400000 */
[----:B----4-:R-:W-:Y:S02]  /*48690*/  FFMA R40, R43, UR27, R36 ;  /* 0x0000001b2b287c23 */ /* 0x010fe40008000024 */
        /* <DEDUP_REMOVED lines=231> */
[----:B------:R-:W-:-:S03]  /*49510*/  @P2 LOP3.LUT R6, R6, 0x2000000, RZ, 0xfc, !PT ;  /* 0x0200000006062812 */ /* 0x000fc600078efcff */
[----:B------:R-:W-:Y:S01]  /*49520*/  @!P2 STL.64 [R1+0x438], R46 ;  /* 0x0004382e0100a387 */ /* 0x000fe20000100a00 */
[----:B---3--:R-:W-:-:S04]  /*49530*/  LOP3.LUT R36, R36, 0xff, RZ, 0xc0, !PT ;  /* 0x000000ff24247812 */ /* 0x008fc800078ec0ff */
[----:B------:R-:W-:-:S05]  /*49540*/  F2FP.F16.E4M3.UNPACK_B R36, R36 ;  /* 0x00000024ff24723e */ /* 0x000fca00020006ff */
[----:B------:R-:W-:-:S05]  /*49550*/  HADD2.F32 R36, -RZ, R36.H0_H0 ;  /* 0x20000024ff247230 */ /* 0x000fca0000004100 */
[----:B------:R-:W-:-:S04]  /*49560*/  FMUL R36, R36, UR26 ;  /* 0x0000001a24247c20 */ /* 0x000fc80008400000 */
[----:B----4-:R-:W-:Y:S02]  /*49570*/  FFMA R40, R43, UR27, R36 ;  /* 0x0000001b2b287c23 */ /* 0x010fe40008000024 */
[----:B------:R-:W0:Y:S01]  /*49580*/  @!P0 LDC.64 R36, c[0x0][0x5c0] ;  /* 0x00017000ff248b82 */ /* 0x000e220000000a00 */
[----:B------:R-:W-:Y:S01]  /*49590*/  LOP3.LUT R8, R8, 0xfffffffd, RZ, 0xc0, !PT ;  /* 0xfffffffd08087812 */ /* 0x000fe200078ec0ff */
        /* <DEDUP_REMOVED lines=9> */
[----:B------:R-:W-:Y:S02]  /*49630*/  @P4 LOP3.LUT R8, R8, 0x2, RZ, 0xfc, !PT ;  /* 0x0000000208084812 */ /* 0x000fe400078efcff */
        /* <DEDUP_REMOVED lines=282> */
[----:B------:R-:W4:Y:S04]  /*4a7e0*/  LDL.LU R43, [R1+0xe84] ;  /* 0x000e8400012b7983 */ /* 0x000f280000300800 */
[----:B------:R-:W-:Y:S01]  /*4a7f0*/  STL.64 [R1+0x1df0], R26 ;  /* 0x001df01a01007387 */ /* 0x000fe20000100a00 */
        /* <DEDUP_REMOVED lines=40> */
[----:B------:R-:W-:Y:S01]  /*4aa80*/  @!P4 IMAD.MOV.U32 R41, RZ, RZ, R32 ;  /* 0x000000ffff29c224 */ /* 0x000fe200078e0020 */
[----:B------:R-:W-:Y:S01]  /*4aa90*/  LOP3.LUT R33, R33, 0xfffffffe, RZ, 0xc0, !PT ;  /* 0xfffffffe21217812 */ /* 0x000fe200078ec0ff */
[----:B------:R-:W-:Y:S01]  /*4aaa0*/  @!P4 IMAD R42, R15, 0x180, RZ ;  /* 0x000001800f2ac824 */ /* 0x000fe200078e02ff */
[----:B------:R-:W-:Y:S02]  /*4aab0*/  STL.64 [R1+0x1df8], R16 ;  /* 0x001df81001007387 */ /* 0x000fe40000100a00 */
[----:B------:R-:W-:Y:S02]  /*4aac0*/  @P3 LOP3.LUT R33, R33, 0x1, RZ, 0xfc, !PT ;  /* 0x0000000121213812 */ /* 0x000fe400078efcff */
[----:B------:R-:W-:Y:S02]  /*4aad0*/  ISETP.GE.AND P3, PT, R30, 0x81, PT ;  /* 0x000000811e00780c */ /* 0x000fe40003f66270 */
        /* <DEDUP_REMOVED lines=22> */
[----:B------:R-:W0:Y:S01]  /*4ac40*/  @!P0 LDC.64 R36, c[0x0][0x5c0] ;  /* 0x00017000ff248b82 */ /* 0x000e220000000a00 */
[----:B------:R-:W-:Y:S01]  /*4ac50*/  LOP3.LUT R8, R8, 0xfffffdff, RZ, 0xc0, !PT ;  /* 0xfffffdff08087812 */ /* 0x000fe200078ec0ff */
[----:B------:R-:W-:Y:S01]  /*4ac60*/  IMAD.U32 R41, RZ, RZ, UR10 ;  /* 0x0000000aff297e24 */ /* 0x000fe2000f8e00ff */
[----:B------:R-:W-:Y:S01]  /*4ac70*/  F2FP.SATFINITE.E4M3.F32.PACK_AB_MERGE_C R40, RZ, R40, RZ ;  /* 0x00000028ff28723e */ /* 0x000fe200048070ff */
[----:B------:R-:W3:Y:S01]  /*4ac80*/  LDL.LU R43, [R1+0xe94] ;  /* 0x000e9400012b7983 */ /* 0x000ee20000300800 */
[----:B0-----:R-:W-:Y:S01]  /*4ac90*/  @!P0 IADD3 R36, P1, P2, R24, UR9, R36 ;  /* 0x0000000918248c10 */ /* 0x001fe2000fa3e024 */
[----:B------:R-:W-:Y:S01]  /*4aca0*/  IMAD.U32 R45, RZ, RZ, UR10 ;  /* 0x0000000aff2d7e24 */ /* 0x000fe2000f8e00ff */
[----:B------:R-:W-:Y:S01]  /*4acb0*/  @P4 LOP3.LUT R8, R8, 0x200, RZ, 0xfc, !PT ;  /* 0x0000020008084812 */ /* 0x000fe200078efcff */
[----:B------:R-:W4:Y:S01]  /*4acc0*/  LDL.LU R46, [R1+0xe98] ;  /* 0x000e9800012e7983 */ /* 0x000f220000300800 */
[----:B------:R-:W-:-:S02]  /*4acd0*/  @!P0 IADD3.X R37, R32, UR8, R37, P1, P2 ;  /* 0x0000000820258c10 */ /* 0x000fc40008fe4425 */
[C---:B------:R-:W-:Y:S01]  /*4ace0*/  ISETP.LT.OR P6, PT, R31.reuse, 0xfa, !P6 ;  /* 0x000000fa1f00780c */ /* 0x040fe200077c1670 */
[----:B------:R-:W4:Y:S04]  /*4acf0*/  LDL.LU R47, [R1+0xe9c] ;  /* 0x000e9c00012f7983 */ /* 0x000f280000300800 */
[----:B------:R0:W-:Y:S01]  /*4ad00*/  @!P0 STG.E.U8 desc[UR30][R36.64], R40 ;  /* 0x0000002824008986 */ /* 0x0001e2000c10111e */
[----:B------:R-:W-:Y:S02]  /*4ad10*/  ISETP.LT.OR P0, PT, R31, 0x2, !P3 ;  /* 0x000000021f00780c */ /* 0x000fe40005f01670 */
[----:B0-----:R-:W-:-:S11]  /*4ad20*/  PRMT R40, RZ, 0x7610, R40 ;  /* 0x00007610ff287816 */ /* 0x001fd60000000028 */
[----:B------:R-:W0:Y:S01]  /*4ad30*/  @!P0 LDC.64 R36, c[0x0][0x5c0] ;  /* 0x00017000ff248b82 */ /* 0x000e220000000a00 */
[----:B------:R-:W2:Y:S01]  /*4ad40*/  @!P0 LDG.E.U8 R40, desc[UR30][R18.64+0x1] ;  /* 0x0000011e12288981 */ /* 0x000ea2000c1e1100 */
[----:B0-----:R-:W-:-:S04]  /*4ad50*/  @!P0 IADD3 R36, P1, P2, R24, UR9, R36 ;  /* 0x0000000918248c10 */ /* 0x001fc8000fa3e024 */
[----:B------:R-:W-:Y:S02]  /*4ad60*/  @!P0 IADD3.X R37, R32, UR8, R37, P1, P2 ;  /* 0x0000000820258c10 */ /* 0x000fe40008fe4425 */
[----:B------:R-:W-:-:S04]  /*4ad70*/  ISETP.GE.AND P2, PT, R30, 0x89, PT ;  /* 0x000000891e00780c */ /* 0x000fc80003f46270 */
        /* <DEDUP_REMOVED lines=9> */
[----:B------:R-:W-:-:S05]  /*4ae10*/  IMAD.U32 R40, RZ, RZ, UR11 ;  /* 0x0000000bff287e24 */ /* 0x000fca000f8e00ff */
[----:B------:R-:W-:-:S04]  /*4ae20*/  @!P1 IADD3 R40, P0, P4, R40, UR9, R24 ;  /* 0x0000000928289c10 */ /* 0x000fc8000fc1e018 */
[----:B------:R-:W-:Y:S02]  /*4ae30*/  @!P1 IADD3.X R41, R41, UR8, R32, P0, P4 ;  /* 0x0000000829299c10 */ /* 0x000fe400087e8420 */
[----:B0-----:R-:W-:Y:S02]  /*4ae40*/  @!P1 IADD3 R36, P0, R40, R36, RZ ;  /* 0x0000002428249210 */ /* 0x001fe40007f1e0ff */
[----:B------:R-:W-:-:S06]  /*4ae50*/  PRMT R40, RZ, 0x7610, R40 ;  /* 0x00007610ff287816 */ /* 0x000fcc0000000028 */
[----:B------:R-:W2:Y:S01]  /*4ae60*/  @!P1 LDG.E.U8 R40, desc[UR30][R20.64] ;  /* 0x0000001e14289981 */ /* 0x000ea2000c1e1100 */
[----:B------:R-:W-:Y:S01]  /*4ae70*/  @!P1 IMAD.X R37, R41, 0x1, R37, P0 ;  /* 0x0000000129259824 */ /* 0x000fe200000e0625 */
[----:B------:R-:W-:Y:S01]  /*4ae80*/  ISETP.LT.OR P0, PT, R31, 0x2, !P2 ;  /* 0x000000021f00780c */ /* 0x000fe20005701670 */
[----:B------:R-:W-:-:S12]  /*4ae90*/  IMAD.U32 R41, RZ, RZ, UR11 ;  /* 0x0000000bff297e24 */ /* 0x000fd8000f8e00ff */
[----:B------:R-:W-:-:S04]  /*4aea0*/  @!P0 IADD3 R41, P4, P5, R41, UR9, R24 ;  /* 0x0000000929298c10 */ /* 0x000fc8000fd9e018 */
[----:B------:R-:W-:Y:S02]  /*4aeb0*/  @!P0 IADD3.X R45, R45, UR8, R32, P4, P5 ;  /* 0x000000082d2d8c10 */ /* 0x000fe4000a7ea420 */
[----:B--2---:R-:W-:-:S04]  /*4aec0*/  LOP3.LUT R40, R40, 0xff, RZ, 0xc0, !PT ;  /* 0x000000ff28287812 */ /* 0x004fc800078ec0ff */
[----:B------:R-:W-:-:S05]  /*4aed0*/  F2FP.F16.E4M3.UNPACK_B R40, R40 ;  /* 0x00000028ff28723e */ /* 0x000fca00020006ff */
[----:B------:R-:W-:-:S05]  /*4aee0*/  HADD2.F32 R40, -RZ, R40.H0_H0 ;  /* 0x20000028ff287230 */ /* 0x000fca0000004100 */
[----:B------:R-:W-:-:S04]  /*4aef0*/  FMUL R40, R40, UR26 ;  /* 0x0000001a28287c20 */ /* 0x000fc80008400000 */
[----:B---3--:R-:W-:Y:S02]  /*4af00*/  FFMA R40, R43, UR27, R40 ;  /* 0x0000001b2b287c23 */ /* 0x008fe40008000028 */
[----:B------:R-:W0:Y:S03]  /*4af10*/  @!P0 LDC.64 R42, c[0x0][0x5c0] ;  /* 0x00017000ff2a8b82 */ /* 0x000e260000000a00 */
[----:B------:R-:W-:-:S05]  /*4af20*/  F2FP.SATFINITE.E4M3.F32.PACK_AB_MERGE_C R40, RZ, R40, RZ ;  /* 0x00000028ff28723e */ /* 0x000fca00048070ff */
[----:B------:R1:W-:Y:S02]  /*4af30*/  @!P1 STG.E.U8 desc[UR30][R36.64], R40 ;  /* 0x0000002824009986 */ /* 0x0003e4000c10111e */
[----:B-1----:R-:W1:Y:S01]  /*4af40*/  @!P6 LDC.64 R36, c[0x0][0x5c0] ;  /* 0x00017000ff24eb82 */ /* 0x002e620000000a00 */
[----:B------:R-:W-:Y:S01]  /*4af50*/  @!P6 IMAD.MOV.U32 R40, RZ, RZ, R24 ;  /* 0x000000ffff28e224 */ /* 0x000fe200078e0018 */
[----:B0-----:R-:W-:Y:S01]  /*4af60*/  @!P0 IADD3 R42, P1, R41, R42, RZ ;  /* 0x0000002a292a8210 */ /* 0x001fe20007f3e0ff */
[----:B------:R-:W-:Y:S02]  /*4af70*/  @!P6 IMAD.MOV.U32 R41, RZ, RZ, R32 ;  /* 0x000000ffff29e224 */ /* 0x000fe400078e0020 */
[----:B------:R-:W-:-:S03]  /*4af80*/  @!P6 IMAD.WIDE.U32 R40, R14, 0x180, R40 ;  /* 0x000001800e28e825 */ /* 0x000fc600078e0028 */
[--C-:B-1----:R-:W-:Y:S02]  /*4af90*/  @!P6 IADD3 R26, P4, P5, R40, UR11, R36.reuse ;  /* 0x0000000b281aec10 */ /* 0x102fe4000fd9e024 */
[----:B------:R-:W-:-:S06]  /*4afa0*/  PRMT R36, RZ, 0x7610, R36 ;  /* 0x00007610ff247816 */ /* 0x000fcc0000000024 */
[----:B------:R-:W2:Y:S01]  /*4afb0*/  @!P0 LDG.E.U8 R36, desc[UR30][R20.64+0x1] ;  /* 0x0000011e14248981 */ /* 0x000ea2000c1e1100 */
[----:B------:R-:W-:Y:S01]  /*4afc0*/  @!P0 IMAD.X R43, R45, 0x1, R43, P1 ;  /* 0x000000012d2b8824 */ /* 0x000fe200008e062b */
[----:B------:R-:W-:Y:S01]  /*4afd0*/  ISETP.LT.OR P1, PT, R31, 0x9, !P3 ;  /* 0x000000091f00780c */ /* 0x000fe20005f21670 */
[----:B------:R-:W-:-:S04]  /*4afe0*/  @!P6 IMAD R44, R15, 0x180, RZ ;  /* 0x000001800f2ce824 */ /* 0x000fc800078e02ff */
[----:B------:R-:W-:-:S05]  /*4aff0*/  @!P6 IMAD.IADD R41, R41, 0x1, R44 ;  /* 0x000000012929e824 */ /* 0x000fca00078e022c */
[----:B------:R-:W-:Y:S02]  /*4b000*/  @!P6 IADD3.X R27, R41, UR10, R37, P4, P5 ;  /* 0x0000000a291bec10 */ /* 0x000fe4000a7ea425 */
[----:B--2---:R-:W-:-:S04]  /*4b010*/  LOP3.LUT R36, R36, 0xff, RZ, 0xc0, !PT ;  /* 0x000000ff24247812 */ /* 0x004fc800078ec0ff */
[----:B------:R-:W-:-:S05]  /*4b020*/  F2FP.F16.E4M3.UNPACK_B R36, R36 ;  /* 0x00000024ff24723e */ /* 0x000fca00020006ff */
[----:B------:R-:W-:-:S05]  /*4b030*/  HADD2.F32 R36, -RZ, R36.H0_H0 ;  /* 0x20000024ff247230 */ /* 0x000fca0000004100 */
[----:B------:R-:W-:-:S04]  /*4b040*/  FMUL R36, R36, UR26 ;  /* 0x0000001a24247c20 */ /* 0x000fc80008400000 */
[----:B----4-:R-:W-:Y:S02]  /*4b050*/  FFMA R36, R46, UR27, R36 ;  /* 0x0000001b2e247c23 */ /* 0x010fe40008000024 */
[----:B------:R-:W2:Y:S03]  /*4b060*/  LDL.LU R46, [R1+0xea0] ;  /* 0x000ea000012e7983 */ /* 0x000ea60000300800 */
[----:B------:R-:W-:-:S05]  /*4b070*/  F2FP.SATFINITE.E4M3.F32.PACK_AB_MERGE_C R36, RZ, R36, RZ ;  /* 0x00000024ff24723e */ /* 0x000fca00048070ff */
[----:B------:R0:W-:Y:S02]  /*4b080*/  @!P0 STG.E.U8 desc[UR30][R42.64+0x1], R36 ;  /* 0x000001242a008986 */ /* 0x0001e4000c10111e */
[----:B0-----:R-:W0:Y:S02]  /*4b090*/  @!P1 LDC.64 R36, c[0x0][0x5c0] ;  /* 0x00017000ff249b82 */ /* 0x001e240000000a00 */
[--C-:B0-----:R-:W-:Y:S02]  /*4b0a0*/  @!P1 IADD3 R42, P0, P4, R24, UR9, R36.reuse ;  /* 0x00000009182a9c10 */ /* 0x101fe4000fc1e024 */
[----:B------:R-:W-:-:S06]  /*4b0b0*/  PRMT R36, RZ, 0x7610, R36 ;  /* 0x00007610ff247816 */ /* 0x000fcc0000000024 */
[----:B------:R-:W3:Y:S01]  /*4b0c0*/  @!P1 LDG.E.U8 R36, desc[UR30][R18.64+0x8] ;  /* 0x0000081e12249981 */ /* 0x000ee2000c1e1100 */
[----:B------:R-:W-:Y:S02]  /*4b0d0*/  @!P1 IADD3.X R43, R32, UR8, R37, P0, P4 ;  /* 0x00000008202b9c10 */ /* 0x000fe400087e8425 */
[----:B------:R-:W-:Y:S02]  /*4b0e0*/  ISETP.LT.OR P0, PT, R31, 0xa, !P3 ;  /* 0x0000000a1f00780c */ /* 0x000fe40005f01670 */
[----:B---3--:R-:W-:-:S04]  /*4b0f0*/  LOP3.LUT R36, R36, 0xff, RZ, 0xc0, !PT ;  /* 0x000000ff24247812 */ /* 0x008fc800078ec0ff */
[----:B------:R-:W-:-:S05]  /*4b100*/  F2FP.F16.E4M3.UNPACK_B R36, R36 ;  /* 0x00000024ff24723e */ /* 0x000fca00020006ff */
[----:B------:R-:W-:-:S05]  /*4b110*/  HADD2.F32 R36, -RZ, R36.H0_H0 ;  /* 0x20000024ff247230 */ /* 0x000fca0000004100 */
[----:B------:R-:W-:-:S04]  /*4b120*/  FMUL R36, R36, UR26 ;  /* 0x0000001a24247c20 */ /* 0x000fc80008400000 */
[----:B------:R-:W-:Y:S02]  /*4b130*/  FFMA R44, R47, UR27, R36 ;  /* 0x0000001b2f2c7c23 */ /* 0x000fe40008000024 */
[----:B------:R-:W0:Y:S01]  /*4b140*/  @!P0 LDC.64 R36, c[0x0][0x5c0] ;  /* 0x00017000ff248b82 */ /* 0x000e220000000a00 */
[----:B------:R-:W3:Y:S02]  /*4b150*/  LDL.LU R47, [R1+0xea4] ;  /* 0x000ea400012f7983 */ /* 0x000ee40000300800 */
[----:B------:R-:W-:-:S05]  /*4b160*/  F2FP.SATFINITE.E4M3.F32.PACK_AB_MERGE_C R44, RZ, R44, RZ ;  /* 0x0000002cff2c723e */ /* 0x000fca00048070ff */
[----:B------:R1:W-:Y:S01]  /*4b170*/  @!P1 STG.E.U8 desc[UR30][R42.64+0x8], R44 ;  /* 0x0000082c2a009986 */ /* 0x0003e2000c10111e */
[----:B------:R-:W-:Y:S02]  /*4b180*/  ISETP.LT.OR P1, PT, R31, 0x11, !P3 ;  /* 0x000000111f00780c */ /* 0x000fe40005f21670 */
[----:B0-----:R-:W-:-:S04]  /*4b190*/  @!P0 IADD3 R40, P4, P5, R24, UR9, R36 ;  /* 0x0000000918288c10 */ /* 0x001fc8000fd9e024 */
[----:B------:R-:W-:-:S07]  /*4b1a0*/  @!P0 IADD3.X R41, R32, UR8, R37, P4, P5 ;  /* 0x0000000820298c10 */ /* 0x000fce000a7ea425 */
[----:B------:R-:W0:Y:S02]  /*4b1b0*/  @!P1 LDC.64 R36, c[0x0][0x5c0] ;  /* 0x00017000ff249b82 */ /* 0x000e240000000a00 */
[--C-:B0-----:R-:W-:Y:S02]  /*4b1c0*/  @!P1 IADD3 R48, P4, P5, R24, UR9, R36.reuse ;  /* 0x0000000918309c10 */ /* 0x101fe4000fd9e024 */
[----:B------:R-:W-:-:S06]  /*4b1d0*/  PRMT R36, RZ, 0x7610, R36 ;  /* 0x00007610ff247816 */ /* 0x000fcc0000000024 */
[----:B------:R-:W4:Y:S01]  /*4b1e0*/  @!P0 LDG.E.U8 R36, desc[UR30][R18.64+0x9] ;  /* 0x0000091e12248981 */ /* 0x000f22000c1e1100 */
[----:B------:R-:W-:Y:S02]  /*4b1f0*/  @!P1 IADD3.X R49, R32, UR8, R37, P4, P5 ;  /* 0x0000000820319c10 */ /* 0x000fe4000a7ea425 */
[----:B----4-:R-:W-:-:S04]  /*4b200*/  LOP3.LUT R36, R36, 0xff, RZ, 0xc0, !PT ;  /* 0x000000ff24247812 */ /* 0x010fc800078ec0ff */
[----:B------:R-:W-:-:S05]  /*4b210*/  F2FP.F16.E4M3.UNPACK_B R36, R36 ;  /* 0x00000024ff24723e */ /* 0x000fca00020006ff */
[----:B------:R-:W-:-:S05]  /*4b220*/  HADD2.F32 R36, -RZ, R36.H0_H0 ;  /* 0x20000024ff247230 */ /* 0x000fca0000004100 */
[----:B------:R-:W-:-:S04]  /*4b230*/  FMUL R36, R36, UR26 ;  /* 0x0000001a24247c20 */ /* 0x000fc80008400000 */
[----:B--2---:R-:W-:Y:S01]  /*4b240*/  FFMA R36, R46, UR27, R36 ;  /* 0x0000001b2e247c23 */ /* 0x004fe20008000024 */
[----:B------:R-:W-:Y:S01]  /*4b250*/  LOP3.LUT R6, R6, 0x7fffffff, RZ, 0xc0, !PT ;  /* 0x7fffffff06067812 */ /* 0x000fe200078ec0ff */
[----:B-1----:R-:W-:Y:S01]  /*4b260*/  IMAD.U32 R42, RZ, RZ, UR11 ;  /* 0x0000000bff2a7e24 */ /* 0x002fe2000f8e00ff */
[----:B------:R-:W-:Y:S01]  /*4b270*/  LOP3.LUT R0, R0, 0xfffffffe, RZ, 0xc0, !PT ;  /* 0xfffffffe00007812 */ /* 0x000fe200078ec0ff */
[----:B------:R-:W-:Y:S01]  /*4b280*/  IMAD.U32 R44, RZ, RZ, UR10 ;  /* 0x0000000aff2c7e24 */ /* 0x000fe2000f8e00ff */
[----:B------:R-:W-:Y:S01]  /*4b290*/  F2FP.SATFINITE.E4M3.F32.PACK_AB_MERGE_C R36, RZ, R36, RZ ;  /* 0x00000024ff24723e */ /* 0x000fe200048070ff */
[----:B------:R-:W2:Y:S04]  /*4b2a0*/  LDL.LU R46, [R1+0xea8] ;  /* 0x000ea800012e7983 */ /* 0x000ea80000300800 */
[----:B------:R0:W-:Y:S01]  /*4b2b0*/  @!P0 STG.E.U8 desc[UR30][R40.64+0x9], R36 ;  /* 0x0000092428008986 */ /* 0x0001e2000c10111e */
[----:B------:R-:W-:-:S02]  /*4b2c0*/  ISETP.LT.OR P0, PT, R31, 0x9, !P2 ;  /* 0x000000091f00780c */ /* 0x000fc40005701670 */
[----:B------:R-:W-:Y:S01]  /*4b2d0*/  @P6 LOP3.LUT R6, R6, 0x80000000, RZ, 0xfc, !PT ;  /* 0x8000000006066812 */ /* 0x000fe200078efcff */
[----:B------:R-:W4:Y:S01]  /*4b2e0*/  LDL.LU R51, [R1+0xeac] ;  /* 0x000eac0001337983 */ /* 0x000f220000300800 */
[----:B------:R-:W-:-:S03]  /*4b2f0*/  LOP3.LUT R33, R33, 0xffffffbf, RZ, 0xc0, !PT ;  /* 0xffffffbf21217812 */ /* 0x000fc600078ec0ff */
[----:B------:R-:W4:Y:S06]  /*4b300*/  LDL.LU R50, [R1+0xeb0] ;  /* 0x000eb00001327983 */ /* 0x000f2c0000300800 */
[----:B0-----:R-:W0:Y:S01]  /*4b310*/  @!P0 LDC.64 R36, c[0x0][0x5c0] ;  /* 0x00017000ff248b82 */ /* 0x001e220000000a00 */
[----:B------:R-:W-:Y:S02]  /*4b320*/  IMAD.U32 R40, RZ, RZ, UR11 ;  /* 0x0000000bff287e24 */ /* 0x000fe4000f8e00ff */
[----:B------:R-:W-:-:S03]  /*4b330*/  IMAD.U32 R41, RZ, RZ, UR10 ;  /* 0x0000000aff297e24 */ /* 0x000fc6000f8e00ff */
[----:B------:R-:W-:-:S04]  /*4b340*/  @!P0 IADD3 R40, P4, P5, R40, UR9, R24 ;  /* 0x0000000928288c10 */ /* 0x000fc8000fd9e018 */
[----:B------:R-:W-:Y:S02]  /*4b350*/  @!P0 IADD3.X R41, R41, UR8, R32, P4, P5 ;  /* 0x0000000829298c10 */ /* 0x000fe4000a7ea420 */
[----:B0-----:R-:W-:Y:S02]  /*4b360*/  @!P0 IADD3 R36, P4, R40, R36, RZ ;  /* 0x0000002428248210 */ /* 0x001fe40007f9e0ff */
[----:B------:R-:W-:-:S06]  /*4b370*/  PRMT R40, RZ, 0x7610, R40 ;  /* 0x00007610ff287816 */ /* 0x000fcc0000000028 */
[----:B------:R-:W3:Y:S01]  /*4b380*/  @!P0 LDG.E.U8 R40, desc[UR30][R20.64+0x8] ;  /* 0x0000081e14288981 */ /* 0x000ee2000c1e1100 */
[----:B------:R-:W-:Y:S01]  /*4b390*/  @!P0 IMAD.X R37, R41, 0x1, R37, P4 ;  /* 0x0000000129258824 */ /* 0x000fe200020e0625 */
[----:B------:R-:W-:-:S13]  /*4b3a0*/  ISETP.LT.OR P4, PT, R31, 0xa, !P2 ;  /* 0x0000000a1f00780c */ /* 0x000fda0005781670 */
[----:B------:R-:W-:-:S04]  /*4b3b0*/  @!P4 IADD3 R42, P5, P6, R42, UR9, R24 ;  /* 0x000000092a2acc10 */ /* 0x000fc8000febe018 */
        /* <DEDUP_REMOVED lines=8> */
[----:B------:R-:W-:Y:S01]  /*4b440*/  ISETP.LT.OR P0, PT, R31, 0x12, !P3 ;  /* 0x000000121f00780c */ /* 0x000fe20005f01670 */
[----:B0-----:R-:W0:-:S12]  /*4b450*/  @!P4 LDC.64 R40, c[0x0][0x5c0] ;  /* 0x00017000ff28cb82 */ /* 0x001e180000000a00 */
[----:B------:R-:W1:Y:S01]  /*4b460*/  @!P0 LDC.64 R36, c[0x0][0x5c0] ;  /* 0x00017000ff248b82 */ /* 0x000e620000000a00 */
[----:B0-----:R-:W-:-:S13]  /*4b470*/  @!P4 IADD3 R40, P5, R42, R40, RZ ;  /* 0x000000282a28c210 */ /* 0x001fda0007fbe0ff */
[----:B------:R-:W-:Y:S02]  /*4b480*/  @P5 LOP3.LUT R0, R0, 0x1, RZ, 0xfc, !PT ;  /* 0x0000000100005812 */ /* 0x000fe400078efcff */
[--C-:B-1----:R-:W-:Y:S02]  /*4b490*/  @!P0 IADD3 R42, P5, P6, R24, UR9, R36.reuse ;  /* 0x00000009182a8c10 */ /* 0x102fe4000febe024 */
[----:B------:R-:W-:-:S06]  /*4b4a0*/  PRMT R36, RZ, 0x7610, R36 ;  /* 0x00007610ff247816 */ /* 0x000fcc0000000024 */
[----:B------:R-:W3:Y:S01]  /*4b4b0*/  @!P4 LDG.E.U8 R36, desc[UR30][R20.64+0x9] ;  /* 0x0000091e1424c981 */ /* 0x000ee2000c1e1100 */
[----:B------:R-:W-:Y:S02]  /*4b4c0*/  @!P0 IADD3.X R43, R32, UR8, R37, P5, P6 ;  /* 0x00000008202b8c10 */ /* 0x000fe4000afec425 */
[----:B------:R-:W-:Y:S02]  /*4b4d0*/  ISETP.LT.OR P5, PT, R31, 0x19, !P3 ;  /* 0x000000191f00780c */ /* 0x000fe40005fa1670 */
[----:B------:R-:W-:-:S05]  /*4b4e0*/  LOP3.LUT P6, RZ, R0, 0x1, RZ, 0xc0, !PT ;  /* 0x0000000100ff7812 */ /* 0x000fca00078cc0ff */
[----:B------:R-:W-:Y:S01]  /*4b4f0*/  @!P4 IMAD.X R41, R44, 0x1, R41, P6 ;  /* 0x000000012c29c824 */ /* 0x000fe200030e0629 */
[----:B---3--:R-:W-:-:S04]  /*4b500*/  LOP3.LUT R36, R36, 0xff, RZ, 0xc0, !PT ;  /* 0x000000ff24247812 */ /* 0x008fc800078ec0ff */
[----:B------:R-:W-:-:S05]  /*4b510*/  F2FP.F16.E4M3.UNPACK_B R36, R36 ;  /* 0x00000024ff24723e */ /* 0x000fca00020006ff */
[----:B------:R-:W-:-:S05]  /*4b520*/  HADD2.F32 R36, -RZ, R36.H0_H0 ;  /* 0x20000024ff247230 */ /* 0x000fca0000004100 */
[----:B------:R-:W-:-:S04]  /*4b530*/  FMUL R36, R36, UR26 ;  /* 0x0000001a24247c20 */ /* 0x000fc80008400000 */
[----:B--2---:R-:W-:-:S05]  /*4b540*/  FFMA R36, R46, UR27, R36 ;  /* 0x0000001b2e247c23 */ /* 0x004fca0008000024 */
        /* <DEDUP_REMOVED lines=8> */
[----:B------:R-:W-:Y:S02]  /*4b5d0*/  @P5 LOP3.LUT R33, R33, 0x40, RZ, 0xfc, !PT ;  /* 0x0000004021215812 */ /* 0x000fe400078efcff */
[----:B--2---:R-:W-:-:S04]  /*4b5e0*/  LOP3.LUT R36, R36, 0xff, RZ, 0xc0, !PT ;  /* 0x000000ff24247812 */ /* 0x004fc800078ec0ff */
[----:B------:R-:W-:-:S05]  /*4b5f0*/  F2FP.F16.E4M3.UNPACK_B R36, R36 ;  /* 0x00000024ff24723e */ /* 0x000fca00020006ff */
[----:B------:R-:W-:-:S05]  /*4b600*/  HADD2.F32 R36, -RZ, R36.H0_H0 ;  /* 0x20000024ff247230 */ /* 0x000fca0000004100 */
[----:B------:R-:W-:-:S04]  /*4b610*/  FMUL R36, R36, UR26 ;  /* 0x0000001a24247c20 */ /* 0x000fc80008400000 */
[----:B----4-:R-:W-:Y:S02]  /*4b620*/  FFMA R40, R51, UR27, R36 ;  /* 0x0000001b33287c23 */ /* 0x010fe40008000024 */
[----:B------:R-:W0:Y:S01]  /*4b630*/  @!P4 LDC.64 R36, c[0x0][0x5c0] ;  /* 0x00017000ff24cb82 */ /* 0x000e220000000a00 */
[----:B------:R-:W-:Y:S01]  /*4b640*/  IMAD.U32 R41, RZ, RZ, UR10 ;  /* 0x0000000aff297e24 */ /* 0x000fe2000f8e00ff */
[----:B------:R-:W2:Y:S01]  /*4b650*/  LDL.LU R51, [R1+0xeb4] ;  /* 0x000eb40001337983 */ /* 0x000ea20000300800 */
[----:B0-----:R-:W-:-:S04]  /*4b660*/  @!P4 IADD3 R44, P5, P6, R24, UR9, R36 ;  /* 0x00000009182ccc10 */ /* 0x001fc8000febe024 */
[----:B------:R-:W-:Y:S02]  /*4b670*/  @!P4 IADD3.X R45, R32, UR8, R37, P5, P6 ;  /* 0x00000008202dcc10 */ /* 0x000fe4000afec425 */
[----:B------:R-:W-:-:S13]  /*4b680*/  ISETP.LT.OR P5, PT, R31, 0x21, !P3 ;  /* 0x000000211f00780c */ /* 0x000fda0005fa1670 */
[----:B------:R-:W0:Y:S01]  /*4b690*/  @!P5 LDC.64 R36, c[0x0][0x5c0] ;  /* 0x00017000ff24db82 */ /* 0x000e220000000a00 */
[----:B------:R-:W-:-:S05]  /*4b6a0*/  F2FP.SATFINITE.E4M3.F32.PACK_AB_MERGE_C R40, RZ, R40, RZ ;  /* 0x00000028ff28723e */ /* 0x000fca00048070ff */
[----:B------:R1:W-:Y:S01]  /*4b6b0*/  @!P1 STG.E.U8 desc[UR30][R48.64+0x10], R40 ;  /* 0x0000102830009986 */ /* 0x0003e2000c10111e */
[--C-:B0-----:R-:W-:Y:S02]  /*4b6c0*/  @!P5 IADD3 R52, P1, P6, R24, UR9, R36.reuse ;  /* 0x000000091834dc10 */ /* 0x101fe4000fe3e024 */
[----:B------:R-:W-:-:S06]  /*4b6d0*/  PRMT R36, RZ, 0x7610, R36 ;  /* 0x00007610ff247816 */ /* 0x000fcc0000000024 */
[----:B------:R-:W3:Y:S01]  /*4b6e0*/  @!P0 LDG.E.U8 R36, desc[UR30][R18.64+0x11] ;  /* 0x0000111e12248981 */ /* 0x000ee2000c1e1100 */
[----:B------:R-:W-:Y:S02]  /*4b6f0*/  @!P5 IADD3.X R53, R32, UR8, R37, P1, P6 ;  /* 0x000000082035dc10 */ /* 0x000fe40008fec425 */
[----:B------:R-:W-:Y:S01]  /*4b700*/  ISETP.LT.OR P1, PT, R31, 0x11, !P2 ;  /* 0x000000111f00780c */ /* 0x000fe20005721670 */
[----:B-1----:R-:W-:Y:S01]  /*4b710*/  IMAD.U32 R40, RZ, RZ, UR11 ;  /* 0x0000000bff287e24 */ /* 0x002fe2000f8e00ff */
[----:B---3--:R-:W-:-:S04]  /*4b720*/  LOP3.LUT R36, R36, 0xff, RZ, 0xc0, !PT ;  /* 0x000000ff24247812 */ /* 0x008fc800078ec0ff */
[----:B------:R-:W-:-:S05]  /*4b730*/  F2FP.F16.E4M3.UNPACK_B R36, R36 ;  /* 0x00000024ff24723e */ /* 0x000fca00020006ff */
[----:B------:R-:W-:-:S05]  /*4b740*/  HADD2.F32 R36, -RZ, R36.H0_H0 ;  /* 0x20000024ff247230 */ /* 0x000fca0000004100 */
[----:B------:R-:W-:-:S04]  /*4b750*/  FMUL R36, R36, UR26 ;  /* 0x0000001a24247c20 */ /* 0x000fc80008400000 */
[----:B------:R-:W-:Y:S01]  /*4b760*/  FFMA R36, R50, UR27, R36 ;  /* 0x0000001b32247c23 */ /* 0x000fe20008000024 */
[----:B------:R-:W-:Y:S01]  /*4b770*/  LOP3.LUT R33, R33, 0xffffff7f, RZ, 0xc0, !PT ;  /* 0xffffff7f21217812 */ /* 0x000fe200078ec0ff */
[----:B------:R-:W-:Y:S01]  /*4b780*/  IMAD.U32 R48, RZ, RZ, UR10 ;  /* 0x0000000aff307e24 */ /* 0x000fe2000f8e00ff */
[----:B------:R-:W3:Y:S02]  /*4b790*/  LDL.LU R50, [R1+0xeb8] ;  /* 0x000eb80001327983 */ /* 0x000ee40000300800 */
[----:B------:R-:W-:Y:S02]  /*4b7a0*/  F2FP.SATFINITE.E4M3.F32.PACK_AB_MERGE_C R36, RZ, R36, RZ ;  /* 0x00000024ff24723e */ /* 0x000fe400048070ff */
[----:B------:R-:W-:Y:S01]  /*4b7b0*/  @P4 LOP3.LUT R33, R33, 0x80, RZ, 0xfc, !PT ;  /* 0x0000008021214812 */ /* 0x000fe200078efcff */
[----:B------:R-:W4:Y:S04]  /*4b7c0*/  LDL.LU R55, [R1+0xebc] ;  /* 0x000ebc0001377983 */ /* 0x000f280000300800 */
[----:B------:R0:W-:Y:S04]  /*4b7d0*/  @!P0 STG.E.U8 desc[UR30][R42.64+0x11], R36 ;  /* 0x000011242a008986 */ /* 0x0001e8000c10111e */
[----:B------:R-:W4:Y:S01]  /*4b7e0*/  LDL.LU R54, [R1+0xec0] ;  /* 0x000ec00001367983 */ /* 0x000f220000300800 */
[----:B0-----:R-:W0:Y:S01]  /*4b7f0*/  @!P1 LDC.64 R36, c[0x0][0x5c0] ;  /* 0x00017000ff249b82 */ /* 0x001e220000000a00 */
        /* <DEDUP_REMOVED lines=20> */
[----:B0-----:R-:W-:Y:S02]  /*4b940*/  @!P0 IADD3 R40, P5, R42, R40, RZ ;  /* 0x000000282a288210 */ /* 0x001fe40007fbe0ff */
[--C-:B-1----:R-:W-:Y:S02]  /*4b950*/  @!P1 IADD3 R42, P4, P6, R24, UR9, R36.reuse ;  /* 0x00000009182a9c10 */ /* 0x102fe4000fe9e024 */
[----:B------:R-:W-:-:S06]  /*4b960*/  PRMT R36, RZ, 0x7610, R36 ;  /* 0x00007610ff247816 */ /* 0x000fcc0000000024 */
[----:B------:R-:W2:Y:S01]  /*4b970*/  @!P0 LDG.E.U8 R36, desc[UR30][R20.64+0x11] ;  /* 0x0000111e14248981 */ /* 0x000ea2000c1e1100 */
[----:B------:R-:W-:Y:S02]  /*4b980*/  @!P1 IADD3.X R43, R32, UR8, R37, P4, P6 ;  /* 0x00000008202b9c10 */ /* 0x000fe4000a7ec425 */
[C---:B------:R-:W-:Y:S02]  /*4b990*/  LOP3.LUT P4, RZ, R33.reuse, 0x80, RZ, 0xc0, !PT ;  /* 0x0000008021ff7812 */ /* 0x040fe4000788c0ff */
[----:B------:R-:W-:-:S04]  /*4b9a0*/  LOP3.LUT R33, R33, 0xffffffdf, RZ, 0xc0, !PT ;  /* 0xffffffdf21217812 */ /* 0x000fc800078ec0ff */
[----:B------:R-:W-:Y:S02]  /*4b9b0*/  @P1 LOP3.LUT R33, R33, 0x20, RZ, 0xfc, !PT ;  /* 0x0000002021211812 */ /* 0x000fe400078efcff */
[----:B------:R-:W-:Y:S01]  /*4b9c0*/  ISETP.LT.OR P1, PT, R31, 0x29, !P3 ;  /* 0x000000291f00780c */ /* 0x000fe20005f21670 */
[----:B------:R-:W-:Y:S01]  /*4b9d0*/  @!P0 IMAD.X R41, R48, 0x1, R41, P5 ;  /* 0x0000000130298824 */ /* 0x000fe200028e0629 */
[----:B------:R-:W-:Y:S02]  /*4b9e0*/  LOP3.LUT P5, RZ, R33, 0x40, RZ, 0xc0, !PT ;  /* 0x0000004021ff7812 */ /* 0x000fe400078ac0ff */
[----:B--2---:R-:W-:-:S04]  /*4b9f0*/  LOP3.LUT R36, R36, 0xff, RZ, 0xc0, !PT ;  /* 0x000000ff24247812 */ /* 0x004fc800078ec0ff */
[----:B------:R-:W-:-:S05]  /*4ba00*/  F2FP.F16.E4M3.UNPACK_B R36, R36 ;  /* 0x00000024ff24723e */ /* 0x000fca00020006ff */
[----:B------:R-:W-:-:S05]  /*4ba10*/  HADD2.F32 R36, -RZ, R36.H0_H0 ;  /* 0x20000024ff247230 */ /* 0x000fca0000004100 */
[----:B------:R-:W-:-:S04]  /*4ba20*/  FMUL R36, R36, UR26 ;  /* 0x0000001a24247c20 */ /* 0x000fc80008400000 */
[----:B---3--:R-:W-:-:S05]  /*4ba30*/  FFMA R36, R50, UR27, R36 ;  /* 0x0000001b32247c23 */ /* 0x008fca0008000024 */
        /* <DEDUP_REMOVED lines=33> */
[----:B------:R-:W-:Y:S02]  /*4bc50*/  ISETP.LT.OR P1, PT, R31, 0x32, !P3 ;  /* 0x000000321f00780c */ /* 0x000fe40005f21670 */
[----:B------:R-:W-:Y:S01]  /*4bc60*/  LOP3.LUT R33, R33, 0xffffffef, RZ, 0xc0, !PT ;  /* 0xffffffef21217812 */ /* 0x000fe200078ec0ff */
[----:B------:R-:W-:Y:S01]  /*4bc70*/  IMAD.U32 R46, RZ, RZ, UR10 ;  /* 0x0000000aff2e7e24 */ /* 0x000fe2000f8e00ff */
[----:B------:R-:W-:Y:S01]  /*4bc80*/  F2FP.SATFINITE.E4M3.F32.PACK_AB_MERGE_C R36, RZ, R36, RZ ;  /* 0x00000024ff24723e */ /* 0x000fe200048070ff */
[----:B------:R-:W3:Y:S04]  /*4bc90*/  LDL.LU R54, [R1+0xec8] ;  /* 0x000ec80001367983 */ /* 0x000ee80000300800 */
[----:B------:R0:W-:Y:S01]  /*4bca0*/  @!P4 STG.E.U8 desc[UR30][R44.64+0x19], R36 ;  /* 0x000019242c00c986 */ /* 0x0001e2000c10111e */
[----:B------:R-:W-:-:S03]  /*4bcb0*/  @P0 LOP3.LUT R33, R33, 0x10, RZ, 0xfc, !PT ;  /* 0x0000001021210812 */ /* 0x000fc600078efcff */
[----:B------:R-:W4:Y:S01]  /*4bcc0*/  LDL.LU R59, [R1+0xecc] ;  /* 0x000ecc00013b7983 */ /* 0x000f220000300800 */
[----:B0-----:R-:W0:Y:S01]  /*4bcd0*/  @!P5 LDC.64 R36, c[0x0][0x5c0] ;  /* 0x00017000ff24db82 */ /* 0x001e220000000a00 */
[----:B------:R-:W-:Y:S01]  /*4bce0*/  @!P5 IADD3 R40, P4, P6, R40, UR9, R24 ;  /* 0x000000092828dc10 */ /* 0x000fe2000fe9e018 */
[----:B------:R-:W-:Y:S01]  /*4bcf0*/  IMAD.U32 R44, RZ, RZ, UR11 ;  /* 0x0000000bff2c7e24 */ /* 0x000fe2000f8e00ff */
[----:B------:R-:W4:Y:S02]  /*4bd00*/  LDL.LU R58, [R1+0xed0] ;  /* 0x000ed000013a7983 */ /* 0x000f240000300800 */
[----:B------:R-:W-:Y:S02]  /*4bd10*/  @!P5 IADD3.X R41, R41, UR8, R32, P4, P6 ;  /* 0x000000082929dc10 */ /* 0x000fe4000a7ec420 */
[----:B0-----:R-:W-:Y:S02]  /*4bd20*/  @!P5 IADD3 R36, P4, R40, R36, RZ ;  /* 0x000000242824d210 */ /* 0x001fe40007f9e0ff */
[----:B------:R-:W-:-:S06]  /*4bd30*/  PRMT R40, RZ, 0x7610, R40 ;  /* 0x00007610ff287816 */ /* 0x000fcc0000000028 */
[----:B------:R-:W2:Y:S01]  /*4bd40*/  @!P5 LDG.E.U8 R40, desc[UR30][R20.64+0x18] ;  /* 0x0000181e1428d981 */ /* 0x000ea2000c1e1100 */
[----:B------:R-:W-:Y:S01]  /*4bd50*/  @!P5 IMAD.X R37, R41, 0x1, R37, P4 ;  /* 0x000000012925d824 */ /* 0x000fe200020e0625 */
[----:B------:R-:W-:-:S13]  /*4bd60*/  ISETP.LT.OR P4, PT, R31, 0x1a, !P2 ;  /* 0x0000001a1f00780c */ /* 0x000fda0005781670 */
        /* <DEDUP_REMOVED lines=8> */
[----:B------:R0:W-:Y:S02]  /*4bdf0*/  @!P5 STG.E.U8 desc[UR30][R36.64+0x18], R40 ;  /* 0x000018282400d986 */ /* 0x0001e4000c10111e */
[----:B0-----:R-:W0:Y:S08]  /*4be00*/  @!P4 LDC.64 R40, c[0x0][0x5c0] ;  /* 0x00017000ff28cb82 */ /* 0x001e300000000a00 */
[----:B------:R-:W1:Y:S01]  /*4be10*/  @!P1 LDC.64 R36, c[0x0][0x5c0] ;  /* 0x00017000ff249b82 */ /* 0x000e620000000a00 */
[----:B0-----:R-:W-:-:S02]  /*4be20*/  @!P4 IADD3 R40, P0, R44, R40, RZ ;  /* 0x000000282c28c210 */ /* 0x001fc40007f1e0ff */
[--C-:B-1----:R-:W-:Y:S02]  /*4be30*/  @!P1 IADD3 R44, P5, P6, R24, UR9, R36.reuse ;  /* 0x00000009182c9c10 */ /* 0x102fe4000febe024 */
[----:B------:R-:W-:-:S06]  /*4be40*/  PRMT R36, RZ, 0x7610, R36 ;  /* 0x00007610ff247816 */ /* 0x000fcc0000000024 */
[----:B------:R-:W2:Y:S01]  /*4be50*/  @!P4 LDG.E.U8 R36, desc[UR30][R20.64+0x19] ;  /* 0x0000191e1424c981 */ /* 0x000ea2000c1e1100 */
[----:B------:R-:W-:Y:S02]  /*4be60*/  @!P1 IADD3.X R45, R32, UR8, R37, P5, P6 ;  /* 0x00000008202d9c10 */ /* 0x000fe4000afec425 */
[C---:B------:R-:W-:Y:S01]  /*4be70*/  ISETP.LT.OR P6, PT, R31.reuse, 0x39, !P3 ;  /* 0x000000391f00780c */ /* 0x040fe20005fc1670 */
[----:B------:R-:W-:Y:S01]  /*4be80*/  @!P4 IMAD.X R41, R46, 0x1, R41, P0 ;  /* 0x000000012e29c824 */ /* 0x000fe200000e0629 */
[----:B------:R-:W-:Y:S02]  /*4be90*/  ISETP.LT.OR P0, PT, R31, 0x21, !P3 ;  /* 0x000000211f00780c */ /* 0x000fe40005f01670 */
        /* <DEDUP_REMOVED lines=13> */
[----:B------:R-:W-:Y:S02]  /*4bf70*/  LOP3.LUT P1, RZ, R33, 0x20, RZ, 0xc0, !PT ;  /* 0x0000002021ff7812 */ /* 0x000fe4000782c0ff */
        /* <DEDUP_REMOVED lines=25> */
[----:B------:R-:W-:Y:S01]  /*4c110*/  IMAD.U32 R52, RZ, RZ, UR10 ;  /* 0x0000000aff347e24 */ /* 0x000fe2000f8e00ff */
[----:B------:R-:W3:Y:S03]  /*4c120*/  LDL.LU R58, [R1+0xed8] ;  /* 0x000ed800013a7983 */ /* 0x000ee60000300800 */
[----:B------:R-:W-:Y:S01]  /*4c130*/  F2FP.SATFINITE.E4M3.F32.PACK_AB_MERGE_C R36, RZ, R36, RZ ;  /* 0x00000024ff24723e */ /* 0x000fe200048070ff */
[----:B------:R-:W4:Y:S04]  /*4c140*/  LDL.LU R63, [R1+0xedc] ;  /* 0x000edc00013f7983 */ /* 0x000f280000300800 */
[----:B------:R0:W-:Y:S01]  /*4c150*/  @!P1 STG.E.U8 desc[UR30][R42.64+0x21], R36 ;  /* 0x000021242a009986 */ /* 0x0001e2000c10111e */
[----:B------:R-:W-:-:S03]  /*4c160*/  LOP3.LUT R33, R33, 0xfffffff7, RZ, 0xc0, !PT ;  /* 0xfffffff721217812 */ /* 0x000fc600078ec0ff */
        /* <DEDUP_REMOVED lines=27> */
[----:B------:R-:W-:Y:S02]  /*4c320*/  @P4 LOP3.LUT R33, R33, 0x8, RZ, 0xfc, !PT ;  /* 0x0000000821214812 */ /* 0x000fe400078efcff */
        /* <DEDUP_REMOVED lines=42> */
[----:B------:R-:W-:Y:S01]  /*4c5d0*/  ISETP.LT.OR P4, PT, R31, 0x52, !P3 ;  /* 0x000000521f00780c */ /* 0x000fe20005f81670 */
[----:B------:R-:W-:Y:S01]  /*4c5e0*/  IMAD.U32 R50, RZ, RZ, UR10 ;  /* 0x0000000aff327e24 */ /* 0x000fe2000f8e00ff */
[----:B------:R-:W3:Y:S02]  /*4c5f0*/  LDL.LU R62, [R1+0xee8] ;  /* 0x000ee800013e7983 */ /* 0x000ee40000300800 */
[----:B------:R-:W-:Y:S02]  /*4c600*/  F2FP.SATFINITE.E4M3.F32.PACK_AB_MERGE_C R36, RZ, R36, RZ ;  /* 0x00000024ff24723e */ /* 0x000fe400048070ff */
        /* <DEDUP_REMOVED lines=42> */
[----:B------:R-:W-:Y:S02]  /*4c8b0*/  ISETP.LT.OR P5, PT, R31, 0x5a, !P3 ;  /* 0x0000005a1f00780c */ /* 0x000fe40005fa1670 */
[----:B------:R-:W-:Y:S02]  /*4c8c0*/  @!P6 IADD3.X R63, R32, UR8, R37, P0, P1 ;  /* 0x00000008203fec10 */ /* 0x000fe400087e2425 */
        /* <DEDUP_REMOVED lines=14> */
[----:B------:R-:W-:Y:S02]  /*4c9b0*/  ISETP.LT.OR P4, PT, R31, 0x32, !P3 ;  /* 0x000000321f00780c */ /* 0x000fe40005f81670 */
[--C-:B0-----:R-:W-:Y:S02]  /*4c9c0*/  @!P5 IADD3 R68, P0, P1, R24, UR9, R36.reuse ;  /* 0x000000091844dc10 */ /* 0x101fe4000f91e024 */
[----:B------:R-:W-:-:S09]  /*4c9d0*/  PRMT R36, RZ, 0x7610, R36 ;  /* 0x00007610ff247816 */ /* 0x000fd20000000024 */
[----:B------:R-:W3:Y:S01]  /*4c9e0*/  @!P4 LDG.E.U8 R36, desc[UR30][R18.64+0x31] ;  /* 0x0000311e1224c981 */ /* 0x000ee2000c1e1100 */
[----:B------:R-:W-:Y:S02]  /*4c9f0*/  @!P5 IADD3.X R69, R32, UR8, R37, P0, P1 ;  /* 0x000000082045dc10 */ /* 0x000fe400087e2425 */
[----:B------:R-:W-:Y:S01]  /*4ca00*/  ISETP.LT.OR P1, PT, R31, 0x31, !P2 ;  /* 0x000000311f00780c */ /* 0x000fe20005721670 */
[----:B-1----:R-:W-:-:S12]  /*4ca10*/  IMAD.U32 R40, RZ, RZ, UR11 ;  /* 0x0000000bff287e24 */ /* 0x002fd8000f8e00ff */
[----:B------:R-:W-:-:S04]  /*4ca20*/  @!P1 IADD3 R40, P0, P5, R40, UR9, R24 ;  /* 0x0000000928289c10 */ /* 0x000fc8000fd1e018 */
[----:B------:R-:W-:Y:S02]  /*4ca30*/  @!P1 IADD3.X R41, R41, UR8, R32, P0, P5 ;  /* 0x0000000829299c10 */ /* 0x000fe400087ea420 */
        /* <DEDUP_REMOVED lines=9> */
[----:B------:R0:W-:Y:S04]  /*4cad0*/  @!P4 STG.E.U8 desc[UR30][R44.64+0x31], R36 ;  /* 0x000031242c00c986 */ /* 0x0001e8000c10111e */
[----:B------:R-:W4:Y:S01]  /*4cae0*/  LDL.LU R70, [R1+0xf00] ;  /* 0x000f000001467983 */ /* 0x000f220000300800 */
[----:B0-----:R-:W0:Y:S02]  /*4caf0*/  @!P1 LDC.64 R36, c[0x0][0x5c0] ;  /* 0x00017000ff249b82 */ /* 0x001e240000000a00 */
[----:B0-----:R-:W-:-:S02]  /*4cb00*/  @!P1 IADD3 R36, P0, R40, R36, RZ ;  /* 0x0000002428249210 */ /* 0x001fc40007f1e0ff */
[----:B------:R-:W-:-:S06]  /*4cb10*/  PRMT R40, RZ, 0x7610, R40 ;  /* 0x00007610ff287816 */ /* 0x000fcc0000000028 */
[----:B------:R-:W2:Y:S01]  /*4cb20*/  @!P1 LDG.E.U8 R40, desc[UR30][R20.64+0x30] ;  /* 0x0000301e14289981 */ /* 0x000ea2000c1e1100 */
[----:B------:R-:W-:Y:S01]  /*4cb30*/  @!P1 IMAD.X R37, R41, 0x1, R37, P0 ;  /* 0x0000000129259824 */ /* 0x000fe200000e0625 */
[C---:B------:R-:W-:Y:S02]  /*4cb40*/  ISETP.LT.OR P0, PT, R31.reuse, 0x32, !P2 ;  /* 0x000000321f00780c */ /* 0x040fe40005701670 */
[----:B------:R-:W-:Y:S01]  /*4cb50*/  ISETP.LT.OR P4, PT, R31, 0x62, !P3 ;  /* 0x000000621f00780c */ /* 0x000fe20005f81670 */
[----:B------:R-:W-:-:S10]  /*4cb60*/  IMAD.U32 R44, RZ, RZ, UR11 ;  /* 0x0000000bff2c7e24 */ /* 0x000fd4000f8e00ff */
        /* <DEDUP_REMOVED lines=132> */
[----:B------:R-:W-:Y:S02]  /*4d3b0*/  LOP3.LUT R33, R33, 0xfffffffb, RZ, 0xc0, !PT ;  /* 0xfffffffb21217812 */ /* 0x000fe400078ec0ff */
[----:B------:R-:W-:Y:S01]  /*4d3c0*/  LOP3.LUT R0, R0, 0xfffdffff, RZ, 0xc0, !PT ;  /* 0xfffdffff00007812 */ /* 0x000fe200078ec0ff */
[----:B------:R-:W-:Y:S01]  /*4d3d0*/  IMAD.U32 R60, RZ, RZ, UR10 ;  /* 0x0000000aff3c7e24 */ /* 0x000fe2000f8e00ff */
[----:B------:R-:W-:Y:S01]  /*4d3e0*/  F2FP.SATFINITE.E4M3.F32.PACK_AB_MERGE_C R36, RZ, R36, RZ ;  /* 0x00000024ff24723e */ /* 0x000fe200048070ff */
[----:B------:R-:W3:Y:S04]  /*4d3f0*/  LDL.LU R74, [R1+0xf18] ;  /* 0x000f1800014a7983 */ /* 0x000ee80000300800 */
[----:B------:R0:W-:Y:S01]  /*4d400*/  @!P4 STG.E.U8 desc[UR30][R42.64+0x41], R36 ;  /* 0x000041242a00c986 */ /* 0x0001e2000c10111e */
[----:B------:R-:W-:-:S02]  /*4d410*/  @P6 LOP3.LUT R33, R33, 0x4, RZ, 0xfc, !PT ;  /* 0x0000000421216812 */ /* 0x000fc400078efcff */
[----:B------:R-:W-:Y:S01]  /*4d420*/  @P5 LOP3.LUT R0, R0, 0x20000, RZ, 0xfc, !PT ;  /* 0x0002000000005812 */ /* 0x000fe200078efcff */
[----:B------:R-:W4:Y:S01]  /*4d430*/  LDL.LU R79, [R1+0xf1c] ;  /* 0x000f1c00014f7983 */ /* 0x000f220000300800 */
[----:B0-----:R-:W0:Y:S01]  /*4d440*/  @!P1 LDC.64 R36, c[0x0][0x5c0] ;  /* 0x00017000ff249b82 */ /* 0x001e220000000a00 */
[----:B------:R-:W-:Y:S01]  /*4d450*/  @!P1 IADD3 R40, P0, P4, R40, UR9, R24 ;  /* 0x0000000928289c10 */ /* 0x000fe2000fc1e018 */
[----:B------:R-:W-:Y:S01]  /*4d460*/  IMAD.U32 R42, RZ, RZ, UR11 ;  /* 0x0000000bff2a7e24 */ /* 0x000fe2000f8e00ff */
[----:B------:R-:W-:Y:S01]  /*4d470*/  ISETP.LT.OR P6, PT, R31, 0x82, !P3 ;  /* 0x000000821f00780c */ /* 0x000fe20005fc1670 */
[----:B------:R-:W4:Y:S01]  /*4d480*/  LDL.LU R78, [R1+0xf20] ;  /* 0x000f2000014e7983 */ /* 0x000f220000300800 */
        /* <DEDUP_REMOVED lines=22> */
[----:B------:R-:W-:Y:S01]  /*4d5f0*/  ISETP.LT.OR P5, PT, R31, 0x89, !P3 ;  /* 0x000000891f00780c */ /* 0x000fe20005fa1670 */
[----:B------:R-:W-:Y:S01]  /*4d600*/  @!P0 IMAD.X R41, R60, 0x1, R41, P1 ;  /* 0x000000013c298824 */ /* 0x000fe200008e0629 */
[----:B------:R-:W-:-:S04]  /*4d610*/  LOP3.LUT R0, R0, 0xfffffff7, RZ, 0xc0, !PT ;  /* 0xfffffff700007812 */ /* 0x000fc800078ec0ff */
[----:B------:R-:W-:Y:S02]  /*4d620*/  @P6 LOP3.LUT R0, R0, 0x8, RZ, 0xfc, !PT ;  /* 0x0000000800006812 */ /* 0x000fe400078efcff */
        /* <DEDUP_REMOVED lines=14> */
[----:B------:R-:W-:-:S04]  /*4d710*/  LOP3.LUT R0, R0, 0xfff7ffff, RZ, 0xc0, !PT ;  /* 0xfff7ffff00007812 */ /* 0x000fc800078ec0ff */
[----:B------:R-:W-:-:S04]  /*4d720*/  @P5 LOP3.LUT R0, R0, 0x80000, RZ, 0xfc, !PT ;  /* 0x0008000000005812 */ /* 0x000fc800078efcff */
[----:B------:R-:W-:-:S04]  /*4d730*/  LOP3.LUT R0, R0, 0xfffbffff, RZ, 0xc0, !PT ;  /* 0xfffbffff00007812 */ /* 0x000fc800078ec0ff */
[----:B------:R-:W-:Y:S02]  /*4d740*/  @P4 LOP3.LUT R0, R0, 0x40000, RZ, 0xfc, !PT ;  /* 0x0004000000004812 */ /* 0x000fe400078efcff */
[----:B--2---:R-:W-:-:S04]  /*4d750*/  LOP3.LUT R36, R36, 0xff, RZ, 0xc0, !PT ;  /* 0x000000ff24247812 */ /* 0x004fc800078ec0ff */
[----:B------:R-:W-:-:S05]  /*4d760*/  F2FP.F16.E4M3.UNPACK_B R36, R36 ;  /* 0x00000024ff24723e */ /* 0x000fca00020006ff */
[----:B------:R-:W-:-:S05]  /*4d770*/  HADD2.F32 R36, -RZ, R36.H0_H0 ;  /* 0x20000024ff247230 */ /* 0x000fca0000004100 */
[----:B------:R-:W-:-:S04]  /*4d780*/  FMUL R36, R36, UR26 ;  /* 0x0000001a24247c20 */ /* 0x000fc80008400000 */
[----:B----4-:R-:W-:Y:S02]  /*4d790*/  FFMA R40, R79, UR27, R36 ;  /* 0x0000001b4f287c23 */ /* 0x010fe40008000024 */
[----:B------:R-:W0:Y:S01]  /*4d7a0*/  @!P4 LDC.64 R36, c[0x0][0x5c0] ;  /* 0x00017000ff24cb82 */ /* 0x000e220000000a00 */
[----:B------:R-:W-:Y:S01]  /*4d7b0*/  LOP3.LUT R0, R0, 0xfffffbff, RZ, 0xc0, !PT ;  /* 0xfffffbff00007812 */ /* 0x000fe200078ec0ff */
        /* <DEDUP_REMOVED lines=14> */
[----:B-1----:R-:W-:Y:S01]  /*4d8a0*/  IMAD.U32 R40, RZ, RZ, UR11 ;  /* 0x0000000bff287e24 */ /* 0x002fe2000f8e00ff */
[----:B------:R-:W-:-:S11]  /*4d8b0*/  @P4 LOP3.LUT R0, R0, 0x400, RZ, 0xfc, !PT ;  /* 0x0000040000004812 */ /* 0x000fd600078efcff */
        /* <DEDUP_REMOVED lines=14> */
[----:B0-----:R-:W0:Y:S02]  /*4d9a0*/  @!P1 LDC.64 R36, c[0x0][0x5c0] ;  /* 0x00017000ff249b82 */ /* 0x001e240000000a00 */
[----:B0-----:R-:W-:Y:S02]  /*4d9b0*/  @!P1 IADD3 R36, P0, R40, R36, RZ ;  /* 0x0000002428249210 */ /* 0x001fe40007f1e0ff */
        /* <DEDUP_REMOVED lines=446> */
[----:B------:R-:W-:-:S04]  /*4f5a0*/  @P6 LOP3.LUT R0, R0, 0x40, RZ, 0xfc, !PT ;  /* 0x0000004000006812 */ /* 0x000fc800078efcff */
[----:B------:R-:W-:Y:S02]  /*4f5b0*/  LOP3.LUT R0, R0, 0x7fffffff, RZ, 0xc0, !PT ;  /* 0x7fffffff00007812 */ /* 0x000fe400078ec0ff */
[----:B------:R-:W-:Y:S02]  /*4f5c0*/  @!P4 IADD3.X R99, R32, UR8, R37, P0, P1 ;  /* 0x000000082063cc10 */ /* 0x000fe400087e2425 */
[----:B------:R-:W-:Y:S02]  /*4f5d0*/  @P4 LOP3.LUT R0, R0, 0x80000000, RZ, 0xfc, !PT ;  /* 0x8000000000004812 */ /* 0x000fe400078efcff */
[----:B------:R-:W-:Y:S02]  /*4f5e0*/  ISETP.LT.OR P4, PT, R31, 0xea, !P3 ;  /* 0x000000ea1f00780c */ /* 0x000fe40005f81670 */
[----:B------:R-:W-:-:S11]  /*4f5f0*/  LOP3.LUT R0, R0, 0xbfffffff, RZ, 0xc0, !PT ;  /* 0xbfffffff00007812 */ /* 0x000fd600078ec0ff */
[----:B------:R-:W-:Y:S02]  /*4f600*/  @P4 LOP3.LUT R0, R0, 0x40000000, RZ, 0xfc, !PT ;  /* 0x4000000000004812 */ /* 0x000fe400078efcff */
[----:B------:R-:W-:Y:S02]  /*4f610*/  LOP3.LUT P6, RZ, R33, 0x4, RZ, 0xc0, !PT ;  /* 0x0000000421ff7812 */ /* 0x000fe400078cc0ff */
        /* <DEDUP_REMOVED lines=34> */
[----:B------:R-:W-:-:S02]  /*4f840*/  LOP3.LUT R0, R0, 0xfffeffff, RZ, 0xc0, !PT ;  /* 0xfffeffff00007812 */ /* 0x000fc400078ec0ff */
[----:B------:R-:W-:Y:S01]  /*4f850*/  LOP3.LUT R33, R33, 0xfffffffd, RZ, 0xc0, !PT ;  /* 0xfffffffd21217812 */ /* 0x000fe200078ec0ff */
        /* <DEDUP_REMOVED lines=27> */
[----:B------:R-:W-:-:S04]  /*4fa10*/  @P6 LOP3.LUT R0, R0, 0x10000, RZ, 0xfc, !PT ;  /* 0x0001000000006812 */ /* 0x000fc800078efcff */
        /* <DEDUP_REMOVED lines=13> */
[----:B------:R-:W-:-:S11]  /*4faf0*/  @!P4 IADD3.X R103, R32, UR8, R37, P0, P1 ;  /* 0x000000082067cc10 */ /* 0x000fd600087e2425 */
[----:B------:R-:W-:Y:S02]  /*4fb00*/  @P3 LOP3.LUT R33, R33, 0x2, RZ, 0xfc, !PT ;  /* 0x0000000221213812 */ /* 0x000fe400078efcff */
[----:B------:R-:W-:Y:S02]  /*4fb10*/  LOP3.LUT P6, RZ, R0, 0x8, RZ, 0xc0, !PT ;  /* 0x0000000800ff7812 */ /* 0x000fe400078cc0ff */
        /* <DEDUP_REMOVED lines=10> */
[----:B------:R-:W-:-:S03]  /*4fbc0*/  F2FP.SATFINITE.E4M3.F32.PACK_AB_MERGE_C R40, RZ, R40, RZ ;  /* 0x00000028ff28723e */ /* 0x000fc600048070ff */
[----:B------:R-:W3:Y:S01]  /*4fbd0*/  LDL.LU R108, [R1+0xf98] ;  /* 0x000f9800016c7983 */ /* 0x000ee20000300800 */
[----:B0-----:R-:W-:-:S04]  /*4fbe0*/  @!P3 IADD3 R70, P0, P1, R24, UR9, R36 ;  /* 0x000000091846bc10 */ /* 0x001fc8000f91e024 */
[----:B------:R-:W-:Y:S02]  /*4fbf0*/  @!P3 IADD3.X R71, R32, UR8, R37, P0, P1 ;  /* 0x000000082047bc10 */ /* 0x000fe400087e2425 */
[----:B------:R-:W-:-:S04]  /*4fc00*/  ISETP.GE.AND P1, PT, R30, 0x101, PT ;  /* 0x000001011e00780c */ /* 0x000fc80003f26270 */
[----:B------:R-:W-:-:S13]  /*4fc10*/  ISETP.LT.OR P3, PT, R31, 0x1, !P1 ;  /* 0x000000011f00780c */ /* 0x000fda0004f61670 */
[----:B------:R-:W0:Y:S01]  /*4fc20*/  @!P3 LDC.64 R36, c[0x0][0x5c0] ;  /* 0x00017000ff24bb82 */ /* 0x000e220000000a00 */
[----:B------:R0:W-:Y:S02]  /*4fc30*/  @!P5 STG.E.U8 desc[UR30][R76.64+0x80], R40 ;  /* 0x000080284c00d986 */ /* 0x0001e4000c10111e */
[--C-:B0-----:R-:W-:Y:S02]  /*4fc40*/  @!P3 IADD3 R76, P0, P4, R24, UR13, R36.reuse ;  /* 0x0000000d184cbc10 */ /* 0x101fe4000fc1e024 */
[----:B------:R-:W-:-:S06]  /*4fc50*/  PRMT R36, RZ, 0x7610, R36 ;  /* 0x00007610ff247816 */ /* 0x000fcc0000000024 */
[----:B------:R-:W4:Y:S01]  /*4fc60*/  @!P6 LDG.E.U8 R36, desc[UR30][R18.64+0x81] ;  /* 0x0000811e1224e981 */ /* 0x000f22000c1e1100 */
[----:B------:R-:W-:Y:S02]  /*4fc70*/  @!P3 IADD3.X R77, R32, UR12, R37, P0, P4 ;  /* 0x0000000c204dbc10 */ /* 0x000fe400087e8425 */
[----:B------:R-:W-:Y:S01]  /*4fc80*/  ISETP.LT.OR P4, PT, R31, 0x81, !P2 ;  /* 0x000000811f00780c */ /* 0x000fe20005781670 */
[----:B------:R-:W-:-:S12]  /*4fc90*/  IMAD.U32 R40, RZ, RZ, UR11 ;  /* 0x0000000bff287e24 */ /* 0x000fd8000f8e00ff */
[----:B------:R-:W-:-:S04]  /*4fca0*/  @!P4 IADD3 R40, P0, P5, R40, UR9, R24 ;  /* 0x000000092828cc10 */ /* 0x000fc8000fd1e018 */
[----:B------:R-:W-:Y:S02]  /*4fcb0*/  @!P4 IADD3.X R41, R41, UR8, R32, P0, P5 ;  /* 0x000000082929cc10 */ /* 0x000fe400087ea420 */
[----:B----4-:R-:W-:-:S04]  /*4fcc0*/  LOP3.LUT R36, R36, 0xff, RZ, 0xc0, !PT ;  /* 0x000000ff24247812 */ /* 0x010fc800078ec0ff */
[----:B------:R-:W-:-:S05]  /*4fcd0*/  F2FP.F16.E4M3.UNPACK_B R36, R36 ;  /* 0x00000024ff24723e */ /* 0x000fca00020006ff */
[----:B------:R-:W-:-:S05]  /*4fce0*/  HADD2.F32 R36, -RZ, R36.H0_H0 ;  /* 0x20000024ff247230 */ /* 0x000fca0000004100 */
[----:B------:R-:W-:-:S04]  /*4fcf0*/  FMUL R36, R36, UR26 ;  /* 0x0000001a24247c20 */ /* 0x000fc80008400000 */
[----:B------:R-:W-:Y:S01]  /*4fd00*/  FFMA R36, R107, UR27, R36 ;  /* 0x0000001b6b247c23 */ /* 0x000fe20008000024 */
[----:B------:R-:W-:Y:S01]  /*4fd10*/  ISETP.LT.OR P3, PT, R31, 0x2, !P1 ;  /* 0x000000021f00780c */ /* 0x000fe20004f61670 */
[----:B------:R-:W4:Y:S03]  /*4fd20*/  LDL.LU R107, [R1+0xf9c] ;  /* 0x000f9c00016b7983 */ /* 0x000f260000300800 */
        /* <DEDUP_REMOVED lines=11> */
[----:B------:R-:W-:Y:S01]  /*4fde0*/  ISETP.LT.OR P0, PT, R31, 0x82, !P2 ;  /* 0x000000821f00780c */ /* 0x000fe20005701670 */
[----:B------:R-:W-:-:S12]  /*4fdf0*/  IMAD.U32 R42, RZ, RZ, UR11 ;  /* 0x0000000bff2a7e24 */ /* 0x000fd8000f8e00ff */
[----:B------:R-:W-:Y:S02]  /*4fe00*/  @!P0 IADD3 R42, P5, P6, R42, UR9, R24 ;  /* 0x000000092a2a8c10 */ /* 0x000fe4000febe018 */
        /* <DEDUP_REMOVED lines=9> */
[----:B------:R-:W-:-:S05]  /*4fea0*/  IMAD.U32 R106, RZ, RZ, UR10 ;  /* 0x0000000aff6a7e24 */ /* 0x000fca000f8e00ff */
[----:B------:R-:W-:Y:S02]  /*4feb0*/  @!P0 IADD3.X R106, R106, UR8, R32, P5, P6 ;  /* 0x000000086a6a8c10 */ /* 0x000fe4000afec420 */
[----:B0-----:R-:W-:Y:S02]  /*4fec0*/  @!P0 IADD3 R40, P4, R42, R40, RZ ;  /* 0x000000282a288210 */ /* 0x001fe40007f9e0ff */
        /* <DEDUP_REMOVED lines=19> */
[----:B------:R-:W-:Y:S02]  /*50000*/  @P5 LOP3.LUT R5, R5, 0x10, RZ, 0xfc, !PT ;  /* 0x0000001005055812 */ /* 0x000fe400078efcff */
[----:B------:R-:W-:Y:S02]  /*50010*/  @!P5 IADD3.X R109, R32, UR12, R37, P0, P4 ;  /* 0x0000000c206ddc10 */ /* 0x000fe400087e8425 */
        /* <DEDUP_REMOVED lines=9> */
[----:B------:R-:W0:Y:S02]  /*500b0*/  @!P5 LDC.64 R36, c[0x0][0x5c0] ;  /* 0x00017000ff24db82 */ /* 0x000e240000000a00 */
        /* <DEDUP_REMOVED lines=8> */
[----:B------:R-:W2:Y:S01]  /*50140*/  @!P3 LDG.E.U8 R36, desc[UR30][R18.64+0x89] ;  /* 0x0000891e1224b981 */ /* 0x000ea2000c1e1100 */
[----:B------:R-:W-:Y:S02]  /*50150*/  @!P5 IADD3.X R111, R32, UR12, R37, P0, P4 ;  /* 0x0000000c206fdc10 */ /* 0x000fe400087e8425 */
[----:B------:R-:W-:Y:S01]  /*50160*/  ISETP.LT.OR P4, PT, R31, 0x89, !P2 ;  /* 0x000000891f00780c */ /* 0x000fe20005781670 */
[----:B-1----:R-:W-:Y:S01]  /*50170*/  IMAD.U32 R40, RZ, RZ, UR11 ;  /* 0x0000000bff287e24 */ /* 0x002fe2000f8e00ff */
[----:B------:R-:W-:Y:S01]  /*50180*/  LOP3.LUT R0, R0, 0xfff7ffff, RZ, 0xc0, !PT ;  /* 0xfff7ffff00007812 */ /* 0x000fe200078ec0ff */
[----:B------:R-:W-:-:S03]  /*50190*/  IMAD.U32 R41, RZ, RZ, UR10 ;  /* 0x0000000aff297e24 */ /* 0x000fc6000f8e00ff */
[----:B------:R-:W-:-:S07]  /*501a0*/  @P5 LOP3.LUT R0, R0, 0x80000, RZ, 0xfc, !PT ;  /* 0x0008000000005812 */ /* 0x000fce00078efcff */
[----:B------:R-:W-:-:S04]  /*501b0*/  @!P4 IADD3 R40, P0, P5, R40, UR9, R24 ;  /* 0x000000092828cc10 */ /* 0x000fc8000fd1e018 */
[----:B------:R-:W-:Y:S02]  /*501c0*/  @!P4 IADD3.X R41, R41, UR8, R32, P0, P5 ;  /* 0x000000082929cc10 */ /* 0x000fe400087ea420 */
[----:B--2---:R-:W-:-:S04]  /*501d0*/  LOP3.LUT R36, R36, 0xff, RZ, 0xc0, !PT ;  /* 0x000000ff24247812 */ /* 0x004fc800078ec0ff */
[----:B------:R-:W-:-:S05]  /*501e0*/  F2FP.F16.E4M3.UNPACK_B R36, R36 ;  /* 0x00000024ff24723e */ /* 0x000fca00020006ff */
[----:B------:R-:W-:-:S05]  /*501f0*/  HADD2.F32 R36, -RZ, R36.H0_H0 ;  /* 0x20000024ff247230 */ /* 0x000fca0000004100 */
[----:B------:R-:W-:-:S04]  /*50200*/  FMUL R36, R36, UR26 ;  /* 0x0000001a24247c20 */ /* 0x000fc80008400000 */
[----:B------:R-:W-:Y:S02]  /*50210*/  FFMA R36, R112, UR27, R36 ;  /* 0x0000001b70247c23 */ /* 0x000fe40008000024 */
[----:B------:R-:W2:Y:S03]  /*50220*/  LDL.LU R112, [R1+0xfa8] ;  /* 0x000fa80001707983 */ /* 0x000ea60000300800 */
[----:B------:R-:W-:Y:S01]  /*50230*/  F2FP.SATFINITE.E4M3.F32.PACK_AB_MERGE_C R36, RZ, R36, RZ ;  /* 0x00000024ff24723e */ /* 0x000fe200048070ff */
[----:B------:R-:W3:Y:S04]  /*50240*/  LDL.LU R114, [R1+0xfac] ;  /* 0x000fac0001727983 */ /* 0x000ee80000300800 */
[----:B------:R0:W-:Y:S01]  /*50250*/  @!P3 STG.E.U8 desc[UR30][R60.64+0x89], R36 ;  /* 0x000089243c00b986 */ /* 0x0001e2000c10111e */
[----:B------:R-:W-:-:S02]  /*50260*/  LOP3.LUT R0, R0, 0xfffbffff, RZ, 0xc0, !PT ;  /* 0xfffbffff00007812 */ /* 0x000fc400078ec0ff */
[----:B------:R-:W-:Y:S01]  /*50270*/  LOP3.LUT R5, R5, 0xffffffbf, RZ, 0xc0, !PT ;  /* 0xffffffbf05057812 */ /* 0x000fe200078ec0ff */
[----:B------:R-:W4:Y:S01]  /*50280*/  LDL.LU R117, [R1+0xfb0] ;  /* 0x000fb00001757983 */ /* 0x000f220000300800 */
[----:B0-----:R-:W0:Y:S01]  /*50290*/  @!P4 LDC.64 R36, c[0x0][0x5c0] ;  /* 0x00017000ff24cb82 */ /* 0x001e220000000a00 */
[----:B------:R-:W-:Y:S01]  /*502a0*/  ISETP.LT.OR P3, PT, R31, 0x12, !P1 ;  /* 0x000000121f00780c */ /* 0x000fe20004f61670 */
[----:B------:R-:W-:Y:S01]  /*502b0*/  IMAD.U32 R60, RZ, RZ, UR11 ;  /* 0x0000000bff3c7e24 */ /* 0x000fe2000f8e00ff */
[----:B------:R-:W4:Y:S01]  /*502c0*/  LDL.LU R116, [R1+0xfb4] ;  /* 0x000fb40001747983 */ /* 0x000f220000300800 */
        /* <DEDUP_REMOVED lines=17> */
[----:B0-----:R-:W-:-:S02]  /*503e0*/  @!P3 IADD3 R74, P5, P6, R24, UR13, R36 ;  /* 0x0000000d184abc10 */ /* 0x001fc4000febe024 */
[----:B------:R-:W-:-:S06]  /*503f0*/  PRMT R36, RZ, 0x7610, R36 ;  /* 0x00007610ff247816 */ /* 0x000fcc0000000024 */
[----:B------:R-:W2:Y:S01]  /*50400*/  @!P0 LDG.E.U8 R36, desc[UR30][R20.64+0x89] ;  /* 0x0000891e14248981 */ /* 0x000ea2000c1e1100 */
[----:B------:R-:W-:Y:S02]  /*50410*/  @!P3 IADD3.X R75, R32, UR12, R37, P5, P6 ;  /* 0x0000000c204bbc10 */ /* 0x000fe4000afec425 */
[----:B------:R-:W-:Y:S02]  /*50420*/  ISETP.LT.OR P5, PT, R31, 0x19, !P1 ;  /* 0x000000191f00780c */ /* 0x000fe40004fa1670 */
[----:B-1----:R-:W-:-:S05]  /*50430*/  @!P0 IADD3 R40, P4, R60, R40, RZ ;  /* 0x000000283c288210 */ /* 0x002fca0007f9e0ff */
[----:B------:R-:W-:Y:S01]  /*50440*/  @!P0 IMAD.X R41, R61, 0x1, R41, P4 ;  /* 0x000000013d298824 */ /* 0x000fe200020e0629 */
[----:B------:R-:W-:-:S04]  /*50450*/  @P3 LOP3.LUT R0, R0, 0x40000, RZ, 0xfc, !PT ;  /* 0x0004000000003812 */ /* 0x000fc800078efcff */
[----:B------:R-:W-:Y:S02]  /*50460*/  LOP3.LUT P6, RZ, R0, 0x400, RZ, 0xc0, !PT ;  /* 0x0000040000ff7812 */ /* 0x000fe400078cc0ff */
        /* <DEDUP_REMOVED lines=21> */
[----:B---3--:R-:W-:Y:S02]  /*505c0*/  FFMA R40, R114, UR27, R36 ;  /* 0x0000001b72287c23 */ /* 0x008fe40008000024 */
        /* <DEDUP_REMOVED lines=27> */
[----:B0-----:R-:W-:Y:S02]  /*50780*/  @!P4 IADD3 R36, P0, R40, R36, RZ ;  /* 0x000000242824c210 */ /* 0x001fe40007f1e0ff */
[----:B------:R-:W-:-:S06]  /*50790*/  PRMT R40, RZ, 0x7610, R40 ;  /* 0x00007610ff287816 */ /* 0x000fcc0000000028 */
[----:B------:R-:W3:Y:S01]  /*507a0*/  @!P4 LDG.E.U8 R40, desc[UR30][R20.64+0x90] ;  /* 0x0000901e1428c981 */ /* 0x000ee2000c1e1100 */
[----:B------:R-:W-:Y:S01]  /*507b0*/  ISETP.LT.OR P3, PT, R31, 0x22, !P1 ;  /* 0x000000221f00780c */ /* 0x000fe20004f61670 */
[----:B------:R-:W-:Y:S01]  /*507c0*/  @!P4 IMAD.X R37, R41, 0x1, R37, P0 ;  /* 0x000000012925c824 */ /* 0x000fe200000e0625 */
[----:B------:R-:W-:Y:S01]  /*507d0*/  ISETP.LT.OR P0, PT, R31, 0x92, !P2 ;  /* 0x000000921f00780c */ /* 0x000fe20005701670 */
[----:B------:R-:W-:Y:S02]  /*507e0*/  IMAD.U32 R52, RZ, RZ, UR11 ;  /* 0x0000000bff347e24 */ /* 0x000fe4000f8e00ff */
[----:B------:R-:W-:-:S10]  /*507f0*/  IMAD.U32 R53, RZ, RZ, UR10 ;  /* 0x0000000aff357e24 */ /* 0x000fd4000f8e00ff */
[----:B------:R-:W-:-:S04]  /*50800*/  @!P0 IADD3 R52, P5, P6, R52, UR9, R24 ;  /* 0x0000000934348c10 */ /* 0x000fc8000febe018 */
[----:B------:R-:W-:Y:S02]  /*50810*/  @!P0 IADD3.X R53, R53, UR8, R32, P5, P6 ;  /* 0x0000000835358c10 */ /* 0x000fe4000afec420 */
[----:B---3--:R-:W-:-:S04]  /*50820*/  LOP3.LUT R40, R40, 0xff, RZ, 0xc0, !PT ;  /* 0x000000ff28287812 */ /* 0x008fc800078ec0ff */
[----:B------:R-:W-:-:S05]  /*50830*/  F2FP.F16.E4M3.UNPACK_B R40, R40 ;  /* 0x00000028ff28723e */ /* 0x000fca00020006ff */
[----:B------:R-:W-:-:S05]  /*50840*/  HADD2.F32 R40, -RZ, R40.H0_H0 ;  /* 0x20000028ff287230 */ /* 0x000fca0000004100 */
[----:B------:R-:W-:-:S04]  /*50850*/  FMUL R40, R40, UR26 ;  /* 0x0000001a28287c20 */ /* 0x000fc80008400000 */
[----:B------:R-:W-:Y:S01]  /*50860*/  FFMA R40, R116, UR27, R40 ;  /* 0x0000001b74287c23 */ /* 0x000fe20008000028 */
[----:B------:R-:W-:Y:S01]  /*50870*/  LOP3.LUT R0, R0, 0xfffffdff, RZ, 0xc0, !PT ;  /* 0xfffffdff00007812 */ /* 0x000fe200078ec0ff */
[----:B------:R-:W3:Y:S03]  /*50880*/  LDL.LU R116, [R1+0xfbc] ;  /* 0x000fbc0001747983 */ /* 0x000ee60000300800 */
[----:B------:R-:W-:Y:S01]  /*50890*/  F2FP.SATFINITE.E4M3.F32.PACK_AB_MERGE_C R40, RZ, R40, RZ ;  /* 0x00000028ff28723e */ /* 0x000fe200048070ff */
[----:B------:R-:W4:Y:S04]  /*508a0*/  LDL.LU R120, [R1+0xfc0] ;  /* 0x000fc00001787983 */ /* 0x000f280000300800 */
[----:B------:R0:W-:Y:S01]  /*508b0*/  @!P4 STG.E.U8 desc[UR30][R36.64+0x90], R40 ;  /* 0x000090282400c986 */ /* 0x0001e2000c10111e */
[----:B------:R-:W-:-:S02]  /*508c0*/  @P3 LOP3.LUT R0, R0, 0x200, RZ, 0xfc, !PT ;  /* 0x0000020000003812 */ /* 0x000fc400078efcff */
[----:B------:R-:W-:Y:S01]  /*508d0*/  LOP3.LUT R5, R5, 0xfffffeff, RZ, 0xc0, !PT ;  /* 0xfffffeff05057812 */ /* 0x000fe200078ec0ff */
[----:B------:R-:W4:Y:S01]  /*508e0*/  LDL.LU R121, [R1+0xfc4] ;  /* 0x000fc40001797983 */ /* 0x000f220000300800 */
        /* <DEDUP_REMOVED lines=38> */
[----:B------:R0:W-:Y:S02]  /*50b50*/  @!P6 STG.E.U8 desc[UR30][R78.64+0x98], R40 ;  /* 0x000098284e00e986 */ /* 0x0001e4000c10111e */
[--C-:B0-----:R-:W-:Y:S02]  /*50b60*/  @!P5 IADD3 R78, P0, P4, R24, UR13, R36.reuse ;  /* 0x0000000d184edc10 */ /* 0x101fe4000fc1e024 */
[----:B------:R-:W-:-:S06]  /*50b70*/  PRMT R36, RZ, 0x7610, R36 ;  /* 0x00007610ff247816 */ /* 0x000fcc0000000024 */
[----:B------:R-:W2:Y:S01]  /*50b80*/  @!P3 LDG.E.U8 R36, desc[UR30][R18.64+0x99] ;  /* 0x0000991e1224b981 */ /* 0x000ea2000c1e1100 */
[----:B------:R-:W-:Y:S02]  /*50b90*/  @!P5 IADD3.X R79, R32, UR12, R37, P0, P4 ;  /* 0x0000000c204fdc10 */ /* 0x000fe400087e8425 */
[----:B------:R-:W-:Y:S01]  /*50ba0*/  ISETP.LT.OR P4, PT, R31, 0x99, !P2 ;  /* 0x000000991f00780c */ /* 0x000fe20005781670 */
[----:B------:R-:W-:Y:S01]  /*50bb0*/  IMAD.U32 R40, RZ, RZ, UR11 ;  /* 0x0000000bff287e24 */ /* 0x000fe2000f8e00ff */
        /* <DEDUP_REMOVED lines=9> */
[----:B----4-:R-:W-:Y:S01]  /*50c50*/  FFMA R36, R120, UR27, R36 ;  /* 0x0000001b78247c23 */ /* 0x010fe20008000024 */
[----:B------:R-:W-:Y:S01]  /*50c60*/  IMAD.U32 R52, RZ, RZ, UR11 ;  /* 0x0000000bff347e24 */ /* 0x000fe2000f8e00ff */
[----:B------:R-:W2:Y:S03]  /*50c70*/  LDL.LU R120, [R1+0xfc8] ;  /* 0x000fc80001787983 */ /* 0x000ea60000300800 */
[----:B------:R-:W-:Y:S01]  /*50c80*/  F2FP.SATFINITE.E4M3.F32.PACK_AB_MERGE_C R36, RZ, R36, RZ ;  /* 0x00000024ff24723e */ /* 0x000fe200048070ff */
[----:B------:R-:W-:Y:S01]  /*50c90*/  IMAD.U32 R53, RZ, RZ, UR10 ;  /* 0x0000000aff357e24 */ /* 0x000fe2000f8e00ff */
[----:B------:R-:W-:Y:S01]  /*50ca0*/  LOP3.LUT R0, R0, 0xffefffff, RZ, 0xc0, !PT ;  /* 0xffefffff00007812 */ /* 0x000fe200078ec0ff */
[----:B------:R-:W3:Y:S04]  /*50cb0*/  LDL.LU R122, [R1+0xfcc] ;  /* 0x000fcc00017a7983 */ /* 0x000ee80000300800 */
[----:B------:R0:W-:Y:S01]  /*50cc0*/  @!P3 STG.E.U8 desc[UR30][R58.64+0x99], R36 ;  /* 0x000099243a00b986 */ /* 0x0001e2000c10111e */
[----:B------:R-:W-:-:S03]  /*50cd0*/  LOP3.LUT R5, R5, 0xfffffbff, RZ, 0xc0, !PT ;  /* 0xfffffbff05057812 */ /* 0x000fc600078ec0ff */
[----:B------:R-:W4:Y:S01]  /*50ce0*/  LDL.LU R125, [R1+0xfd0] ;  /* 0x000fd000017d7983 */ /* 0x000f220000300800 */
[----:B0-----:R-:W0:Y:S01]  /*50cf0*/  @!P4 LDC.64 R36, c[0x0][0x5c0] ;  /* 0x00017000ff24cb82 */ /* 0x001e220000000a00 */
[----:B------:R-:W-:Y:S02]  /*50d00*/  ISETP.LT.OR P3, PT, R31, 0x32, !P1 ;  /* 0x000000321f00780c */ /* 0x000fe40004f61670 */
[----:B------:R-:W4:Y:S01]  /*50d10*/  LDL.LU R124, [R1+0xfd4] ;  /* 0x000fd400017c7983 */ /* 0x000f220000300800 */
        /* <DEDUP_REMOVED lines=163> */
[----:B------:R-:W-:-:S12]  /*51750*/  IMAD.U32 R49, RZ, RZ, UR10 ;  /* 0x0000000aff317e24 */ /* 0x000fd8000f8e00ff */
        /* <DEDUP_REMOVED lines=501> */
[----:B------:R-:W-:-:S05]  /*536b0*/  F2FP.SATFINITE.E4M3.F32.PACK_AB_MERGE_C R40, RZ, R40, RZ ;  /* 0x00000028ff28723e */ /* 0x000fca00048070ff */
[----:B------:R0:W-:Y:S02]  /*536c0*/  @!P4 STG.E.U8 desc[UR30][R36.64+0xd8], R40 ;  /* 0x0000d8282400c986 */ /* 0x0001e4000c10111e */
[----:B0-----:R-:W0:Y:S08]  /*536d0*/  @!P3 LDC.64 R36, c[0x0][0x5c0] ;  /* 0x00017000ff24bb82 */ /* 0x001e300000000a00 */
[----:B------:R-:W1:Y:S01]  /*536e0*/  @!P0 LDC.64 R40, c[0x0][0x5c0] ;  /* 0x00017000ff288b82 */ /* 0x000e620000000a00 */
[----:B0-----:R-:W-:-:S02]  /*536f0*/  @!P3 IADD3 R66, P5, P6, R24, UR13, R36 ;  /* 0x0000000d1842bc10 */ /* 0x001fc4000febe024 */
[----:B------:R-:W-:-:S06]  /*53700*/  PRMT R36, RZ, 0x7610, R36 ;  /* 0x00007610ff247816 */ /* 0x000fcc0000000024 */
[----:B------:R-:W4:Y:S01]  /*53710*/  @!P0 LDG.E.U8 R36, desc[UR30][R20.64+0xd9] ;  /* 0x0000d91e14248981 */ /* 0x000f22000c1e1100 */
[----:B------:R-:W-:Y:S02]  /*53720*/  @!P3 IADD3.X R67, R32, UR12, R37, P5, P6 ;  /* 0x0000000c2043bc10 */ /* 0x000fe4000afec425 */
[----:B------:R-:W-:Y:S02]  /*53730*/  ISETP.LT.OR P5, PT, R31, 0xb9, !P1 ;  /* 0x000000b91f00780c */ /* 0x000fe40004fa1670 */
[----:B-1----:R-:W-:-:S05]  /*53740*/  @!P0 IADD3 R40, P4, R44, R40, RZ ;  /* 0x000000282c288210 */ /* 0x002fca0007f9e0ff */
[----:B------:R-:W-:Y:S01]  /*53750*/  @!P0 IMAD.X R41, R45, 0x1, R41, P4 ;  /* 0x000000012d298824 */ /* 0x000fe200020e0629 */
[----:B------:R-:W-:-:S04]  /*53760*/  @P3 LOP3.LUT R0, R0, 0x10000000, RZ, 0xfc, !PT ;  /* 0x1000000000003812 */ /* 0x000fc800078efcff */
[----:B------:R-:W-:Y:S02]  /*53770*/  LOP3.LUT P6, RZ, R0, 0x80, RZ, 0xc0, !PT ;  /* 0x0000008000ff7812 */ /* 0x000fe400078cc0ff */
        /* <DEDUP_REMOVED lines=9> */
[----:B0-----:R-:W0:Y:S02]  /*53810*/  @!P5 LDC.64 R36, c[0x0][0x5c0] ;  /* 0x00017000ff24db82 */ /* 0x001e240000000a00 */
[--C-:B0-----:R-:W-:Y:S02]  /*53820*/  @!P5 IADD3 R154, P0, P4, R24, UR13, R36.reuse ;  /* 0x0000000d189adc10 */ /* 0x101fe4000fc1e024 */
[----:B------:R-:W-:-:S06]  /*53830*/  PRMT R36, RZ, 0x7610, R36 ;  /* 0x00007610ff247816 */ /* 0x000fcc0000000024 */
[----:B------:R-:W4:Y:S01]  /*53840*/  @!P6 LDG.E.U8 R36, desc[UR30][R18.64+0xe0] ;  /* 0x0000e01e1224e981 */ /* 0x000f22000c1e1100 */
[----:B------:R-:W-:Y:S02]  /*53850*/  @P5 LOP3.LUT R5, R5, 0x8000000, RZ, 0xfc, !PT ;  /* 0x0800000005055812 */ /* 0x000fe400078efcff */
[----:B------:R-:W-:Y:S02]  /*53860*/  @!P5 IADD3.X R155, R32, UR12, R37, P0, P4 ;  /* 0x0000000c209bdc10 */ /* 0x000fe400087e8425 */
[----:B------:R-:W-:Y:S02]  /*53870*/  ISETP.LT.OR P5, PT, R31, 0xba, !P1 ;  /* 0x000000ba1f00780c */ /* 0x000fe40004fa1670 */
[----:B------:R-:W-:-:S11]  /*53880*/  LOP3.LUT R5, R5, 0xfbffffff, RZ, 0xc0, !PT ;  /* 0xfbffffff05057812 */ /* 0x000fd600078ec0ff */
[----:B------:R-:W-:Y:S02]  /*53890*/  @P5 LOP3.LUT R5, R5, 0x4000000, RZ, 0xfc, !PT ;  /* 0x0400000005055812 */ /* 0x000fe400078efcff */
[----:B------:R-:W-:Y:S02]  /*538a0*/  LOP3.LUT P3, RZ, R0, 0x40, RZ, 0xc0, !PT ;  /* 0x0000004000ff7812 */ /* 0x000fe4000786c0ff */
        /* <DEDUP_REMOVED lines=8> */
[----:B------:R-:W3:Y:S01]  /*53930*/  LDL.LU R2, [R1+0x1054] ;  /* 0x0010540001027983 */ /* 0x000ee20000300800 */
        /* <DEDUP_REMOVED lines=8> */
[----:B------:R-:W4:Y:S01]  /*539c0*/  @!P3 LDG.E.U8 R36, desc[UR30][R18.64+0xe1] ;  /* 0x0000e11e1224b981 */ /* 0x000f22000c1e1100 */
[----:B------:R-:W-:Y:S02]  /*539d0*/  @!P5 IADD3.X R101, R32, UR12, R37, P0, P4 ;  /* 0x0000000c2065dc10 */ /* 0x000fe400087e8425 */
[----:B------:R-:W-:Y:S01]  /*539e0*/  ISETP.LT.OR P4, PT, R31, 0xe1, !P2 ;  /* 0x000000e11f00780c */ /* 0x000fe20005781670 */
[----:B------:R-:W-:Y:S01]  /*539f0*/  IMAD.U32 R40, RZ, RZ, UR11 ;  /* 0x0000000bff287e24 */ /* 0x000fe2000f8e00ff */
[----:B------:R-:W-:-:S11]  /*53a00*/  @P5 LOP3.LUT R0, R0, 0x80, RZ, 0xfc, !PT ;  /* 0x0000008000005812 */ /* 0x000fd600078efcff */
[----:B------:R-:W-:-:S04]  /*53a10*/  @!P4 IADD3 R40, P0, P5, R40, UR9, R24 ;  /* 0x000000092828cc10 */ /* 0x000fc8000fd1e018 */
[----:B------:R-:W-:Y:S02]  /*53a20*/  @!P4 IADD3.X R41, R41, UR8, R32, P0, P5 ;  /* 0x000000082929cc10 */ /* 0x000fe400087ea420 */
[----:B----4-:R-:W-:-:S04]  /*53a30*/  LOP3.LUT R36, R36, 0xff, RZ, 0xc0, !PT ;  /* 0x000000ff24247812 */ /* 0x010fc800078ec0ff */
[----:B------:R-:W-:-:S05]  /*53a40*/  F2FP.F16.E4M3.UNPACK_B R36, R36 ;  /* 0x00000024ff24723e */ /* 0x000fca00020006ff */
[----:B------:R-:W-:-:S05]  /*53a50*/  HADD2.F32 R36, -RZ, R36.H0_H0 ;  /* 0x20000024ff247230 */ /* 0x000fca0000004100 */
[----:B------:R-:W-:-:S04]  /*53a60*/  FMUL R36, R36, UR26 ;  /* 0x0000001a24247c20 */ /* 0x000fc80008400000 */
[----:B--2---:R-:W-:Y:S01]  /*53a70*/  FFMA R36, R9, UR27, R36 ;  /* 0x0000001b09247c23 */ /* 0x004fe20008000024 */
[----:B------:R-:W-:Y:S01]  /*53a80*/  IMAD.U32 R44, RZ, RZ, UR11 ;  /* 0x0000000bff2c7e24 */ /* 0x000fe2000f8e00ff */
[----:B------:R-:W2:Y:S03]  /*53a90*/  LDL.LU R9, [R1+0x1058] ;  /* 0x0010580001097983 */ /* 0x000ea60000300800 */
[----:B------:R-:W-:-:S05]  /*53aa0*/  F2FP.SATFINITE.E4M3.F32.PACK_AB_MERGE_C R36, RZ, R36, RZ ;  /* 0x00000024ff24723e */ /* 0x000fca00048070ff */
[----:B------:R0:W-:Y:S02]  /*53ab0*/  @!P3 STG.E.U8 desc[UR30][R46.64+0xe1], R36 ;  /* 0x0000e1242e00b986 */ /* 0x0001e4000c10111e */
[----:B0-----:R-:W0:Y:S02]  /*53ac0*/  @!P4 LDC.64 R36, c[0x0][0x5c0] ;  /* 0x00017000ff24cb82 */ /* 0x001e240000000a00 */
[----:B0-----:R-:W-:Y:S02]  /*53ad0*/  @!P4 IADD3 R36, P0, R40, R36, RZ ;  /* 0x000000242824c210 */ /* 0x001fe40007f1e0ff */
[----:B------:R-:W-:-:S06]  /*53ae0*/  PRMT R40, RZ, 0x7610, R40 ;  /* 0x00007610ff287816 */ /* 0x000fcc0000000028 */
[----:B------:R-:W4:Y:S01]  /*53af0*/  @!P4 LDG.E.U8 R40, desc[UR30][R20.64+0xe0] ;  /* 0x0000e01e1428c981 */ /* 0x000f22000c1e1100 */
[----:B------:R-:W-:Y:S01]  /*53b00*/  ISETP.LT.OR P3, PT, R31, 0xc2, !P1 ;  /* 0x000000c21f00780c */ /* 0x000fe20004f61670 */
[----:B------:R-:W-:Y:S01]  /*53b10*/  @!P4 IMAD.X R37, R41, 0x1, R37, P0 ;  /* 0x000000012925c824 */ /* 0x000fe200000e0625 */
        /* <DEDUP_REMOVED lines=8> */
[----:B---3--:R-:W-:Y:S01]  /*53ba0*/  FFMA R40, R2, UR27, R40 ;  /* 0x0000001b02287c23 */ /* 0x008fe20008000028 */
        /* <DEDUP_REMOVED lines=81> */
[----:B---3--:R-:W-:Y:S02]  /*540c0*/  FFMA R40, R2, UR27, R40 ;  /* 0x0000001b02287c23 */ /* 0x008fe40008000028 */
        /* <DEDUP_REMOVED lines=31> */
[----:B------:R-:W-:-:S04]  /*542c0*/  LOP3.LUT R0, R0, 0xbfffffff, RZ, 0xc0, !PT ;  /* 0xbfffffff00007812 */ /* 0x000fc800078ec0ff */
[----:B------:R-:W-:-:S04]  /*542d0*/  @P3 LOP3.LUT R0, R0, 0x40000000, RZ, 0xfc, !PT ;  /* 0x4000000000003812 */ /* 0x000fc800078efcff */
        /* <DEDUP_REMOVED lines=103> */
[----:B------:R-:W-:Y:S02]  /*54950*/  @P5 LOP3.LUT R5, R5, 0x4, RZ, 0xfc, !PT ;  /* 0x0000000405055812 */ /* 0x000fe400078efcff */
[----:B----4-:R-:W-:-:S04]  /*54960*/  LOP3.LUT R36, R36, 0xff, RZ, 0xc0, !PT ;  /* 0x000000ff24247812 */ /* 0x010fc800078ec0ff */
[----:B------:R-:W-:-:S05]  /*54970*/  F2FP.F16.E4M3.UNPACK_B R36, R36 ;  /* 0x00000024ff24723e */ /* 0x000fca00020006ff */
[----:B------:R-:W-:-:S05]  /*54980*/  HADD2.F32 R36, -RZ, R36.H0_H0 ;  /* 0x20000024ff247230 */ /* 0x000fca0000004100 */
[----:B------:R-:W-:-:S04]  /*54990*/  FMUL R36, R36, UR26 ;  /* 0x0000001a24247c20 */ /* 0x000fc80008400000 */
[----:B--2---:R-:W-:-:S05]  /*549a0*/  FFMA R36, R9, UR27, R36 ;  /* 0x0000001b09247c23 */ /* 0x004fca0008000024 */
[----:B------:R-:W-:-:S05]  /*549b0*/  F2FP.SATFINITE.E4M3.F32.PACK_AB_MERGE_C R36, RZ, R36, RZ ;  /* 0x00000024ff24723e */ /* 0x000fca00048070ff */
[----:B------:R0:W-:Y:S02]  /*549c0*/  @!P3 STG.E.U8 desc[UR30][R70.64+0xf9], R36 ;  /* 0x0000f9244600b986 */ /* 0x0001e4000c10111e */
[----:B0-----:R-:W0:Y:S01]  /*549d0*/  @!P4 LDC.64 R36, c[0x0][0x5c0] ;  /* 0x00017000ff24cb82 */ /* 0x001e220000000a00 */
[----:B------:R-:W-:Y:S01]  /*549e0*/  LOP3.LUT P3, RZ, R33, 0x1, RZ, 0xc0, !PT ;  /* 0x0000000121ff7812 */ /* 0x000fe2000786c0ff */
[----:B------:R-:W-:-:S05]  /*549f0*/  IMAD.U32 R33, RZ, RZ, UR11 ;  /* 0x0000000bff217e24 */ /* 0x000fca000f8e00ff */
[----:B------:R-:W-:-:S04]  /*54a00*/  @!P4 IADD3 R33, P0, P5, R33, UR9, R24 ;  /* 0x000000092121cc10 */ /* 0x000fc8000fd1e018 */
[----:B------:R-:W-:Y:S02]  /*54a10*/  @!P4 IADD3.X R40, R40, UR8, R32, P0, P5 ;  /* 0x000000082828cc10 */ /* 0x000fe400087ea420 */
[----:B0-----:R-:W-:Y:S02]  /*54a20*/  @!P4 IADD3 R36, P0, R33, R36, RZ ;  /* 0x000000242124c210 */ /* 0x001fe40007f1e0ff */
[----:B------:R-:W-:-:S06]  /*54a30*/  PRMT R33, RZ, 0x7610, R33 ;  /* 0x00007610ff217816 */ /* 0x000fcc0000000021 */
[----:B------:R-:W2:Y:S01]  /*54a40*/  @!P4 LDG.E.U8 R33, desc[UR30][R20.64+0xf8] ;  /* 0x0000f81e1421c981 */ /* 0x000ea2000c1e1100 */
[----:B------:R-:W-:Y:S01]  /*54a50*/  @!P4 IMAD.X R37, R40, 0x1, R37, P0 ;  /* 0x000000012825c824 */ /* 0x000fe200000e0625 */
[----:B------:R-:W-:Y:S02]  /*54a60*/  ISETP.LT.OR P0, PT, R31, 0xfa, !P2 ;  /* 0x000000fa1f00780c */ /* 0x000fe40005701670 */
[----:B------:R-:W-:Y:S04]  /*54a70*/  STL.64 [R1+0x1de8], R18 ;  /* 0x001de81201007387 */ /* 0x000fe80000100a00 */
[----:B------:R-:W4:Y:S01]  /*54a80*/  LDL.LU R9, [R1+0x1088] ;  /* 0x0010880001097983 */ /* 0x000f220000300800 */
[----:B------:R-:W-:Y:S02]  /*54a90*/  LOP3.LUT R34, R34, 0xfffffffd, RZ, 0xc0, !PT ;  /* 0xfffffffd22227812 */ /* 0x000fe400078ec0ff */
[----:B--2---:R-:W-:-:S04]  /*54aa0*/  LOP3.LUT R33, R33, 0xff, RZ, 0xc0, !PT ;  /* 0x000000ff21217812 */ /* 0x004fc800078ec0ff */
[----:B------:R-:W0:Y:S01]  /*54ab0*/  @!P0 LDC.64 R40, c[0x0][0x5c0] ;  /* 0x00017000ff288b82 */ /* 0x000e220000000a00 */
[----:B------:R-:W-:-:S05]  /*54ac0*/  F2FP.F16.E4M3.UNPACK_B R33, R33 ;  /* 0x00000021ff21723e */ /* 0x000fca00020006ff */
[----:B------:R-:W-:-:S05]  /*54ad0*/  HADD2.F32 R33, -RZ, R33.H0_H0 ;  /* 0x20000021ff217230 */ /* 0x000fca0000004100 */
[----:B------:R-:W-:-:S04]  /*54ae0*/  FMUL R33, R33, UR26 ;  /* 0x0000001a21217c20 */ /* 0x000fc80008400000 */
[----:B---3--:R-:W-:Y:S01]  /*54af0*/  FFMA R33, R2, UR27, R33 ;  /* 0x0000001b02217c23 */ /* 0x008fe20008000021 */
[----:B------:R-:W-:Y:S01]  /*54b00*/  @P2 LOP3.LUT R34, R34, 0x2, RZ, 0xfc, !PT ;  /* 0x0000000222222812 */ /* 0x000fe200078efcff */
[----:B------:R-:W-:Y:S01]  /*54b10*/  IMAD.U32 R44, RZ, RZ, UR11 ;  /* 0x0000000bff2c7e24 */ /* 0x000fe2000f8e00ff */
[----:B------:R-:W2:Y:S02]  /*54b20*/  LDL.LU R2, [R1+0x108c] ;  /* 0x00108c0001027983 */ /* 0x000ea40000300800 */
[----:B------:R-:W-:-:S05]  /*54b30*/  F2FP.SATFINITE.E4M3.F32.PACK_AB_MERGE_C R33, RZ, R33, RZ ;  /* 0x00000021ff21723e */ /* 0x000fca00048070ff */
[----:B------:R1:W-:Y:S02]  /*54b40*/  @!P4 STG.E.U8 desc[UR30][R36.64+0xf8], R33 ;  /* 0x0000f8212400c986 */ /* 0x0003e4000c10111e */
[----:B-1----:R-:W-:-:S06]  /*54b50*/  PRMT R33, RZ, 0x7610, R33 ;  /* 0x00007610ff217816 */ /* 0x002fcc0000000021 */
[----:B------:R-:W3:Y:S01]  /*54b60*/  @!P0 LDG.E.U8 R33, desc[UR30][R20.64+0xf9] ;  /* 0x0000f91e14218981 */ /* 0x000ee2000c1e1100 */
[----:B------:R-:W-:-:S13]  /*54b70*/  ISETP.LT.OR P2, PT, R31, 0xf2, !P1 ;  /* 0x000000f21f00780c */ /* 0x000fda0004f41670 */
[----:B------:R-:W1:Y:S01]  /*54b80*/  @!P2 LDC.64 R36, c[0x0][0x5c0] ;  /* 0x00017000ff24ab82 */ /* 0x000e620000000a00 */
[----:B------:R-:W-:Y:S01]  /*54b90*/  IMAD.U32 R45, RZ, RZ, UR10 ;  /* 0x0000000aff2d7e24 */ /* 0x000fe2000f8e00ff */
[----:B------:R-:W-:-:S04]  /*54ba0*/  @!P0 IADD3 R44, P5, P6, R44, UR9, R24 ;  /* 0x000000092c2c8c10 */ /* 0x000fc8000febe018 */
[----:B------:R-:W-:Y:S02]  /*54bb0*/  @!P0 IADD3.X R45, R45, UR8, R32, P5, P6 ;  /* 0x000000082d2d8c10 */ /* 0x000fe4000afec420 */
[----:B0-----:R-:W-:-:S05]  /*54bc0*/  @!P0 IADD3 R40, P4, R44, R40, RZ ;  /* 0x000000282c288210 */ /* 0x001fca0007f9e0ff */
[----:B------:R-:W-:Y:S01]  /*54bd0*/  @!P0 IMAD.X R41, R45, 0x1, R41, P4 ;  /* 0x000000012d298824 */ /* 0x000fe200020e0629 */
[----:B-1----:R-:W-:-:S04]  /*54be0*/  @!P2 IADD3 R70, P5, P6, R24, UR13, R36 ;  /* 0x0000000d1846ac10 */ /* 0x002fc8000febe024 */
[----:B------:R-:W-:Y:S02]  /*54bf0*/  @!P2 IADD3.X R71, R32, UR12, R37, P5, P6 ;  /* 0x0000000c2047ac10 */ /* 0x000fe4000afec425 */
[----:B------:R-:W-:Y:S02]  /*54c00*/  ISETP.LT.OR P6, PT, R31, 0x1, !P1 ;  /* 0x000000011f00780c */ /* 0x000fe40004fc1670 */
[----:B---3--:R-:W-:-:S04]  /*54c10*/  LOP3.LUT R33, R33, 0xff, RZ, 0xc0, !PT ;  /* 0x000000ff21217812 */ /* 0x008fc800078ec0ff */
[----:B------:R-:W-:-:S05]  /*54c20*/  F2FP.F16.E4M3.UNPACK_B R33, R33 ;  /* 0x00000021ff21723e */ /* 0x000fca00020006ff */
[----:B------:R-:W-:-:S05]  /*54c30*/  HADD2.F32 R33, -RZ, R33.H0_H0 ;  /* 0x20000021ff217230 */ /* 0x000fca0000004100 */
[----:B------:R-:W-:-:S04]  /*54c40*/  FMUL R33, R33, UR26 ;  /* 0x0000001a21217c20 */ /* 0x000fc80008400000 */
[----:B----4-:R-:W-:Y:S01]  /*54c50*/  FFMA R33, R9, UR27, R33 ;  /* 0x0000001b09217c23 */ /* 0x010fe20008000021 */
[----:B------:R-:W-:Y:S01]  /*54c60*/  LOP3.LUT R5, R5, 0xfffffffd, RZ, 0xc0, !PT ;  /* 0xfffffffd05057812 */ /* 0x000fe200078ec0ff */
[----:B------:R-:W3:Y:S03]  /*54c70*/  LDL.LU R9, [R1+0x1090] ;  /* 0x0010900001097983 */ /* 0x000ee60000300800 */
[----:B------:R-:W-:-:S05]  /*54c80*/  F2FP.SATFINITE.E4M3.F32.PACK_AB_MERGE_C R33, RZ, R33, RZ ;  /* 0x00000021ff21723e */ /* 0x000fca00048070ff */
[----:B------:R0:W-:Y:S02]  /*54c90*/  @!P0 STG.E.U8 desc[UR30][R40.64+0xf9], R33 ;  /* 0x0000f92128008986 */ /* 0x0001e4000c10111e */
[----:B0-----:R-:W-:-:S06]  /*54ca0*/  PRMT R33, RZ, 0x7610, R33 ;  /* 0x00007610ff217816 */ /* 0x001fcc0000000021 */
[----:B------:R-:W4:Y:S01]  /*54cb0*/  @!P6 LDG.E.U8 R33, desc[UR30][R22.64] ;  /* 0x0000001e1621e981 */ /* 0x000f22000c1e1100 */
[----:B------:R-:W-:Y:S02]  /*54cc0*/  @P2 LOP3.LUT R5, R5, 0x2, RZ, 0xfc, !PT ;  /* 0x0000000205052812 */ /* 0x000fe400078efcff */
[----:B------:R-:W-:Y:S02]  /*54cd0*/  LOP3.LUT P2, RZ, R0, 0x8, RZ, 0xc0, !PT ;  /* 0x0000000800ff7812 */ /* 0x000fe4000784c0ff */
[----:B------:R-:W-:-:S13]  /*54ce0*/  ISETP.LT.OR P5, PT, R31, 0xf9, !P1 ;  /* 0x000000f91f00780c */ /* 0x000fda0004fa1670 */
[----:B------:R-:W0:Y:S02]  /*54cf0*/  @!P5 LDC.64 R36, c[0x0][0x5c0] ;  /* 0x00017000ff24db82 */ /* 0x000e240000000a00 */
[----:B0-----:R-:W-:Y:S02]  /*54d00*/  @!P5 IADD3 R44, P0, P4, R24, UR13, R36 ;  /* 0x0000000d182cdc10 */ /* 0x001fe4000fc1e024 */
[----:B----4-:R-:W-:-:S04]  /*54d10*/  LOP3.LUT R33, R33, 0xff, RZ, 0xc0, !PT ;  /* 0x000000ff21217812 */ /* 0x010fc800078ec0ff */
[----:B------:R-:W-:-:S05]  /*54d20*/  F2FP.F16.E4M3.UNPACK_B R33, R33 ;  /* 0x00000021ff21723e */ /* 0x000fca00020006ff */
[----:B------:R-:W-:-:S05]  /*54d30*/  HADD2.F32 R33, -RZ, R33.H0_H0 ;  /* 0x20000021ff217230 */ /* 0x000fca0000004100 */
[----:B------:R-:W-:-:S04]  /*54d40*/  FMUL R33, R33, UR26 ;  /* 0x0000001a21217c20 */ /* 0x000fc80008400000 */
[----:B--2---:R-:W-:Y:S01]  /*54d50*/  FFMA R33, R2, UR27, R33 ;  /* 0x0000001b02217c23 */ /* 0x004fe20008000021 */
[----:B------:R-:W-:Y:S02]  /*54d60*/  @!P5 IADD3.X R45, R32, UR12, R37, P0, P4 ;  /* 0x0000000c202ddc10 */ /* 0x000fe400087e8425 */
[----:B------:R-:W-:Y:S01]  /*54d70*/  LOP3.LUT R34, R34, 0xfffeffff, RZ, 0xc0, !PT ;  /* 0xfffeffff22227812 */ /* 0x000fe200078ec0ff */
[----:B------:R-:W-:Y:S01]  /*54d80*/  IMAD.U32 R40, RZ, RZ, UR10 ;  /* 0x0000000aff287e24 */ /* 0x000fe2000f8e00ff */
[----:B------:R-:W-:Y:S01]  /*54d90*/  F2FP.SATFINITE.E4M3.F32.PACK_AB_MERGE_C R33, RZ, R33, RZ ;  /* 0x00000021ff21723e */ /* 0x000fe200048070ff */
[----:B------:R-:W2:Y:S04]  /*54da0*/  LDL.LU R2, [R1+0x1094] ;  /* 0x0010940001027983 */ /* 0x000ea80000300800 */
[----:B------:R0:W-:Y:S02]  /*54db0*/  @!P6 STG.E.U8 desc[UR30][R76.64], R33 ;  /* 0x000000214c00e986 */ /* 0x0001e4000c10111e */
[----:B0-----:R-:W-:-:S06]  /*54dc0*/  PRMT R33, RZ, 0x7610, R33 ;  /* 0x00007610ff217816 */ /* 0x001fcc0000000021 */
[----:B------:R-:W4:Y:S01]  /*54dd0*/  @!P2 LDG.E.U8 R33, desc[UR30][R22.64+0x1] ;  /* 0x0000011e1621a981 */ /* 0x000f22000c1e1100 */
[----:B------:R-:W-:-:S13]  /*54de0*/  ISETP.LT.OR P5, PT, R31, 0xfa, !P1 ;  /* 0x000000fa1f00780c */ /* 0x000fda0004fa1670 */
[----:B------:R-:W0:Y:S01]  /*54df0*/  @!P5 LDC.64 R36, c[0x0][0x5c0] ;  /* 0x00017000ff24db82 */ /* 0x000e220000000a00 */
[----:B------:R-:W-:Y:S02]  /*54e00*/  @P1 LOP3.LUT R34, R34, 0x10000, RZ, 0xfc, !PT ;  /* 0x0001000022221812 */ /* 0x000fe400078efcff */
[----:B------:R-:W-:Y:S02]  /*54e10*/  ISETP.LT.OR P1, PT, R31, 0x101, !P3 ;  /* 0x000001011f00780c */ /* 0x000fe40005f21670 */
[----:B0-----:R-:W-:-:S04]  /*54e20*/  @!P5 IADD3 R168, P0, P4, R24, UR13, R36 ;  /* 0x0000000d18a8dc10 */ /* 0x001fc8000fc1e024 */
[----:B------:R-:W-:-:S07]  /*54e30*/  @!P5 IADD3.X R169, R32, UR12, R37, P0, P4 ;  /* 0x0000000c20a9dc10 */ /* 0x000fce00087e8425 */
[----:B------:R-:W0:Y:S02]  /*54e40*/  @!P1 LDC.64 R36, c[0x0][0x5c0] ;  /* 0x00017000ff249b82 */ /* 0x000e240000000a00 */
[----:B0-----:R-:W-:-:S04]  /*54e50*/  @!P1 IADD3 R170, P0, P4, R24, UR11, R36 ;  /* 0x0000000b18aa9c10 */ /* 0x001fc8000fc1e024 */
[----:B------:R-:W-:Y:S02]  /*54e60*/  @!P1 IADD3.X R171, R32, UR10, R37, P0, P4 ;  /* 0x0000000a20ab9c10 */ /* 0x000fe400087e8425 */
[----:B------:R-:W-:-:S04]  /*54e70*/  ISETP.GE.AND P0, PT, R30, 0x109, PT ;  /* 0x000001091e00780c */ /* 0x000fc80003f06270 */
[----:B------:R-:W-:-:S13]  /*54e80*/  ISETP.LT.OR P5, PT, R31, 0x1, !P0 ;  /* 0x000000011f00780c */ /* 0x000fda00047a1670 */
[----:B------:R-:W0:Y:S01]  /*54e90*/  @!P5 LDC.64 R36, c[0x0][0x5c0] ;  /* 0x00017000ff24db82 */ /* 0x000e220000000a00 */
        /* <DEDUP_REMOVED lines=8> */
[----:B-1----:R-:W-:-:S05]  /*54f20*/  IMAD.U32 R33, RZ, RZ, UR11 ;  /* 0x0000000bff217e24 */ /* 0x002fca000f8e00ff */
[----:B------:R-:W-:-:S04]  /*54f30*/  @!P5 IADD3 R33, P4, P6, R33, UR13, R24 ;  /* 0x0000000d2121dc10 */ /* 0x000fc8000fe9e018 */
[----:B------:R-:W-:Y:S02]  /*54f40*/  @!P5 IADD3.X R40, R40, UR12, R32, P4, P6 ;  /* 0x0000000c2828dc10 */ /* 0x000fe4000a7ec420 */
[----:B0-----:R-:W-:Y:S02]  /*54f50*/  @!P5 IADD3 R36, P4, R33, R36, RZ ;  /* 0x000000242124d210 */ /* 0x001fe40007f9e0ff */
[----:B------:R-:W-:-:S06]  /*54f60*/  PRMT R33, RZ, 0x7610, R33 ;  /* 0x00007610ff217816 */ /* 0x000fcc0000000021 */
[----:B------:R-:W4:Y:S01]  /*54f70*/  @!P5 LDG.E.U8 R33, desc[UR30][R28.64] ;  /* 0x0000001e1c21d981 */ /* 0x000f22000c1e1100 */
[----:B------:R-:W-:Y:S01]  /*54f80*/  @!P5 IMAD.X R37, R40, 0x1, R37, P4 ;  /* 0x000000012825d824 */ /* 0x000fe200020e0625 */
[----:B------:R-:W-:Y:S02]  /*54f90*/  ISETP.LT.OR P4, PT, R31, 0x2, !P0 ;  /* 0x000000021f00780c */ /* 0x000fe40004781670 */
[----:B------:R-:W-:Y:S02]  /*54fa0*/  LOP3.LUT R0, R0, 0xfffdffff, RZ, 0xc0, !PT ;  /* 0xfffdffff00007812 */ /* 0x000fe400078ec0ff */
[----:B----4-:R-:W-:-:S09]  /*54fb0*/  LOP3.LUT R33, R33, 0xff, RZ, 0xc0, !PT ;  /* 0x000000ff21217812 */ /* 0x010fd200078ec0ff */
[----:B------:R-:W0:Y:S01]  /*54fc0*/  @!P4 LDC.64 R40, c[0x0][0x5c0] ;  /* 0x00017000ff28cb82 */ /* 0x000e220000000a00 */
[----:B------:R-:W-:-:S05]  /*54fd0*/  F2FP.F16.E4M3.UNPACK_B R33, R33 ;  /* 0x00000021ff21723e */ /* 0x000fca00020006ff */
[----:B------:R-:W-:-:S05]  /*54fe0*/  HADD2.F32 R33, -RZ, R33.H0_H0 ;  /* 0x20000021ff217230 */ /* 0x000fca0000004100 */
[----:B------:R-:W-:-:S04]  /*54ff0*/  FMUL R33, R33, UR26 ;  /* 0x0000001a21217c20 */ /* 0x000fc80008400000 */
[----:B--2---:R-:W-:Y:S01]  /*55000*/  FFMA R33, R2, UR27, R33 ;  /* 0x0000001b02217c23 */ /* 0x004fe20008000021 */
[----:B------:R-:W-:Y:S02]  /*55010*/  @P1 LOP3.LUT R0, R0, 0x20000, RZ, 0xfc, !PT ;  /* 0x0002000000001812 */ /* 0x000fe400078efcff */
[----:B------:R-:W-:Y:S01]  /*55020*/  LOP3.LUT R34, R34, 0x7fffffff, RZ, 0xc0, !PT ;  /* 0x7fffffff22227812 */ /* 0x000fe200078ec0ff */
[----:B------:R-:W-:Y:S01]  /*55030*/  IMAD.U32 R42, RZ, RZ, UR11 ;  /* 0x0000000bff2a7e24 */ /* 0x000fe2000f8e00ff */
[----:B------:R-:W-:Y:S01]  /*55040*/  F2FP.SATFINITE.E4M3.F32.PACK_AB_MERGE_C R33, RZ, R33, RZ ;  /* 0x00000021ff21723e */ /* 0x000fe200048070ff */
[----:B------:R-:W-:Y:S01]  /*55050*/  IMAD.U32 R43, RZ, RZ, UR10 ;  /* 0x0000000aff2b7e24 */ /* 0x000fe2000f8e00ff */
[----:B------:R-:W2:Y:S04]  /*55060*/  LDL.LU R2, [R1+0x109c] ;  /* 0x00109c0001027983 */ /* 0x000ea80000300800 */
[----:B------:R1:W-:Y:S02]  /*55070*/  @!P5 STG.E.U8 desc[UR30][R36.64], R33 ;  /* 0x000000212400d986 */ /* 0x0003e4000c10111e */
[----:B-1----:R-:W-:-:S06]  /*55080*/  PRMT R33, RZ, 0x7610, R33 ;  /* 0x00007610ff217816 */ /* 0x002fcc0000000021 */
[----:B------:R-:W4:Y:S01]  /*55090*/  @!P4 LDG.E.U8 R33, desc[UR30][R28.64+0x1] ;  /* 0x0000011e1c21c981 */ /* 0x000f22000c1e1100 */
[----:B------:R-:W-:-:S13]  /*550a0*/  LOP3.LUT P1, RZ, R5, 0x10, RZ, 0xc0, !PT ;  /* 0x0000001005ff7812 */ /* 0x000fda000782c0ff */
[----:B------:R-:W-:Y:S02]  /*550b0*/  @P1 LOP3.LUT R34, R34, 0x80000000, RZ, 0xfc, !PT ;  /* 0x8000000022221812 */ /* 0x000fe400078efcff */
[----:B------:R-:W-:-:S13]  /*550c0*/  ISETP.LT.OR P1, PT, R31, 0x102, !P3 ;  /* 0x000001021f00780c */ /* 0x000fda0005f21670 */
[----:B------:R-:W1:Y:S01]  /*550d0*/  @!P1 LDC.64 R36, c[0x0][0x5c0] ;  /* 0x00017000ff249b82 */ /* 0x000e620000000a00 */
[----:B------:R-:W-:Y:S02]  /*550e0*/  @!P4 IADD3 R42, P2, P6, R42, UR13, R24 ;  /* 0x0000000d2a2acc10 */ /* 0x000fe4000fe5e018 */
[----:B------:R-:W-:Y:S02]  /*550f0*/  LOP3.LUT R0, R0, 0xfffffff7, RZ, 0xc0, !PT ;  /* 0xfffffff700007812 */ /* 0x000fe400078ec0ff */
[----:B------:R-:W-:Y:S02]  /*55100*/  @!P4 IADD3.X R43, R43, UR12, R32, P2, P6 ;  /* 0x0000000c2b2bcc10 */ /* 0x000fe400097ec420 */
[----:B0-----:R-:W-:Y:S02]  /*55110*/  @!P4 IADD3 R40, P2, R42, R40, RZ ;  /* 0x000000282a28c210 */ /* 0x001fe40007f5e0ff */
[----:B------:R-:W-:-:S03]  /*55120*/  @P1 LOP3.LUT R0, R0, 0x8, RZ, 0xfc, !PT ;  /* 0x0000000800001812 */ /* 0x000fc600078efcff */
[----:B------:R-:W-:Y:S01]  /*55130*/  @!P4 IMAD.X R41, R43, 0x1, R41, P2 ;  /* 0x000000012b29c824 */ /* 0x000fe200010e0629 */
[----:B-1----:R-:W-:-:S04]  /*55140*/  @!P1 IADD3 R76, P5, P6, R24, UR11, R36 ;  /* 0x0000000b184c9c10 */ /* 0x002fc8000febe024 */
[----:B------:R-:W-:Y:S02]  /*55150*/  @!P1 IADD3.X R77, R32, UR10, R37, P5, P6 ;  /* 0x0000000a204d9c10 */ /* 0x000fe4000afec425 */
[----:B------:R-:W-:Y:S02]  /*55160*/  LOP3.LUT P1, RZ, R34, 0x80000000, RZ, 0xc0, !PT ;  /* 0x8000000022ff7812 */ /* 0x000fe4000782c0ff */
[----:B----4-:R-:W-:-:S04]  /*55170*/  LOP3.LUT R33, R33, 0xff, RZ, 0xc0, !PT ;  /* 0x000000ff21217812 */ /* 0x010fc800078ec0ff */
[----:B------:R-:W-:-:S05]  /*55180*/  F2FP.F16.E4M3.UNPACK_B R33, R33 ;  /* 0x00000021ff21723e */ /* 0x000fca00020006ff */
[----:B------:R-:W-:-:S05]  /*55190*/  HADD2.F32 R33, -RZ, R33.H0_H0 ;  /* 0x20000021ff217230 */ /* 0x000fca0000004100 */
[----:B------:R-:W-:-:S04]  /*551a0*/  FMUL R33, R33, UR26 ;  /* 0x0000001a21217c20 */ /* 0x000fc80008400000 */
[----:B---3--:R-:W-:Y:S01]  /*551b0*/  FFMA R33, R9, UR27, R33 ;  /* 0x0000001b09217c23 */ /* 0x008fe20008000021 */
[----:B------:R-:W-:Y:S01]  /*551c0*/  LOP3.LUT P2, RZ, R5, 0x8, RZ, 0xc0, !PT ;  /* 0x0000000805ff7812 */ /* 0x000fe2000784c0ff */
[----:B------:R-:W3:Y:S03]  /*551d0*/  LDL.LU R9, [R1+0x10a0] ;  /* 0x0010a00001097983 */ /* 0x000ee60000300800 */
[----:B------:R-:W-:-:S05]  /*551e0*/  F2FP.SATFINITE.E4M3.F32.PACK_AB_MERGE_C R33, RZ, R33, RZ ;  /* 0x00000021ff21723e */ /* 0x000fca00048070ff */
[----:B------:R0:W-:Y:S02]  /*551f0*/  @!P4 STG.E.U8 desc[UR30][R40.64+0x1], R33 ;  /* 0x000001212800c986 */ /* 0x0001e4000c10111e */
[----:B0-----:R-:W-:-:S06]  /*55200*/  PRMT R33, RZ, 0x7610, R33 ;  /* 0x00007610ff217816 */ /* 0x001fcc0000000021 */
[----:B------:R-:W4:Y:S01]  /*55210*/  @!P1 LDG.E.U8 R33, desc[UR30][R22.64+0x8] ;  /* 0x0000081e16219981 */ /* 0x000f22000c1e1100 */
[----:B------:R-:W-:-:S13]  /*55220*/  ISETP.LT.OR P6, PT, R31, 0x109, !P3 ;  /* 0x000001091f00780c */ /* 0x000fda0005fc1670 */
[----:B------:R-:W0:Y:S01]  /*55230*/  @!P6 LDC.64 R36, c[0x0][0x5c0] ;  /* 0x00017000ff24eb82 */ /* 0x000e220000000a00 */
[----:B------:R-:W-:-:S04]  /*55240*/  LOP3.LUT R7, R7, 0xfff7ffff, RZ, 0xc0, !PT ;  /* 0xfff7ffff07077812 */ /* 0x000fc800078ec0ff */
[----:B------:R-:W-:Y:S02]  /*55250*/  @P6 LOP3.LUT R7, R7, 0x80000, RZ, 0xfc, !PT ;  /* 0x0008000007076812 */ /* 0x000fe400078efcff */
[----:B0-----:R-:W-:Y:S02]  /*55260*/  @!P6 IADD3 R172, P4, P5, R24, UR11, R36 ;  /* 0x0000000b18acec10 */ /* 0x001fe4000fd9e024 */
[----:B----4-:R-:W-:-:S04]  /*55270*/  LOP3.LUT R33, R33, 0xff, RZ, 0xc0, !PT ;  /* 0x000000ff21217812 */ /* 0x010fc800078ec0ff */
[----:B------:R-:W-:-:S05]  /*55280*/  F2FP.F16.E4M3.UNPACK_B R33, R33 ;  /* 0x00000021ff21723e */ /* 0x000fca00020006ff */
[----:B------:R-:W-:-:S05]  /*55290*/  HADD2.F32 R33, -RZ, R33.H0_H0 ;  /* 0x20000021ff217230 */ /* 0x000fca0000004100 */
[----:B------:R-:W-:-:S04]  /*552a0*/  FMUL R33, R33, UR26 ;  /* 0x0000001a21217c20 */ /* 0x000fc80008400000 */
[----:B--2---:R-:W-:Y:S01]  /*552b0*/  FFMA R33, R2, UR27, R33 ;  /* 0x0000001b02217c23 */ /* 0x004fe20008000021 */
[----:B------:R-:W-:Y:S01]  /*552c0*/  @!P6 IADD3.X R173, R32, UR10, R37, P4, P5 ;  /* 0x0000000a20adec10 */ /* 0x000fe2000a7ea425 */
[----:B------:R-:W-:Y:S01]  /*552d0*/  IMAD.U32 R40, RZ, RZ, UR10 ;  /* 0x0000000aff287e24 */ /* 0x000fe2000f8e00ff */
[----:B------:R-:W-:Y:S01]  /*552e0*/  LOP3.LUT R7, R7, 0xffefffff, RZ, 0xc0, !PT ;  /* 0xffefffff07077812 */ /* 0x000fe200078ec0ff */
[----:B------:R-:W2:Y:S01]  /*552f0*/  LDL.LU R2, [R1+0x10a4] ;  /* 0x0010a40001027983 */ /* 0x000ea20000300800 */
[----:B------:R-:W-:-:S05]  /*55300*/  F2FP.SATFINITE.E4M3.F32.PACK_AB_MERGE_C R33, RZ, R33, RZ ;  /* 0x00000021ff21723e */ /* 0x000fca00048070ff */
[----:B------:R0:W-:Y:S02]  /*55310*/  @!P1 STG.E.U8 desc[UR30][R108.64+0x8], R33 ;  /* 0x000008216c009986 */ /* 0x0001e4000c10111e */
[----:B0-----:R-:W-:-:S06]  /*55320*/  PRMT R33, RZ, 0x7610, R33 ;  /* 0x00007610ff217816 */ /* 0x001fcc0000000021 */
[----:B------:R-:W4:Y:S01]  /*55330*/  @!P2 LDG.E.U8 R33, desc[UR30][R22.64+0x9] ;  /* 0x0000091e1621a981 */ /* 0x000f22000c1e1100 */
[----:B------:R-:W-:-:S13]  /*55340*/  ISETP.LT.OR P6, PT, R31, 0x10a, !P3 ;  /* 0x0000010a1f00780c */ /* 0x000fda0005fc1670 */
[----:B------:R-:W0:Y:S01]  /*55350*/  @!P6 LDC.64 R36, c[0x0][0x5c0] ;  /* 0x00017000ff24eb82 */ /* 0x000e220000000a00 */
[----:B------:R-:W-:Y:S02]  /*55360*/  ISETP.LT.OR P1, PT, R31, 0x111, !P3 ;  /* 0x000001111f00780c */ /* 0x000fe40005f21670 */
[----:B0-----:R-:W-:-:S04]  /*55370*/  @!P6 IADD3 R174, P4, P5, R24, UR11, R36 ;  /* 0x0000000b18aeec10 */ /* 0x001fc8000fd9e024 */
[----:B------:R-:W-:-:S07]  /*55380*/  @!P6 IADD3.X R175, R32, UR10, R37, P4, P5 ;  /* 0x0000000a20afec10 */ /* 0x000fce000a7ea425 */
[----:B------:R-:W0:Y:S02]  /*55390*/  @!P1 LDC.64 R36, c[0x0][0x5c0] ;  /* 0x00017000ff249b82 */ /* 0x000e240000000a00 */
[----:B0-----:R-:W-:-:S04]  /*553a0*/  @!P1 IADD3 R108, P4, P5, R24, UR11, R36 ;  /* 0x0000000b186c9c10 */ /* 0x001fc8000fd9e024 */
[----:B------:R-:W-:Y:S02]  /*553b0*/  @!P1 IADD3.X R109, R32, UR10, R37, P4, P5 ;  /* 0x0000000a206d9c10 */ /* 0x000fe4000a7ea425 */
[----:B------:R-:W-:-:S13]  /*553c0*/  ISETP.LT.OR P5, PT, R31, 0x9, !P0 ;  /* 0x000000091f00780c */ /* 0x000fda00047a1670 */
[----:B------:R-:W0:Y:S01]  /*553d0*/  @!P5 LDC.64 R36, c[0x0][0x5c0] ;  /* 0x00017000ff24db82 */ /* 0x000e220000000a00 */
[----:B------:R-:W-:Y:S02]  /*553e0*/  @P6 LOP3.LUT R7, R7, 0x100000, RZ, 0xfc, !PT ;  /* 0x0010000007076812 */ /* 0x000fe400078efcff */
        /* <DEDUP_REMOVED lines=23> */
[----:B------:R-:W-:Y:S01]  /*55560*/  @P1 LOP3.LUT R5, R5, 0x10, RZ, 0xfc, !PT ;  /* 0x0000001005051812 */ /* 0x000fe200078efcff */
[----:B------:R-:W-:Y:S01]  /*55570*/  IMAD.U32 R42, RZ, RZ, UR11 ;  /* 0x0000000bff2a7e24 */ /* 0x000fe2000f8e00ff */
[----:B------:R-:W-:Y:S01]  /*55580*/  LOP3.LUT R34, R34, 0xbfffffff, RZ, 0xc0, !PT ;  /* 0xbfffffff22227812 */ /* 0x000fe200078ec0ff */
[----:B------:R-:W-:Y:S01]  /*55590*/  IMAD.U32 R43, RZ, RZ, UR10 ;  /* 0x0000000aff2b7e24 */ /* 0x000fe2000f8e00ff */
[----:B------:R-:W-:Y:S01]  /*555a0*/  F2FP.SATFINITE.E4M3.F32.PACK_AB_MERGE_C R33, RZ, R33, RZ ;  /* 0x00000021ff21723e */ /* 0x000fe200048070ff */
        /* <DEDUP_REMOVED lines=74> */
[----:B----4-:R-:W-:Y:S02]  /*55a50*/  LOP3.LUT R33, R33, 0xff, RZ, 0xc0, !PT ;  /* 0x000000ff21217812 */ /* 0x010fe400078ec0ff */
[----:B------:R-:W-:-:S07]  /*55a60*/  LOP3.LUT R34, R34, 0xdfffffff, RZ, 0xc0, !PT ;  /* 0xdfffffff22227812 */ /* 0x000fce00078ec0ff */
[----:B------:R-:W0:Y:S01]  /*55a70*/  @!P4 LDC.64 R40, c[0x0][0x5c0] ;  /* 0x00017000ff28cb82 */ /* 0x000e220000000a00 */
[----:B------:R-:W-:-:S05]  /*55a80*/  F2FP.F16.E4M3.UNPACK_B R33, R33 ;  /* 0x00000021ff21723e */ /* 0x000fca00020006ff */
[----:B------:R-:W-:-:S05]  /*55a90*/  HADD2.F32 R33, -RZ, R33.H0_H0 ;  /* 0x20000021ff217230 */ /* 0x000fca0000004100 */
[----:B------:R-:W-:-:S04]  /*55aa0*/  FMUL R33, R33, UR26 ;  /* 0x0000001a21217c20 */ /* 0x000fc80008400000 */
[----:B--2---:R-:W-:Y:S01]  /*55ab0*/  FFMA R33, R2, UR27, R33 ;  /* 0x0000001b02217c23 */ /* 0x004fe20008000021 */
[----:B------:R-:W-:Y:S01]  /*55ac0*/  @P1 LOP3.LUT R0, R0, 0x80000, RZ, 0xfc, !PT ;  /* 0x0008000000001812 */ /* 0x000fe200078efcff */
[----:B------:R-:W-:Y:S02]  /*55ad0*/  IMAD.U32 R42, RZ, RZ, UR11 ;  /* 0x0000000bff2a7e24 */ /* 0x000fe4000f8e00ff */
[----:B------:R-:W-:Y:S01]  /*55ae0*/  IMAD.U32 R43, RZ, RZ, UR10 ;  /* 0x0000000aff2b7e24 */ /* 0x000fe2000f8e00ff */
[----:B------:R-:W2:Y:S01]  /*55af0*/  LDL.LU R2, [R1+0x10bc] ;  /* 0x0010bc0001027983 */ /* 0x000ea20000300800 */
[----:B------:R-:W-:-:S05]  /*55b00*/  F2FP.SATFINITE.E4M3.F32.PACK_AB_MERGE_C R33, RZ, R33, RZ ;  /* 0x00000021ff21723e */ /* 0x000fca00048070ff */
        /* <DEDUP_REMOVED lines=338> */
[----:B------:R-:W-:Y:S02]  /*57030*/  LOP3.LUT R10, R10, 0x7fffffff, RZ, 0xc0, !PT ;  /* 0x7fffffff0a0a7812 */ /* 0x000fe400078ec0ff */
        /* <DEDUP_REMOVED lines=9> */
[----:B------:R-:W-:-:S04]  /*570d0*/  @!P4 IADD3 R42, P2, P6, R42, UR13, R24 ;  /* 0x0000000d2a2acc10 */ /* 0x000fc8000fe5e018 */
        /* <DEDUP_REMOVED lines=742> */
[C---:B------:R-:W-:Y:S02]  /*59f40*/  ISETP.LT.OR P4, PT, R31.reuse, 0x7a, !P0 ;  /* 0x0000007a1f00780c */ /* 0x040fe40004781670 */
[----:B------:R-:W-:-:S11]  /*59f50*/  ISETP.LT.OR P2, PT, R31, 0x1f2, !P3 ;  /* 0x000001f21f00780c */ /* 0x000fd60005f41670 */
[----:B------:R-:W0:Y:S01]  /*59f60*/  @!P4 LDC.64 R40, c[0x0][0x5c0] ;  /* 0x00017000ff28cb82 */ /* 0x000e220000000a00 */
[----:B----4-:R-:W-:-:S04]  /*59f70*/  LOP3.LUT R33, R33, 0xff, RZ, 0xc0, !PT ;  /* 0x000000ff21217812 */ /* 0x010fc800078ec0ff */
[----:B------:R-:W-:-:S05]  /*59f80*/  F2FP.F16.E4M3.UNPACK_B R33, R33 ;  /* 0x00000021ff21723e */ /* 0x000fca00020006ff */
[----:B------:R-:W-:-:S05]  /*59f90*/  HADD2.F32 R33, -RZ, R33.H0_H0 ;  /* 0x20000021ff217230 */ /* 0x000fca0000004100 */
[----:B------:R-:W-:-:S04]  /*59fa0*/  FMUL R33, R33, UR26 ;  /* 0x0000001a21217c20 */ /* 0x000fc80008400000 */
[----:B--2---:R-:W-:Y:S01]  /*59fb0*/  FFMA R33, R2, UR27, R33 ;  /* 0x0000001b02217c23 */ /* 0x004fe20008000021 */
[----:B------:R-:W-:Y:S01]  /*59fc0*/  LOP3.LUT R7, R7, 0xefffffff, RZ, 0xc0, !PT ;  /* 0xefffffff07077812 */ /* 0x000fe200078ec0ff */
[----:B------:R-:W-:Y:S02]  /*59fd0*/  IMAD.U32 R42, RZ, RZ, UR11 ;  /* 0x0000000bff2a7e24 */ /* 0x000fe4000f8e00ff */
[----:B------:R-:W-:Y:S01]  /*59fe0*/  IMAD.U32 R43, RZ, RZ, UR10 ;  /* 0x0000000aff2b7e24 */ /* 0x000fe2000f8e00ff */
[----:B------:R-:W2:Y:S01]  /*59ff0*/  LDL.LU R2, [R1+0x118c] ;  /* 0x00118c0001027983 */ /* 0x000ea20000300800 */
[----:B------:R-:W-:-:S05]  /*5a000*/  F2FP.SATFINITE.E4M3.F32.PACK_AB_MERGE_C R33, RZ, R33, RZ ;  /* 0x00000021ff21723e */ /* 0x000fca00048070ff */
[----:B------:R1:W-:Y:S02]  /*5a010*/  @!P5 STG.E.U8 desc[UR30][R36.64+0x78], R33 ;  /* 0x000078212400d986 */ /* 0x0003e4000c10111e */
[----:B-1----:R-:W-:Y:S01]  /*5a020*/  PRMT R33, RZ, 0x7610, R33 ;  /* 0x00007610ff217816 */ /* 0x002fe20000000021 */
[----:B------:R-:W1:Y:S05]  /*5a030*/  @!P2 LDC.64 R36, c[0x0][0x5c0] ;  /* 0x00017000ff24ab82 */ /* 0x000e6a0000000a00 */
[----:B------:R-:W4:Y:S01]  /*5a040*/  @!P4 LDG.E.U8 R33, desc[UR30][R28.64+0x79] ;  /* 0x0000791e1c21c981 */ /* 0x000f22000c1e1100 */
[----:B------:R-:W-:Y:S02]  /*5a050*/  @P1 LOP3.LUT R7, R7, 0x10000000, RZ, 0xfc, !PT ;  /* 0x1000000007071812 */ /* 0x000fe400078efcff */
[----:B------:R-:W-:-:S04]  /*5a060*/  @!P4 IADD3 R42, P1, P6, R42, UR13, R24 ;  /* 0x0000000d2a2acc10 */ /* 0x000fc8000fe3e018 */
[----:B------:R-:W-:Y:S02]  /*5a070*/  @!P4 IADD3.X R43, R43, UR12, R32, P1, P6 ;  /* 0x0000000c2b2bcc10 */ /* 0x000fe40008fec420 */
[----:B0-----:R-:W-:-:S05]  /*5a080*/  @!P4 IADD3 R40, P1, R42, R40, RZ ;  /* 0x000000282a28c210 */ /* 0x001fca0007f3e0ff */
        /* <DEDUP_REMOVED lines=15> */
[----:B------:R-:W-:-:S04]  /*5a180*/  LOP3.LUT R7, R7, 0xfdffffff, RZ, 0xc0, !PT ;  /* 0xfdffffff07077812 */ /* 0x000fc800078ec0ff */
[----:B------:R-:W-:Y:S02]  /*5a190*/  @P2 LOP3.LUT R7, R7, 0x2000000, RZ, 0xfc, !PT ;  /* 0x0200000007072812 */ /* 0x000fe400078efcff */
[----:B------:R-:W-:-:S13]  /*5a1a0*/  ISETP.LT.OR P2, PT, R31, 0x1f9, !P3 ;  /* 0x000001f91f00780c */ /* 0x000fda0005f41670 */
[----:B------:R-:W0:Y:S02]  /*5a1b0*/  @!P2 LDC.64 R36, c[0x0][0x5c0] ;  /* 0x00017000ff24ab82 */ /* 0x000e240000000a00 */
[----:B0-----:R-:W-:-:S04]  /*5a1c0*/  @!P2 IADD3 R234, P4, P5, R24, UR11, R36 ;  /* 0x0000000b18eaac10 */ /* 0x001fc8000fd9e024 */
[----:B------:R-:W-:Y:S02]  /*5a1d0*/  @!P2 IADD3.X R235, R32, UR10, R37, P4, P5 ;  /* 0x0000000a20ebac10 */ /* 0x000fe4000a7ea425 */
[----:B----4-:R-:W-:-:S04]  /*5a1e0*/  LOP3.LUT R33, R33, 0xff, RZ, 0xc0, !PT ;  /* 0x000000ff21217812 */ /* 0x010fc800078ec0ff */
[----:B------:R-:W-:-:S05]  /*5a1f0*/  F2FP.F16.E4M3.UNPACK_B R33, R33 ;  /* 0x00000021ff21723e */ /* 0x000fca00020006ff */
[----:B------:R-:W-:-:S05]  /*5a200*/  HADD2.F32 R33, -RZ, R33.H0_H0 ;  /* 0x20000021ff217230 */ /* 0x000fca0000004100 */
[----:B------:R-:W-:-:S04]  /*5a210*/  FMUL R33, R33, UR26 ;  /* 0x0000001a21217c20 */ /* 0x000fc80008400000 */
[----:B--2---:R-:W-:Y:S01]  /*5a220*/  FFMA R33, R2, UR27, R33 ;  /* 0x0000001b02217c23 */ /* 0x004fe20008000021 */
[----:B------:R-:W-:Y:S02]  /*5a230*/  ISETP.LT.OR P5, PT, R31, 0x1fa, !P3 ;  /* 0x000001fa1f00780c */ /* 0x000fe40005fa1670 */
[----:B------:R-:W-:Y:S01]  /*5a240*/  LOP3.LUT R7, R7, 0xfeffffff, RZ, 0xc0, !PT ;  /* 0xfeffffff07077812 */ /* 0x000fe200078ec0ff */
[----:B------:R-:W-:Y:S01]  /*5a250*/  IMAD.U32 R40, RZ, RZ, UR10 ;  /* 0x0000000aff287e24 */ /* 0x000fe2000f8e00ff */
[----:B------:R-:W2:Y:S01]  /*5a260*/  LDL.LU R2, [R1+0x1194] ;  /* 0x0011940001027983 */ /* 0x000ea20000300800 */
[----:B------:R-:W-:-:S05]  /*5a270*/  F2FP.SATFINITE.E4M3.F32.PACK_AB_MERGE_C R33, RZ, R33, RZ ;  /* 0x00000021ff21723e */ /* 0x000fca00048070ff */
[----:B------:R0:W-:Y:S03]  /*5a280*/  @!P6 STG.E.U8 desc[UR30][R138.64+0x80], R33 ;  /* 0x000080218a00e986 */ /* 0x0001e6000c10111e */
[----:B------:R-:W1:Y:S01]  /*5a290*/  @!P5 LDC.64 R36, c[0x0][0x5c0] ;  /* 0x00017000ff24db82 */ /* 0x000e620000000a00 */
[----:B0-----:R-:W-:-:S06]  /*5a2a0*/  PRMT R33, RZ, 0x7610, R33 ;  /* 0x00007610ff217816 */ /* 0x001fcc0000000021 */
[----:B------:R-:W4:Y:S01]  /*5a2b0*/  @!P1 LDG.E.U8 R33, desc[UR30][R22.64+0x81] ;  /* 0x0000811e16219981 */ /* 0x000f22000c1e1100 */
[----:B------:R-:W-:Y:S02]  /*5a2c0*/  @P2 LOP3.LUT R7, R7, 0x1000000, RZ, 0xfc, !PT ;  /* 0x0100000007072812 */ /* 0x000fe400078efcff */
[----:B------:R-:W-:Y:S02]  /*5a2d0*/  ISETP.GE.AND P2, PT, R30, 0x81, PT ;  /* 0x000000811e00780c */ /* 0x000fe40003f46270 */
[----:B------:R-:W-:Y:S02]  /*5a2e0*/  LOP3.LUT R7, R7, 0xffbfffff, RZ, 0xc0, !PT ;  /* 0xffbfffff07077812 */ /* 0x000fe400078ec0ff */
[----:B-1----:R-:W-:Y:S02]  /*5a2f0*/  @!P5 IADD3 R232, P3, P4, R24, UR11, R36 ;  /* 0x0000000b18e8dc10 */ /* 0x002fe4000fc7e024 */
[----:B------:R-:W-:Y:S02]  /*5a300*/  @P5 LOP3.LUT R7, R7, 0x400000, RZ, 0xfc, !PT ;  /* 0x0040000007075812 */ /* 0x000fe400078efcff */
[----:B------:R-:W-:-:S02]  /*5a310*/  @!P5 IADD3.X R233, R32, UR10, R37, P3, P4 ;  /* 0x0000000a20e9dc10 */ /* 0x000fc40009fe8425 */
[----:B------:R-:W-:-:S13]  /*5a320*/  ISETP.LT.OR P5, PT, R31, 0x101, !P2 ;  /* 0x000001011f00780c */ /* 0x000fda00057a1670 */
[----:B------:R-:W0:Y:S02]  /*5a330*/  @!P5 LDC.64 R36, c[0x0][0x5c0] ;  /* 0x00017000ff24db82 */ /* 0x000e240000000a00 */
[----:B0-----:R-:W-:-:S04]  /*5a340*/  @!P5 IADD3 R236, P3, P4, R24, UR9, R36 ;  /* 0x0000000918ecdc10 */ /* 0x001fc8000fc7e024 */
[----:B------:R-:W-:Y:S02]  /*5a350*/  @!P5 IADD3.X R237, R32, UR8, R37, P3, P4 ;  /* 0x0000000820eddc10 */ /* 0x000fe40009fe8425 */
[----:B------:R-:W-:-:S13]  /*5a360*/  ISETP.LT.OR P4, PT, R31, 0x81, !P0 ;  /* 0x000000811f00780c */ /* 0x000fda0004781670 */
[----:B------:R-:W0:Y:S01]  /*5a370*/  @!P4 LDC.64 R36, c[0x0][0x5c0] ;  /* 0x00017000ff24cb82 */ /* 0x000e220000000a00 */
[----:B------:R-:W-:-:S04]  /*5a380*/  LOP3.LUT R7, R7, 0xffdfffff, RZ, 0xc0, !PT ;  /* 0xffdfffff07077812 */ /* 0x000fc800078ec0ff */
        /* <DEDUP_REMOVED lines=53> */
[----:B------:R-:W0:Y:S01]  /*5a6e0*/  @!P5 LDC.64 R36, c[0x0][0x5c0] ;  /* 0x00017000ff24db82 */ /* 0x000e220000000a00 */
[----:B------:R-:W-:-:S04]  /*5a6f0*/  LOP3.LUT R7, R7, 0xfffdffff, RZ, 0xc0, !PT ;  /* 0xfffdffff07077812 */ /* 0x000fc800078ec0ff */
[----:B------:R-:W-:Y:S02]  /*5a700*/  @P5 LOP3.LUT R7, R7, 0x20000, RZ, 0xfc, !PT ;  /* 0x0002000007075812 */ /* 0x000fe400078efcff */
[----:B0-----:R-:W-:-:S04]  /*5a710*/  @!P5 IADD3 R138, P3, P4, R24, UR9, R36 ;  /* 0x00000009188adc10 */ /* 0x001fc8000fc7e024 */
[----:B------:R-:W-:Y:S02]  /*5a720*/  @!P5 IADD3.X R139, R32, UR8, R37, P3, P4 ;  /* 0x00000008208bdc10 */ /* 0x000fe40009fe8425 */
[----:B------:R-:W-:-:S13]  /*5a730*/  ISETP.LT.OR P5, PT, R31, 0x10a, !P2 ;  /* 0x0000010a1f00780c */ /* 0x000fda00057a1670 */
[----:B------:R-:W0:Y:S01]  /*5a740*/  @!P5 LDC.64 R36, c[0x0][0x5c0] ;  /* 0x00017000ff24db82 */ /* 0x000e220000000a00 */
[----:B----4-:R-:W-:-:S04]  /*5a750*/  LOP3.LUT R33, R33, 0xff, RZ, 0xc0, !PT ;  /* 0x000000ff21217812 */ /* 0x010fc800078ec0ff */
[----:B------:R-:W-:-:S05]  /*5a760*/  F2FP.F16.E4M3.UNPACK_B R33, R33 ;  /* 0x00000021ff21723e */ /* 0x000fca00020006ff */
[----:B------:R-:W-:-:S05]  /*5a770*/  HADD2.F32 R33, -RZ, R33.H0_H0 ;  /* 0x20000021ff217230 */ /* 0x000fca0000004100 */
[----:B------:R-:W-:-:S04]  /*5a780*/  FMUL R33, R33, UR26 ;  /* 0x0000001a21217c20 */ /* 0x000fc80008400000 */
[----:B--2---:R-:W-:-:S05]  /*5a790*/  FFMA R33, R2, UR27, R33 ;  /* 0x0000001b02217c23 */ /* 0x004fca0008000021 */
[----:B------:R-:W-:-:S05]  /*5a7a0*/  F2FP.SATFINITE.E4M3.F32.PACK_AB_MERGE_C R33, RZ, R33, RZ ;  /* 0x00000021ff21723e */ /* 0x000fca00048070ff */
[----:B------:R1:W-:Y:S02]  /*5a7b0*/  @!P6 STG.E.U8 desc[UR30][R142.64+0x88], R33 ;  /* 0x000088218e00e986 */ /* 0x0003e4000c10111e */
[----:B-1----:R-:W-:-:S06]  /*5a7c0*/  PRMT R33, RZ, 0x7610, R33 ;  /* 0x00007610ff217816 */ /* 0x002fcc0000000021 */
[----:B------:R-:W2:Y:S01]  /*5a7d0*/  @!P1 LDG.E.U8 R33, desc[UR30][R22.64+0x89] ;  /* 0x0000891e16219981 */ /* 0x000ea2000c1e1100 */
[----:B------:R-:W-:Y:S02]  /*5a7e0*/  LOP3.LUT R7, R7, 0xfffeffff, RZ, 0xc0, !PT ;  /* 0xfffeffff07077812 */ /* 0x000fe400078ec0ff */
[----:B0-----:R-:W-:Y:S02]  /*5a7f0*/  @!P5 IADD3 R92, P3, P4, R24, UR9, R36 ;  /* 0x00000009185cdc10 */ /* 0x001fe4000fc7e024 */
[----:B------:R-:W-:Y:S02]  /*5a800*/  @P5 LOP3.LUT R7, R7, 0x10000, RZ, 0xfc, !PT ;  /* 0x0001000007075812 */ /* 0x000fe400078efcff */
[----:B------:R-:W-:Y:S02]  /*5a810*/  @!P5 IADD3.X R93, R32, UR8, R37, P3, P4 ;  /* 0x00000008205ddc10 */ /* 0x000fe40009fe8425 */
[----:B------:R-:W-:-:S13]  /*5a820*/  ISETP.LT.OR P5, PT, R31, 0x111, !P2 ;  /* 0x000001111f00780c */ /* 0x000fda00057a1670 */
[----:B------:R-:W0:Y:S02]  /*5a830*/  @!P5 LDC.64 R36, c[0x0][0x5c0] ;  /* 0x00017000ff24db82 */ /* 0x000e240000000a00 */
[----:B0-----:R-:W-:-:S04]  /*5a840*/  @!P5 IADD3 R40, P3, P4, R24, UR9, R36 ;  /* 0x000000091828dc10 */ /* 0x001fc8000fc7e024 */
[----:B------:R-:W-:Y:S02]  /*5a850*/  @!P5 IADD3.X R41, R32, UR8, R37, P3, P4 ;  /* 0x000000082029dc10 */ /* 0x000fe40009fe8425 */
[----:B------:R-:W-:-:S13]  /*5a860*/  ISETP.LT.OR P4, PT, R31, 0x89, !P0 ;  /* 0x000000891f00780c */ /* 0x000fda0004781670 */
[----:B------:R-:W0:Y:S01]  /*5a870*/  @!P4 LDC.64 R36, c[0x0][0x5c0] ;  /* 0x00017000ff24cb82 */ /* 0x000e220000000a00 */
[----:B------:R-:W-:Y:S01]  /*5a880*/  STL [R1+0x1de0], R138 ;  /* 0x001de08a01007387 */ /* 0x000fe20000100800 */
[----:B------:R-:W-:-:S03]  /*5a890*/  LOP3.LUT R7, R7, 0xffff7fff, RZ, 0xc0, !PT ;  /* 0xffff7fff07077812 */ /* 0x000fc600078ec0ff */
[----:B------:R-:W-:Y:S04]  /*5a8a0*/  STL [R1+0x1ddc], R139 ;  /* 0x001ddc8b01007387 */ /* 0x000fe80000100800 */
[----:B------:R-:W4:Y:S04]  /*5a8b0*/  LDL.LU R2, [R1+0x11a4] ;  /* 0x0011a40001027983 */ /* 0x000f280000300800 */
[----:B------:R1:W-:Y:S01]  /*5a8c0*/  @!P5 STL.64 [R1+0x10], R40 ;  /* 0x000010280100d387 */ /* 0x0003e20000100a00 */
[----:B------:R-:W-:Y:S01]  /*5a8d0*/  @P5 LOP3.LUT R7, R7, 0x8000, RZ, 0xfc, !PT ;  /* 0x0000800007075812 */ /* 0x000fe200078efcff */
[----:B-1----:R-:W-:Y:S01]  /*5a8e0*/  IMAD.U32 R40, RZ, RZ, UR10 ;  /* 0x0000000aff287e24 */ /* 0x002fe2000f8e00ff */
[----:B--2---:R-:W-:-:S04]  /*5a8f0*/  LOP3.LUT R33, R33, 0xff, RZ, 0xc0, !PT ;  /* 0x000000ff21217812 */ /* 0x004fc800078ec0ff */
[----:B------:R-:W-:-:S05]  /*5a900*/  F2FP.F16.E4M3.UNPACK_B R33, R33 ;  /* 0x00000021ff21723e */ /* 0x000fca00020006ff */
[----:B------:R-:W-:-:S05]  /*5a910*/  HADD2.F32 R33, -RZ, R33.H0_H0 ;  /* 0x20000021ff217230 */ /* 0x000fca0000004100 */
[----:B------:R-:W-:-:S04]  /*5a920*/  FMUL R33, R33, UR26 ;  /* 0x0000001a21217c20 */ /* 0x000fc80008400000 */
[----:B---3--:R-:W-:Y:S02]  /*5a930*/  FFMA R33, R9, UR27, R33 ;  /* 0x0000001b09217c23 */ /* 0x008fe40008000021 */
[----:B------:R-:W2:Y:S03]  /*5a940*/  LDL.LU R9, [R1+0x11a8] ;  /* 0x0011a80001097983 */ /* 0x000ea60000300800 */
[----:B------:R-:W-:-:S05]  /*5a950*/  F2FP.SATFINITE.E4M3.F32.PACK_AB_MERGE_C R33, RZ, R33, RZ ;  /* 0x00000021ff21723e */ /* 0x000fca00048070ff */
[----:B------:R1:W-:Y:S02]  /*5a960*/  @!P1 STG.E.U8 desc[UR30][R140.64+0x89], R33 ;  /* 0x000089218c009986 */ /* 0x0003e4000c10111e */
[----:B-1----:R-:W-:-:S05]  /*5a970*/  IMAD.U32 R33, RZ, RZ, UR11 ;  /* 0x0000000bff217e24 */ /* 0x002fca000f8e00ff */
[----:B------:R-:W-:-:S04]  /*5a980*/  @!P4 IADD3 R33, P3, P5, R33, UR13, R24 ;  /* 0x0000000d2121cc10 */ /* 0x000fc8000fd7e018 */
[----:B------:R-:W-:Y:S02]  /*5a990*/  @!P4 IADD3.X R40, R40, UR12, R32, P3, P5 ;  /* 0x0000000c2828cc10 */ /* 0x000fe40009fea420 */
[----:B0-----:R-:W-:Y:S02]  /*5a9a0*/  @!P4 IADD3 R36, P3, R33, R36, RZ ;  /* 0x000000242124c210 */ /* 0x001fe40007f7e0ff */
[----:B------:R-:W-:-:S06]  /*5a9b0*/  PRMT R33, RZ, 0x7610, R33 ;  /* 0x00007610ff217816 */ /* 0x000fcc0000000021 */
[----:B------:R-:W3:Y:S01]  /*5a9c0*/  @!P4 LDG.E.U8 R33, desc[UR30][R28.64+0x88] ;  /* 0x0000881e1c21c981 */ /* 0x000ee2000c1e1100 */
[----:B------:R-:W-:Y:S01]  /*5a9d0*/  @!P4 IMAD.X R37, R40, 0x1, R37, P3 ;  /* 0x000000012825c824 */ /* 0x000fe200018e0625 */
[C---:B------:R-:W-:Y:S02]  /*5a9e0*/  ISETP.LT.OR P3, PT, R31.reuse, 0x8a, !P0 ;  /* 0x0000008a1f00780c */ /* 0x040fe40004761670 */
[----:B------:R-:W-:-:S11]  /*5a9f0*/  ISETP.LT.OR P1, PT, R31, 0x112, !P2 ;  /* 0x000001121f00780c */ /* 0x000fd60005721670 */
[----:B------:R-:W0:Y:S01]  /*5aa00*/  @!P3 LDC.64 R40, c[0x0][0x5c0] ;  /* 0x00017000ff28bb82 */ /* 0x000e220000000a00 */
[----:B---3--:R-:W-:-:S04]  /*5aa10*/  LOP3.LUT R33, R33, 0xff, RZ, 0xc0, !PT ;  /* 0x000000ff21217812 */ /* 0x008fc800078ec0ff */
[----:B------:R-:W-:-:S05]  /*5aa20*/  F2FP.F16.E4M3.UNPACK_B R33, R33 ;  /* 0x00000021ff21723e */ /* 0x000fca00020006ff */
[----:B------:R-:W-:-:S05]  /*5aa30*/  HADD2.F32 R33, -RZ, R33.H0_H0 ;  /* 0x20000021ff217230 */ /* 0x000fca0000004100 */
[----:B------:R-:W-:-:S04]  /*5aa40*/  FMUL R33, R33, UR26 ;  /* 0x0000001a21217c20 */ /* 0x000fc80008400000 */
[----:B----4-:R-:W-:Y:S01]  /*5aa50*/  FFMA R33, R2, UR27, R33 ;  /* 0x0000001b02217c23 */ /* 0x010fe20008000021 */
[----:B------:R-:W-:Y:S02]  /*5aa60*/  IMAD.U32 R42, RZ, RZ, UR11 ;  /* 0x0000000bff2a7e24 */ /* 0x000fe4000f8e00ff */
[----:B------:R-:W-:Y:S01]  /*5aa70*/  IMAD.U32 R43, RZ, RZ, UR10 ;  /* 0x0000000aff2b7e24 */ /* 0x000fe2000f8e00ff */
[----:B------:R-:W3:Y:S01]  /*5aa80*/  LDL.LU R2, [R1+0x11ac] ;  /* 0x0011ac0001027983 */ /* 0x000ee20000300800 */
        /* <DEDUP_REMOVED lines=16> */
[----:B--2---:R-:W-:-:S05]  /*5ab90*/  FFMA R33, R9, UR27, R33 ;  /* 0x0000001b09217c23 */ /* 0x004fca0008000021 */
[----:B------:R-:W-:-:S05]  /*5aba0*/  F2FP.SATFINITE.E4M3.F32.PACK_AB_MERGE_C R33, RZ, R33, RZ ;  /* 0x00000021ff21723e */ /* 0x000fca00048070ff */
[----:B------:R0:W-:Y:S02]  /*5abb0*/  @!P3 STG.E.U8 desc[UR30][R40.64+0x89], R33 ;  /* 0x000089212800b986 */ /* 0x0001e4000c10111e */
[----:B0-----:R-:W-:-:S06]  /*5abc0*/  PRMT R33, RZ, 0x7610, R33 ;  /* 0x00007610ff217816 */ /* 0x001fcc0000000021 */
[----:B------:R-:W2:Y:S01]  /*5abd0*/  @!P6 LDG.E.U8 R33, desc[UR30][R22.64+0x90] ;  /* 0x0000901e1621e981 */ /* 0x000ea2000c1e1100 */
[----:B------:R-:W-:-:S04]  /*5abe0*/  LOP3.LUT R7, R7, 0xffffbfff, RZ, 0xc0, !PT ;  /* 0xffffbfff07077812 */ /* 0x000fc800078ec0ff */
[----:B------:R-:W-:Y:S02]  /*5abf0*/  @P1 LOP3.LUT R7, R7, 0x4000, RZ, 0xfc, !PT ;  /* 0x0000400007071812 */ /* 0x000fe400078efcff */
[----:B------:R-:W-:Y:S01]  /*5ac00*/  LOP3.LUT P1, RZ, R0, 0x4000000, RZ, 0xc0, !PT ;  /* 0x0400000000ff7812 */ /* 0x000fe2000782c0ff */
[----:B------:R-:W-:Y:S04]  /*5ac10*/  STL [R1+0x1dd8], R140 ;  /* 0x001dd88c01007387 */ /* 0x000fe80000100800 */
[----:B------:R-:W-:Y:S04]  /*5ac20*/  STL [R1+0x1dd4], R141 ;  /* 0x001dd48d01007387 */ /* 0x000fe80000100800 */
[----:B------:R-:W4:Y:S01]  /*5ac30*/  LDL.LU R9, [R1+0x11b0] ;  /* 0x0011b00001097983 */ /* 0x000f220000300800 */
[----:B------:R-:W-:-:S13]  /*5ac40*/  ISETP.LT.OR P5, PT, R31, 0x119, !P2 ;  /* 0x000001191f00780c */ /* 0x000fda00057a1670 */
[----:B------:R-:W0:Y:S01]  /*5ac50*/  @!P5 LDC.64 R36, c[0x0][0x5c0] ;  /* 0x00017000ff24db82 */ /* 0x000e220000000a00 */
[----:B------:R-:W-:-:S04]  /*5ac60*/  LOP3.LUT R7, R7, 0xffffdfff, RZ, 0xc0, !PT ;  /* 0xffffdfff07077812 */ /* 0x000fc800078ec0ff */
[----:B------:R-:W-:Y:S02]  /*5ac70*/  @P5 LOP3.LUT R7, R7, 0x2000, RZ, 0xfc, !PT ;  /* 0x0000200007075812 */ /* 0x000fe400078efcff */
[----:B0-----:R-:W-:-:S04]  /*5ac80*/  @!P5 IADD3 R42, P3, P4, R24, UR9, R36 ;  /* 0x00000009182adc10 */ /* 0x001fc8000fc7e024 */
[----:B------:R-:W-:Y:S02]  /*5ac90*/  @!P5 IADD3.X R43, R32, UR8, R37, P3, P4 ;  /* 0x00000008202bdc10 */ /* 0x000fe40009fe8425 */
[----:B--2---:R-:W-:-:S04]  /*5aca0*/  LOP3.LUT R33, R33, 0xff, RZ, 0xc0, !PT ;  /* 0x000000ff21217812 */ /* 0x004fc800078ec0ff */
[----:B------:R-:W-:-:S05]  /*5acb0*/  F2FP.F16.E4M3.UNPACK_B R33, R33 ;  /* 0x00000021ff21723e */ /* 0x000fca00020006ff */
[----:B------:R-:W-:-:S05]  /*5acc0*/  HADD2.F32 R33, -RZ, R33.H0_H0 ;  /* 0x20000021ff217230 */ /* 0x000fca0000004100 */
[----:B------:R-:W-:-:S04]  /*5acd0*/  FMUL R33, R33, UR26 ;  /* 0x0000001a21217c20 */ /* 0x000fc80008400000 */
[----:B---3--:R-:W-:-:S05]  /*5ace0*/  FFMA R33, R2, UR27, R33 ;  /* 0x0000001b02217c23 */ /* 0x008fca0008000021 */
[----:B------:R-:W-:-:S05]  /*5acf0*/  F2FP.SATFINITE.E4M3.F32.PACK_AB_MERGE_C R33, RZ, R33, RZ ;  /* 0x00000021ff21723e */ /* 0x000fca00048070ff */
[----:B------:R0:W-:Y:S02]  /*5ad00*/  @!P6 STG.E.U8 desc[UR30][R90.64+0x90], R33 ;  /* 0x000090215a00e986 */ /* 0x0001e4000c10111e */
[----:B0-----:R-:W-:-:S06]  /*5ad10*/  PRMT R33, RZ, 0x7610, R33 ;  /* 0x00007610ff217816 */ /* 0x001fcc0000000021 */
[----:B------:R-:W2:Y:S04]  /*5ad20*/  @!P1 LDG.E.U8 R33, desc[UR30][R22.64+0x91] ;  /* 0x0000911e16219981 */ /* 0x000ea8000c1e1100 */
[----:B------:R-:W-:Y:S01]  /*5ad30*/  @!P5 STL.64 [R1+0x8], R42 ;  /* 0x0000082a0100d387 */ /* 0x000fe20000100a00 */
[----:B------:R-:W-:Y:S02]  /*5ad40*/  ISETP.LT.OR P5, PT, R31, 0x11a, !P2 ;  /* 0x0000011a1f00780c */ /* 0x000fe400057a1670 */
[----:B------:R-:W-:Y:S01]  /*5ad50*/  LOP3.LUT R7, R7, 0xffffefff, RZ, 0xc0, !PT ;  /* 0xffffefff07077812 */ /* 0x000fe200078ec0ff */
[----:B------:R-:W3:Y:S10]  /*5ad60*/  LDL.LU R2, [R1+0x11b4] ;  /* 0x0011b40001027983 */ /* 0x000ef40000300800 */
[----:B------:R-:W0:Y:S01]  /*5ad70*/  @!P5 LDC.64 R36, c[0x0][0x5c0] ;  /* 0x00017000ff24db82 */ /* 0x000e220000000a00 */
[----:B------:R-:W-:-:S02]  /*5ad80*/  @P5 LOP3.LUT R7, R7, 0x1000, RZ, 0xfc, !PT ;  /* 0x0000100007075812 */ /* 0x000fc400078efcff */
[----:B0-----:R-:W-:-:S04]  /*5ad90*/  @!P5 IADD3 R142, P3, P4, R24, UR9, R36 ;  /* 0x00000009188edc10 */ /* 0x001fc8000fc7e024 */
[----:B------:R-:W-:Y:S02]  /*5ada0*/  @!P5 IADD3.X R143, R32, UR8, R37, P3, P4 ;  /* 0x00000008208fdc10 */ /* 0x000fe40009fe8425 */
[----:B------:R-:W-:-:S13]  /*5adb0*/  ISETP.LT.OR P5, PT, R31, 0x121, !P2 ;  /* 0x000001211f00780c */ /* 0x000fda00057a1670 */
[----:B------:R-:W0:Y:S02]  /*5adc0*/  @!P5 LDC.64 R36, c[0x0][0x5c0] ;  /* 0x00017000ff24db82 */ /* 0x000e240000000a00 */
[----:B0-----:R-:W-:-:S04]  /*5add0*/  @!P5 IADD3 R40, P3, P4, R24, UR9, R36 ;  /* 0x000000091828dc10 */ /* 0x001fc8000fc7e024 */
[----:B------:R-:W-:Y:S02]  /*5ade0*/  @!P5 IADD3.X R41, R32, UR8, R37, P3, P4 ;  /* 0x000000082029dc10 */ /* 0x000fe40009fe8425 */
[----:B------:R-:W-:-:S13]  /*5adf0*/  ISETP.LT.OR P4, PT, R31, 0x91, !P0 ;  /* 0x000000911f00780c */ /* 0x000fda0004781670 */
[----:B------:R-:W0:Y:S01]  /*5ae00*/  @!P4 LDC.64 R36, c[0x0][0x5c0] ;  /* 0x00017000ff24cb82 */ /* 0x000e220000000a00 */
[----:B------:R-:W-:Y:S01]  /*5ae10*/  LOP3.LUT R7, R7, 0xfffff7ff, RZ, 0xc0, !PT ;  /* 0xfffff7ff07077812 */ /* 0x000fe200078ec0ff */
[----:B------:R-:W-:Y:S04]  /*5ae20*/  STL [R1+0x1dd0], R142 ;  /* 0x001dd08e01007387 */ /* 0x000fe80000100800 */
[----:B------:R-:W-:Y:S04]  /*5ae30*/  STL [R1+0x1dcc], R143 ;  /* 0x001dcc8f01007387 */ /* 0x000fe80000100800 */
[----:B------:R1:W-:Y:S01]  /*5ae40*/  @!P5 STL.64 [R1+0x20], R40 ;  /* 0x000020280100d387 */ /* 0x0003e20000100a00 */
[----:B------:R-:W-:Y:S01]  /*5ae50*/  @P5 LOP3.LUT R7, R7, 0x800, RZ, 0xfc, !PT ;  /* 0x0000080007075812 */ /* 0x000fe200078efcff */
[----:B-1----:R-:W-:Y:S01]  /*5ae60*/  IMAD.U32 R40, RZ, RZ, UR10 ;  /* 0x0000000aff287e24 */ /* 0x002fe2000f8e00ff */
        /* <DEDUP_REMOVED lines=22> */
[----:B---3--:R-:W-:Y:S01]  /*5afd0*/  FFMA R33, R2, UR27, R33 ;  /* 0x0000001b02217c23 */ /* 0x008fe20008000021 */
        /* <DEDUP_REMOVED lines=228> */
[----:B------:R-:W-:-:S05]  /*5be20*/  @!P5 IADD3.X R41, R32, UR8, R37, P3, P4 ;  /* 0x000000082029dc10 */ /* 0x000fca0009fe8425 */
[----:B------:R0:W-:Y:S01]  /*5be30*/  @!P5 STL.64 [R1+0x38], R40 ;  /* 0x000038280100d387 */ /* 0x0001e20000100a00 */
[----:B------:R-:W-:-:S13]  /*5be40*/  ISETP.LT.OR P5, PT, R31, 0x151, !P2 ;  /* 0x000001511f00780c */ /* 0x000fda00057a1670 */
[----:B------:R-:W0:Y:S02]  /*5be50*/  @!P5 LDC.64 R36, c[0x0][0x5c0] ;  /* 0x00017000ff24db82 */ /* 0x000e240000000a00 */
[----:B0-----:R-:W-:-:S04]  /*5be60*/  @!P5 IADD3 R40, P3, P4, R24, UR9, R36 ;  /* 0x000000091828dc10 */ /* 0x001fc8000fc7e024 */
[----:B------:R-:W-:Y:S02]  /*5be70*/  @!P5 IADD3.X R41, R32, UR8, R37, P3, P4 ;  /* 0x000000082029dc10 */ /* 0x000fe40009fe8425 */
[----:B------:R-:W-:-:S13]  /*5be80*/  ISETP.LT.OR P4, PT, R31, 0xa9, !P0 ;  /* 0x000000a91f00780c */ /* 0x000fda0004781670 */
[----:B------:R-:W0:Y:S01]  /*5be90*/  @!P4 LDC.64 R36, c[0x0][0x5c0] ;  /* 0x00017000ff24cb82 */ /* 0x000e220000000a00 */
[----:B------:R-:W-:Y:S01]  /*5bea0*/  LOP3.LUT R8, R8, 0x7fffffff, RZ, 0xc0, !PT ;  /* 0x7fffffff08087812 */ /* 0x000fe200078ec0ff */
[----:B------:R1:W-:Y:S03]  /*5beb0*/  @!P5 STL.64 [R1+0x58], R40 ;  /* 0x000058280100d387 */ /* 0x0003e60000100a00 */
        /* <DEDUP_REMOVED lines=487> */
[----:B------:R-:W-:-:S03]  /*5dd30*/  LOP3.LUT R8, R8, 0xfffffbff, RZ, 0xc0, !PT ;  /* 0xfffffbff08087812 */ /* 0x000fc600078ec0ff */
[----:B------:R-:W-:Y:S04]  /*5dd40*/  @!P1 STL.64 [R1+0xa8], R46 ;  /* 0x0000a82e01009387 */ /* 0x000fe80000100a00 */
[----:B------:R-:W4:Y:S01]  /*5dd50*/  LDL.LU R9, [R1+0x1240] ;  /* 0x0012400001097983 */ /* 0x000f220000300800 */
[----:B------:R-:W-:Y:S02]  /*5dd60*/  @P1 LOP3.LUT R8, R8, 0x400, RZ, 0xfc, !PT ;  /* 0x0000040008081812 */ /* 0x000fe400078efcff */
[----:B------:R-:W-:Y:S02]  /*5dd70*/  LOP3.LUT P1, RZ, R5, 0x40000000, RZ, 0xc0, !PT ;  /* 0x4000000005ff7812 */ /* 0x000fe4000782c0ff */
[----:B------:R-:W-:-:S13]  /*5dd80*/  ISETP.LT.OR P5, PT, R31, 0x1a9, !P2 ;  /* 0x000001a91f00780c */ /* 0x000fda00057a1670 */
[----:B------:R-:W0:Y:S01]  /*5dd90*/  @!P5 LDC.64 R36, c[0x0][0x5c0] ;  /* 0x00017000ff24db82 */ /* 0x000e220000000a00 */
[----:B------:R-:W-:-:S04]  /*5dda0*/  LOP3.LUT R8, R8, 0xfffffeff, RZ, 0xc0, !PT ;  /* 0xfffffeff08087812 */ /* 0x000fc800078ec0ff */
[----:B------:R-:W-:Y:S02]  /*5ddb0*/  @P5 LOP3.LUT R8, R8, 0x100, RZ, 0xfc, !PT ;  /* 0x0000010008085812 */ /* 0x000fe400078efcff */
[----:B0-----:R-:W-:-:S04]  /*5ddc0*/  @!P5 IADD3 R42, P3, P4, R24, UR9, R36 ;  /* 0x00000009182adc10 */ /* 0x001fc8000fc7e024 */
[----:B------:R-:W-:-:S05]  /*5ddd0*/  @!P5 IADD3.X R43, R32, UR8, R37, P3, P4 ;  /* 0x00000008202bdc10 */ /* 0x000fca0009fe8425 */
[----:B------:R-:W-:Y:S01]  /*5dde0*/  @!P5 STL.64 [R1+0xc0], R42 ;  /* 0x0000c02a0100d387 */ /* 0x000fe20000100a00 */
[----:B--2---:R-:W-:-:S04]  /*5ddf0*/  LOP3.LUT R33, R33, 0xff, RZ, 0xc0, !PT ;  /* 0x000000ff21217812 */ /* 0x004fc800078ec0ff */
[----:B------:R-:W-:-:S05]  /*5de00*/  F2FP.F16.E4M3.UNPACK_B R33, R33 ;  /* 0x00000021ff21723e */ /* 0x000fca00020006ff */
[----:B------:R-:W-:-:S05]  /*5de10*/  HADD2.F32 R33, -RZ, R33.H0_H0 ;  /* 0x20000021ff217230 */ /* 0x000fca0000004100 */
[----:B------:R-:W-:-:S04]  /*5de20*/  FMUL R33, R33, UR26 ;  /* 0x0000001a21217c20 */ /* 0x000fc80008400000 */
[----:B---3--:R-:W-:Y:S01]  /*5de30*/  FFMA R33, R2, UR27, R33 ;  /* 0x0000001b02217c23 */ /* 0x008fe20008000021 */
[----:B------:R-:W-:Y:S02]  /*5de40*/  ISETP.LT.OR P5, PT, R31, 0x1aa, !P2 ;  /* 0x000001aa1f00780c */ /* 0x000fe400057a1670 */
[----:B------:R-:W-:Y:S01]  /*5de50*/  LOP3.LUT R8, R8, 0xffffffef, RZ, 0xc0, !PT ;  /* 0xffffffef08087812 */ /* 0x000fe200078ec0ff */
[----:B------:R-:W2:Y:S01]  /*5de60*/  LDL.LU R2, [R1+0x1244] ;  /* 0x0012440001027983 */ /* 0x000ea20000300800 */
[----:B------:R-:W-:-:S05]  /*5de70*/  F2FP.SATFINITE.E4M3.F32.PACK_AB_MERGE_C R33, RZ, R33, RZ ;  /* 0x00000021ff21723e */ /* 0x000fca00048070ff */
[----:B------:R0:W-:Y:S04]  /*5de80*/  @!P6 STG.E.U8 desc[UR30][R162.64+0xd8], R33 ;  /* 0x0000d821a200e986 */ /* 0x0001e8000c10111e */
[----:B------:R-:W1:Y:S01]  /*5de90*/  @!P5 LDC.64 R36, c[0x0][0x5c0] ;  /* 0x00017000ff24db82 */ /* 0x000e620000000a00 */
[----:B0-----:R-:W-:-:S06]  /*5dea0*/  PRMT R33, RZ, 0x7610, R33 ;  /* 0x00007610ff217816 */ /* 0x001fcc0000000021 */
[----:B------:R-:W3:Y:S01]  /*5deb0*/  @!P1 LDG.E.U8 R33, desc[UR30][R22.64+0xd9] ;  /* 0x0000d91e16219981 */ /* 0x000ee2000c1e1100 */
[----:B------:R-:W-:Y:S02]  /*5dec0*/  @P5 LOP3.LUT R8, R8, 0x10, RZ, 0xfc, !PT ;  /* 0x0000001008085812 */ /* 0x000fe400078efcff */
[----:B-1----:R-:W-:-:S04]  /*5ded0*/  @!P5 IADD3 R40, P3, P4, R24, UR9, R36 ;  /* 0x000000091828dc10 */ /* 0x002fc8000fc7e024 */
        /* <DEDUP_REMOVED lines=12> */
[----:B---3--:R-:W-:-:S04]  /*5dfa0*/  LOP3.LUT R33, R33, 0xff, RZ, 0xc0, !PT ;  /* 0x000000ff21217812 */ /* 0x008fc800078ec0ff */
[----:B------:R-:W-:-:S05]  /*5dfb0*/  F2FP.F16.E4M3.UNPACK_B R33, R33 ;  /* 0x00000021ff21723e */ /* 0x000fca00020006ff */
[----:B------:R-:W-:-:S05]  /*5dfc0*/  HADD2.F32 R33, -RZ, R33.H0_H0 ;  /* 0x20000021ff217230 */ /* 0x000fca0000004100 */
[----:B------:R-:W-:-:S04]  /*5dfd0*/  FMUL R33, R33, UR26 ;  /* 0x0000001a21217c20 */ /* 0x000fc80008400000 */
[----:B----4-:R-:W-:Y:S02]  /*5dfe0*/  FFMA R33, R9, UR27, R33 ;  /* 0x0000001b09217c23 */ /* 0x010fe40008000021 */
        /* <DEDUP_REMOVED lines=37> */
[----:B---3--:R-:W-:-:S05]  /*5e240*/  FFMA R33, R9, UR27, R33 ;  /* 0x0000001b09217c23 */ /* 0x008fca0008000021 */
[----:B------:R-:W-:-:S05]  /*5e250*/  F2FP.SATFINITE.E4M3.F32.PACK_AB_MERGE_C R33, RZ, R33, RZ ;  /* 0x00000021ff21723e */ /* 0x000fca00048070ff */
[----:B------:R0:W-:Y:S02]  /*5e260*/  @!P3 STG.E.U8 desc[UR30][R40.64+0xd9], R33 ;  /* 0x0000d9212800b986 */ /* 0x0001e4000c10111e */
[----:B0-----:R-:W-:-:S06]  /*5e270*/  PRMT R33, RZ, 0x7610, R33 ;  /* 0x00007610ff217816 */ /* 0x001fcc0000000021 */
[----:B------:R-:W3:Y:S01]  /*5e280*/  @!P6 LDG.E.U8 R33, desc[UR30][R22.64+0xe0] ;  /* 0x0000e01e1621e981 */ /* 0x000ee2000c1e1100 */
        /* <DEDUP_REMOVED lines=12> */
[----:B---3--:R-:W-:-:S04]  /*5e350*/  LOP3.LUT R33, R33, 0xff, RZ, 0xc0, !PT ;  /* 0x000000ff21217812 */ /* 0x008fc800078ec0ff */
[----:B------:R-:W-:-:S05]  /*5e360*/  F2FP.F16.E4M3.UNPACK_B R33, R33 ;  /* 0x00000021ff21723e */ /* 0x000fca00020006ff */
[----:B------:R-:W-:-:S05]  /*5e370*/  HADD2.F32 R33, -RZ, R33.H0_H0 ;  /* 0x20000021ff217230 */ /* 0x000fca0000004100 */
[----:B------:R-:W-:-:S04]  /*5e380*/  FMUL R33, R33, UR26 ;  /* 0x0000001a21217c20 */ /* 0x000fc80008400000 */
[----:B--2---:R-:W-:-:S05]  /*5e390*/  FFMA R33, R2, UR27, R33 ;  /* 0x0000001b02217c23 */ /* 0x004fca0008000021 */
        /* <DEDUP_REMOVED lines=214> */
[----:B------:R-:W-:Y:S01]  /*5f100*/  ISETP.LT.OR P1, PT, R31, 0x1e2, !P2 ;  /* 0x000001e21f00780c */ /* 0x000fe20005721670 */
[----:B------:R-:W-:Y:S02]  /*5f110*/  IMAD.U32 R42, RZ, RZ, UR11 ;  /* 0x0000000bff2a7e24 */ /* 0x000fe4000f8e00ff */
[----:B------:R-:W-:-:S08]  /*5f120*/  IMAD.U32 R43, RZ, RZ, UR10 ;  /* 0x0000000aff2b7e24 */ /* 0x000fd0000f8e00ff */
[----:B------:R-:W0:Y:S01]  /*5f130*/  @!P3 LDC.64 R40, c[0x0][0x5c0] ;  /* 0x00017000ff28bb82 */ /* 0x000e220000000a00 */
[----:B----4-:R-:W-:-:S04]  /*5f140*/  LOP3.LUT R33, R33, 0xff, RZ, 0xc0, !PT ;  /* 0x000000ff21217812 */ /* 0x010fc800078ec0ff */
[----:B------:R-:W-:-:S05]  /*5f150*/  F2FP.F16.E4M3.UNPACK_B R33, R33 ;  /* 0x00000021ff21723e */ /* 0x000fca00020006ff */
[----:B------:R-:W-:-:S05]  /*5f160*/  HADD2.F32 R33, -RZ, R33.H0_H0 ;  /* 0x20000021ff217230 */ /* 0x000fca0000004100 */
[----:B------:R-:W-:-:S04]  /*5f170*/  FMUL R33, R33, UR26 ;  /* 0x0000001a21217c20 */ /* 0x000fc80008400000 */
[----:B---3--:R-:W-:Y:S01]  /*5f180*/  FFMA R33, R2, UR27, R33 ;  /* 0x0000001b02217c23 */ /* 0x008fe20008000021 */
[----:B------:R-:W-:Y:S02]  /*5f190*/  @!P3 IADD3 R42, P5, P6, R42, UR13, R24 ;  /* 0x0000000d2a2abc10 */ /* 0x000fe4000febe018 */
[----:B------:R-:W-:Y:S01]  /*5f1a0*/  LOP3.LUT R6, R6, 0xfffffff7, RZ, 0xc0, !PT ;  /* 0xfffffff706067812 */ /* 0x000fe200078ec0ff */
[----:B------:R-:W3:Y:S01]  /*5f1b0*/  LDL.LU R2, [R1+0x127c] ;  /* 0x00127c0001027983 */ /* 0x000ee20000300800 */
[----:B------:R-:W-:-:S05]  /*5f1c0*/  F2FP.SATFINITE.E4M3.F32.PACK_AB_MERGE_C R33, RZ, R33, RZ ;  /* 0x00000021ff21723e */ /* 0x000fca00048070ff */
[----:B------:R1:W-:Y:S02]  /*5f1d0*/  @!P4 STG.E.U8 desc[UR30][R36.64+0xf0], R33 ;  /* 0x0000f0212400c986 */ /* 0x0003e4000c10111e */
[----:B-1----:R-:W-:Y:S01]  /*5f1e0*/  PRMT R33, RZ, 0x7610, R33 ;  /* 0x00007610ff217816 */ /* 0x002fe20000000021 */
[----:B------:R-:W1:Y:S05]  /*5f1f0*/  @!P1 LDC.64 R36, c[0x0][0x5c0] ;  /* 0x00017000ff249b82 */ /* 0x000e6a0000000a00 */
[----:B------:R-:W4:Y:S01]  /*5f200*/  @!P3 LDG.E.U8 R33, desc[UR30][R28.64+0xf1] ;  /* 0x0000f11e1c21b981 */ /* 0x000f22000c1e1100 */
[----:B------:R-:W-:Y:S02]  /*5f210*/  @!P3 IADD3.X R43, R43, UR12, R32, P5, P6 ;  /* 0x0000000c2b2bbc10 */ /* 0x000fe4000afec420 */
[----:B------:R-:W-:-:S02]  /*5f220*/  @P1 LOP3.LUT R6, R6, 0x8, RZ, 0xfc, !PT ;  /* 0x0000000806061812 */ /* 0x000fc400078efcff */
[----:B0-----:R-:W-:Y:S02]  /*5f230*/  @!P3 IADD3 R40, P4, R42, R40, RZ ;  /* 0x000000282a28b210 */ /* 0x001fe40007f9e0ff */
[----:B-1----:R-:W-:-:S04]  /*5f240*/  @!P1 IADD3 R46, P5, P6, R24, UR9, R36 ;  /* 0x00000009182e9c10 */ /* 0x002fc8000febe024 */
[----:B------:R-:W-:-:S05]  /*5f250*/  @!P1 IADD3.X R47, R32, UR8, R37, P5, P6 ;  /* 0x00000008202f9c10 */ /* 0x000fca000afec425 */
[----:B------:R-:W-:Y:S01]  /*5f260*/  @!P1 STL.64 [R1+0x110], R46 ;  /* 0x0001102e01009387 */ /* 0x000fe20000100a00 */
[----:B------:R-:W-:Y:S01]  /*5f270*/  LOP3.LUT P1, RZ, R34, 0x10000, RZ, 0xc0, !PT ;  /* 0x0001000022ff7812 */ /* 0x000fe2000782c0ff */
[----:B------:R-:W-:-:S03]  /*5f280*/  @!P3 IMAD.X R41, R43, 0x1, R41, P4 ;  /* 0x000000012b29b824 */ /* 0x000fc600020e0629 */
[----:B------:R-:W-:Y:S02]  /*5f290*/  ISETP.LT.OR P6, PT, R31, 0xf9, !P1 ;  /* 0x000000f91f00780c */ /* 0x000fe40004fc1670 */
        /* <DEDUP_REMOVED lines=14> */
[----:B0-----:R-:W-:-:S04]  /*5f380*/  @!P5 IADD3 R42, P3, P4, R24, UR9, R36 ;  /* 0x00000009182adc10 */ /* 0x001fc8000fc7e024 */
[----:B------:R-:W-:Y:S02]  /*5f390*/  @!P5 IADD3.X R43, R32, UR8, R37, P3, P4 ;  /* 0x00000008202bdc10 */ /* 0x000fe40009fe8425 */
[----:B----4-:R-:W-:-:S04]  /*5f3a0*/  LOP3.LUT R33, R33, 0xff, RZ, 0xc0, !PT ;  /* 0x000000ff21217812 */ /* 0x010fc800078ec0ff */
[----:B------:R-:W-:-:S05]  /*5f3b0*/  F2FP.F16.E4M3.UNPACK_B R33, R33 ;  /* 0x00000021ff21723e */ /* 0x000fca00020006ff */
[----:B------:R-:W-:-:S05]  /*5f3c0*/  HADD2.F32 R33, -RZ, R33.H0_H0 ;  /* 0x20000021ff217230 */ /* 0x000fca0000004100 */
[----:B------:R-:W-:-:S04]  /*5f3d0*/  FMUL R33, R33, UR26 ;  /* 0x0000001a21217c20 */ /* 0x000fc80008400000 */
[----:B---3--:R-:W-:-:S05]  /*5f3e0*/  FFMA R33, R2, UR27, R33 ;  /* 0x0000001b02217c23 */ /* 0x008fca0008000021 */
[----:B------:R-:W-:-:S05]  /*5f3f0*/  F2FP.SATFINITE.E4M3.F32.PACK_AB_MERGE_C R33, RZ, R33, RZ ;  /* 0x00000021ff21723e */ /* 0x000fca00048070ff */
[----:B------:R0:W-:Y:S01]  /*5f400*/  @!P6 STG.E.U8 desc[UR30][R44.64+0xf8], R33 ;  /* 0x0000f8212c00e986 */ /* 0x0001e2000c10111e */
[----:B------:R-:W-:Y:S02]  /*5f410*/  ISETP.LT.OR P6, PT, R31, 0xfa, !P1 ;  /* 0x000000fa1f00780c */ /* 0x000fe40004fc1670 */
[----:B0-----:R-:W-:-:S11]  /*5f420*/  PRMT R33, RZ, 0x7610, R33 ;  /* 0x00007610ff217816 */ /* 0x001fd60000000021 */
[----:B------:R-:W3:Y:S04]  /*5f430*/  @!P6 LDG.E.U8 R33, desc[UR30][R22.64+0xf9] ;  /* 0x0000f91e1621e981 */ /* 0x000ee8000c1e1100 */
[----:B------:R-:W-:Y:S01]  /*5f440*/  @!P5 STL.64 [R1+0x130], R42 ;  /* 0x0001302a0100d387 */ /* 0x000fe20000100a00 */
[----:B------:R-:W-:Y:S02]  /*5f450*/  ISETP.LT.OR P5, PT, R31, 0x1ea, !P2 ;  /* 0x000001ea1f00780c */ /* 0x000fe400057a1670 */
[----:B------:R-:W-:Y:S01]  /*5f460*/  LOP3.LUT R6, R6, 0xfffffffd, RZ, 0xc0, !PT ;  /* 0xfffffffd06067812 */ /* 0x000fe200078ec0ff */
[----:B------:R-:W4:Y:S10]  /*5f470*/  LDL.LU R2, [R1+0x1284] ;  /* 0x0012840001027983 */ /* 0x000f340000300800 */
        /* <DEDUP_REMOVED lines=13> */
[----:B------:R1:W-:Y:S01]  /*5f550*/  @!P5 STL.64 [R1+0x170], R40 ;  /* 0x000170280100d387 */ /* 0x0003e20000100a00 */
[----:B------:R-:W-:Y:S01]  /*5f560*/  @P5 LOP3.LUT R6, R6, 0x1, RZ, 0xfc, !PT ;  /* 0x0000000106065812 */ /* 0x000fe200078efcff */
[----:B-1----:R-:W-:Y:S01]  /*5f570*/  IMAD.U32 R40, RZ, RZ, UR10 ;  /* 0x0000000aff287e24 */ /* 0x002fe2000f8e00ff */
[----:B---3--:R-:W-:-:S04]  /*5f580*/  LOP3.LUT R33, R33, 0xff, RZ, 0xc0, !PT ;  /* 0x000000ff21217812 */ /* 0x008fc800078ec0ff */
[----:B------:R-:W-:-:S05]  /*5f590*/  F2FP.F16.E4M3.UNPACK_B R33, R33 ;  /* 0x00000021ff21723e */ /* 0x000fca00020006ff */
[----:B------:R-:W-:-:S05]  /*5f5a0*/  HADD2.F32 R33, -RZ, R33.H0_H0 ;  /* 0x20000021ff217230 */ /* 0x000fca0000004100 */
[----:B------:R-:W-:-:S04]  /*5f5b0*/  FMUL R33, R33, UR26 ;  /* 0x0000001a21217c20 */ /* 0x000fc80008400000 */
[----:B--2---:R-:W-:-:S05]  /*5f5c0*/  FFMA R33, R9, UR27, R33 ;  /* 0x0000001b09217c23 */ /* 0x004fca0008000021 */
[----:B------:R-:W-:-:S05]  /*5f5d0*/  F2FP.SATFINITE.E4M3.F32.PACK_AB_MERGE_C R33, RZ, R33, RZ ;  /* 0x00000021ff21723e */ /* 0x000fca00048070ff */
[----:B------:R1:W-:Y:S02]  /*5f5e0*/  @!P6 STG.E.U8 desc[UR30][R168.64+0xf9], R33 ;  /* 0x0000f921a800e986 */ /* 0x0003e4000c10111e */
[----:B-1----:R-:W-:-:S05]  /*5f5f0*/  IMAD.U32 R33, RZ, RZ, UR11 ;  /* 0x0000000bff217e24 */ /* 0x002fca000f8e00ff */
[----:B------:R-:W-:-:S04]  /*5f600*/  @!P3 IADD3 R33, P4, P5, R33, UR13, R24 ;  /* 0x0000000d2121bc10 */ /* 0x000fc8000fd9e018 */
[----:B------:R-:W-:Y:S02]  /*5f610*/  @!P3 IADD3.X R40, R40, UR12, R32, P4, P5 ;  /* 0x0000000c2828bc10 */ /* 0x000fe4000a7ea420 */
[----:B0-----:R-:W-:Y:S02]  /*5f620*/  @!P3 IADD3 R36, P4, R33, R36, RZ ;  /* 0x000000242124b210 */ /* 0x001fe40007f9e0ff */
[----:B------:R-:W-:-:S06]  /*5f630*/  PRMT R33, RZ, 0x7610, R33 ;  /* 0x00007610ff217816 */ /* 0x000fcc0000000021 */
[----:B------:R-:W2:Y:S01]  /*5f640*/  @!P3 LDG.E.U8 R33, desc[UR30][R28.64+0xf8] ;  /* 0x0000f81e1c21b981 */ /* 0x000ea2000c1e1100 */
[----:B------:R-:W-:Y:S01]  /*5f650*/  @!P3 IMAD.X R37, R40, 0x1, R37, P4 ;  /* 0x000000012825b824 */ /* 0x000fe200020e0625 */
[----:B------:R-:W-:Y:S02]  /*5f660*/  ISETP.LT.OR P4, PT, R31, 0xfa, !P0 ;  /* 0x000000fa1f00780c */ /* 0x000fe40004781670 */
[----:B------:R-:W-:Y:S04]  /*5f670*/  STL [R1+0x1d28], R23 ;  /* 0x001d281701007387 */ /* 0x000fe80000100800 */
[----:B------:R-:W3:Y:S01]  /*5f680*/  LDL.LU R9, [R1+0x1288] ;  /* 0x0012880001097983 */ /* 0x000ee20000300800 */
[----:B--2---:R-:W-:-:S04]  /*5f690*/  LOP3.LUT R33, R33, 0xff, RZ, 0xc0, !PT ;  /* 0x000000ff21217812 */ /* 0x004fc800078ec0ff */
[----:B------:R-:W-:-:S05]  /*5f6a0*/  F2FP.F16.E4M3.UNPACK_B R33, R33 ;  /* 0x00000021ff21723e */ /* 0x000fca00020006ff */
[----:B------:R-:W-:-:S05]  /*5f6b0*/  HADD2.F32 R33, -RZ, R33.H0_H0 ;  /* 0x20000021ff217230 */ /* 0x000fca0000004100 */
[----:B------:R-:W-:-:S04]  /*5f6c0*/  FMUL R33, R33, UR26 ;  /* 0x0000001a21217c20 */ /* 0x000fc80008400000 */
[----:B----4-:R-:W-:Y:S02]  /*5f6d0*/  FFMA R33, R2, UR27, R33 ;  /* 0x0000001b02217c23 */ /* 0x010fe40008000021 */
[----:B------:R-:W2:Y:S04]  /*5f6e0*/  LDL.LU R2, [R1+0x128c] ;  /* 0x00128c0001027983 */ /* 0x000ea80000300800 */
[----:B------:R-:W4:Y:S01]  /*5f6f0*/  LDL.64 R138, [R1+0x140] ;  /* 0x00014000018a7983 */ /* 0x000f220000100a00 */
[----:B------:R-:W-:-:S05]  /*5f700*/  F2FP.SATFINITE.E4M3.F32.PACK_AB_MERGE_C R33, RZ, R33, RZ ;  /* 0x00000021ff21723e */ /* 0x000fca00048070ff */
[----:B------:R0:W-:Y:S02]  /*5f710*/  @!P3 STG.E.U8 desc[UR30][R36.64+0xf8], R33 ;  /* 0x0000f8212400b986 */ /* 0x0001e4000c10111e */
[----:B0-----:R-:W-:Y:S01]  /*5f720*/  PRMT R33, RZ, 0x7610, R33 ;  /* 0x00007610ff217816 */ /* 0x001fe20000000021 */
[----:B------:R-:W0:Y:S05]  /*5f730*/  @!P4 LDC.64 R36, c[0x0][0x5c0] ;  /* 0x00017000ff24cb82 */ /* 0x000e2a0000000a00 */
[----:B------:R-:W3:Y:S01]  /*5f740*/  @!P4 LDG.E.U8 R33, desc[UR30][R28.64+0xf9] ;  /* 0x0000f91e1c21c981 */ /* 0x000ee2000c1e1100 */
[----:B------:R-:W-:Y:S02]  /*5f750*/  IMAD.U32 R40, RZ, RZ, UR11 ;  /* 0x0000000bff287e24 */ /* 0x000fe4000f8e00ff */
[----:B------:R-:W-:-:S03]  /*5f760*/  IMAD.U32 R41, RZ, RZ, UR10 ;  /* 0x0000000aff297e24 */ /* 0x000fc6000f8e00ff */
[----:B------:R-:W-:-:S04]  /*5f770*/  @!P4 IADD3 R40, P5, P6, R40, UR13, R24 ;  /* 0x0000000d2828cc10 */ /* 0x000fc8000febe018 */
[----:B------:R-:W-:Y:S02]  /*5f780*/  @!P4 IADD3.X R41, R41, UR12, R32, P5, P6 ;  /* 0x0000000c2929cc10 */ /* 0x000fe4000afec420 */
[----:B0-----:R-:W-:-:S05]  /*5f790*/  @!P4 IADD3 R36, P3, R40, R36, RZ ;  /* 0x000000242824c210 */ /* 0x001fca0007f7e0ff */
[----:B------:R-:W-:Y:S01]  /*5f7a0*/  @!P4 IMAD.X R37, R41, 0x1, R37, P3 ;  /* 0x000000012925c824 */ /* 0x000fe200018e0625 */
[----:B------:R-:W-:Y:S02]  /*5f7b0*/  ISETP.GE.AND P3, PT, R30, 0x181, PT ;  /* 0x000001811e00780c */ /* 0x000fe40003f66270 */
        /* <DEDUP_REMOVED lines=8> */
[----:B0-----:R-:W0:Y:S01]  /*5f840*/  @!P4 LDC.64 R36, c[0x0][0x5c0] ;  /* 0x00017000ff24cb82 */ /* 0x001e220000000a00 */
[----:B------:R-:W-:Y:S02]  /*5f850*/  @!P4 IMAD.MOV.U32 R40, RZ, RZ, R24 ;  /* 0x000000ffff28c224 */ /* 0x000fe400078e0018 */
[----:B------:R-:W-:Y:S02]  /*5f860*/  @!P4 IMAD.MOV.U32 R41, RZ, RZ, R32 ;  /* 0x000000ffff29c224 */ /* 0x000fe400078e0020 */
[----:B------:R-:W-:-:S04]  /*5f870*/  @!P4 IMAD.WIDE.U32 R40, R14, 0x180, R40 ;  /* 0x000001800e28c825 */ /* 0x000fc800078e0028 */
[----:B------:R-:W-:Y:S01]  /*5f880*/  @!P4 IMAD R33, R15, 0x180, RZ ;  /* 0x000001800f21c824 */ /* 0x000fe200078e02ff */
[----:B0-----:R-:W-:-:S04]  /*5f890*/  @!P4 IADD3 R40, P5, R40, R36, RZ ;  /* 0x000000242828c210 */ /* 0x001fc80007fbe0ff */
[----:B------:R-:W-:Y:S02]  /*5f8a0*/  @!P4 IADD3.X R41, R37, R41, R33, P5, !PT ;  /* 0x000000292529c210 */ /* 0x000fe40002ffe421 */
[----:B------:R-:W-:-:S05]  /*5f8b0*/  IADD3 R36, P5, R35, 0x180, RZ ;  /* 0x0000018023247810 */ /* 0x000fca0007fbe0ff */
[----:B----4-:R-:W-:-:S04]  /*5f8c0*/  IMAD.X R33, RZ, RZ, R139, P5 ;  /* 0x000000ffff217224 */ /* 0x010fc800028e068b */
[----:B------:R-:W-:-:S04]  /*5f8d0*/  IMAD R33, R33, UR14, RZ ;  /* 0x0000000e21217c24 */ /* 0x000fc8000f8e02ff */
[C---:B------:R-:W-:Y:S02]  /*5f8e0*/  IMAD R33, R36.reuse, UR15, R33 ;  /* 0x0000000f24217c24 */ /* 0x040fe4000f8e0221 */
[----:B------:R-:W-:-:S03]  /*5f8f0*/  IMAD.WIDE.U32 R36, R36, UR14, R38 ;  /* 0x0000000e24247c25 */ /* 0x000fc6000f8e0026 */
[----:B------:R-:W-:-:S04]  /*5f900*/  IADD3 R36, P5, R36, UR16, RZ ;  /* 0x0000001024247c10 */ /* 0x000fc8000ffbe0ff */
[--C-:B------:R-:W-:Y:S02]  /*5f910*/  IADD3.X R37, R37, UR17, R33.reuse, P5, !PT ;  /* 0x0000001125257c10 */ /* 0x100fe4000affe421 */
[----:B------:R-:W-:-:S06]  /*5f920*/  PRMT R33, RZ, 0x7610, R33 ;  /* 0x00007610ff217816 */ /* 0x000fcc0000000021 */
[----:B------:R-:W3:Y:S04]  /*5f930*/  @!P4 LDG.E.U8 R33, desc[UR30][R36.64] ;  /* 0x0000001e2421c981 */ /* 0x000ee8000c1e1100 */
[----:B------:R-:W-:Y:S04]  /*5f940*/  STL.64 [R1+0x1d20], R28 ;  /* 0x001d201c01007387 */ /* 0x000fe80000100a00 */
[----:B------:R-:W4:Y:S01]  /*5f950*/  LDL.LU R9, [R1+0x1290] ;  /* 0x0012900001097983 */ /* 0x000f220000300800 */
[----:B------:R-:W-:-:S04]  /*5f960*/  LOP3.LUT R13, R13, 0xfffbffff, RZ, 0xc0, !PT ;  /* 0xfffbffff0d0d7812 */ /* 0x000fc800078ec0ff */
[----:B------:R-:W-:Y:S02]  /*5f970*/  @P0 LOP3.LUT R13, R13, 0x40000, RZ, 0xfc, !PT ;  /* 0x000400000d0d0812 */ /* 0x000fe400078efcff */
[----:B---3--:R-:W-:-:S04]  /*5f980*/  LOP3.LUT R33, R33, 0xff, RZ, 0xc0, !PT ;  /* 0x000000ff21217812 */ /* 0x008fc800078ec0ff */
[----:B------:R-:W-:-:S05]  /*5f990*/  F2FP.F16.E4M3.UNPACK_B R33, R33 ;  /* 0x00000021ff21723e */ /* 0x000fca00020006ff */
[----:B------:R-:W-:-:S05]  /*5f9a0*/  HADD2.F32 R33, -RZ, R33.H0_H0 ;  /* 0x20000021ff217230 */ /* 0x000fca0000004100 */
[----:B------:R-:W-:-:S04]  /*5f9b0*/  FMUL R33, R33, UR26 ;  /* 0x0000001a21217c20 */ /* 0x000fc80008400000 */
[----:B--2---:R-:W-:-:S05]  /*5f9c0*/  FFMA R33, R2, UR27, R33 ;  /* 0x0000001b02217c23 */ /* 0x004fca0008000021 */
        /* <DEDUP_REMOVED lines=9> */
[--C-:B------:R-:W-:Y:S02]  /*5fa60*/  @!P4 IADD3.X R43, R41, R43, R33.reuse, P5, !PT ;  /* 0x0000002b292bc210 */ /* 0x100fe40002ffe421 */
[----:B------:R-:W-:-:S06]  /*5fa70*/  PRMT R33, RZ, 0x7610, R33 ;  /* 0x00007610ff217816 */ /* 0x000fcc0000000021 */
[----:B------:R-:W2:Y:S01]  /*5fa80*/  @!P4 LDG.E.U8 R33, desc[UR30][R36.64+0x1] ;  /* 0x0000011e2421c981 */ /* 0x000ea2000c1e1100 */
        /* <DEDUP_REMOVED lines=8> */
[----:B------:R-:W-:-:S04]  /*5fb10*/  ISETP.GE.AND P6, PT, R30, 0x81, PT ;  /* 0x000000811e00780c */ /* 0x000fc80003fc6270 */
[----:B------:R-:W-:Y:S02]  /*5fb20*/  ISETP.LT.OR P6, PT, R31, 0x1fa, !P6 ;  /* 0x000001fa1f00780c */ /* 0x000fe400077c1670 */
[----:B------:R-:W-:-:S11]  /*5fb30*/  LOP3.LUT R11, R11, 0x7fffffff, RZ, 0xc0, !PT ;  /* 0x7fffffff0b0b7812 */ /* 0x000fd600078ec0ff */
[----:B------:R-:W0:Y:S01]  /*5fb40*/  @!P6 LDC.64 R40, c[0x0][0x5c0] ;  /* 0x00017000ff28eb82 */ /* 0x000e220000000a00 */
[----:B------:R-:W-:-:S04]  /*5fb50*/  @P0 LOP3.LUT R11, R11, 0x80000000, RZ, 0xfc, !PT ;  /* 0x800000000b0b0812 */ /* 0x000fc800078efcff */
[----:B------:R-:W-:Y:S01]  /*5fb60*/  LOP3.LUT R11, R11, 0xbfffffff, RZ, 0xc0, !PT ;  /* 0xbfffffff0b0b7812 */ /* 0x000fe200078ec0ff */
[----:B------:R-:W-:Y:S04]  /*5fb70*/  STL [R1+0x1d3c], R164 ;  /* 0x001d3ca401007387 */ /* 0x000fe80000100800 */
[----:B------:R-:W-:Y:S01]  /*5fb80*/  STL [R1+0x1d38], R165 ;  /* 0x001d38a501007387 */ /* 0x000fe20000100800 */
[----:B------:R-:W-:-:S04]  /*5fb90*/  @P2 LOP3.LUT R11, R11, 0x40000000, RZ, 0xfc, !PT ;  /* 0x400000000b0b2812 */ /* 0x000fc800078efcff */
[----:B------:R-:W-:-:S04]  /*5fba0*/  LOP3.LUT R11, R11, 0xdfffffff, RZ, 0xc0, !PT ;  /* 0xdfffffff0b0b7812 */ /* 0x000fc800078ec0ff */
[----:B------:R-:W-:Y:S02]  /*5fbb0*/  @P6 LOP3.LUT R11, R11, 0x20000000, RZ, 0xfc, !PT ;  /* 0x200000000b0b6812 */ /* 0x000fe400078efcff */
[----:B------:R-:W-:Y:S02]  /*5fbc0*/  LOP3.LUT P0, RZ, R3, 0x20, RZ, 0xc0, !PT ;  /* 0x0000002003ff7812 */ /* 0x000fe4000780c0ff */
[----:B--2---:R-:W-:-:S04]  /*5fbd0*/  LOP3.LUT R33, R33, 0xff, RZ, 0xc0, !PT ;  /* 0x000000ff21217812 */ /* 0x004fc800078ec0ff */
[----:B------:R-:W-:-:S05]  /*5fbe0*/  F2FP.F16.E4M3.UNPACK_B R33, R33 ;  /* 0x00000021ff21723e */ /* 0x000fca00020006ff */
[----:B------:R-:W-:-:S05]  /*5fbf0*/  HADD2.F32 R33, -RZ, R33.H0_H0 ;  /* 0x20000021ff217230 */ /* 0x000fca0000004100 */
[----:B------:R-:W-:-:S04]  /*5fc00*/  FMUL R33, R33, UR26 ;  /* 0x0000001a21217c20 */ /* 0x000fc80008400000 */
[----:B----4-:R-:W-:Y:S02]  /*5fc10*/  FFMA R33, R9, UR27, R33 ;  /* 0x0000001b09217c23 */ /* 0x010fe40008000021 */
[----:B------:R-:W2:Y:S04]  /*5fc20*/  LDL.LU R9, [R1+0x1294] ;  /* 0x0012940001097983 */ /* 0x000ea80000300800 */
[----:B------:R-:W3:Y:S01]  /*5fc30*/  LDL.64 R140, [R1+0x150] ;  /* 0x00015000018c7983 */ /* 0x000ee20000100a00 */
[----:B------:R-:W-:-:S03]  /*5fc40*/  F2FP.SATFINITE.E4M3.F32.PACK_AB_MERGE_C R33, RZ, R33, RZ ;  /* 0x00000021ff21723e */ /* 0x000fc600048070ff */
[----:B------:R0:W-:Y:S04]  /*5fc50*/  @!P2 STL.64 [R1+0xf8], R22 ;  /* 0x0000f8160100a387 */ /* 0x0001e80000100a00 */
[----:B------:R1:W-:Y:S04]  /*5fc60*/  @!P4 STG.E.U8 desc[UR30][R42.64+0x1], R33 ;  /* 0x000001212a00c986 */ /* 0x0003e8000c10111e */
[----:B------:R-:W-:Y:S04]  /*5fc70*/  STL [R1+0x1d40], R11 ;  /* 0x001d400b01007387 */ /* 0x000fe80000100800 */
[----:B------:R-:W4:Y:S01]  /*5fc80*/  LDL.LU R2, [R1+0x1298] ;  /* 0x0012980001027983 */ /* 0x000f220000300800 */
[----:B0-----:R-:W-:-:S04]  /*5fc90*/  @!P6 IADD3 R22, P4, P5, R24, UR9, R40 ;  /* 0x000000091816ec10 */ /* 0x001fc8000fd9e028 */
[----:B------:R-:W-:-:S05]  /*5fca0*/  @!P6 IADD3.X R23, R32, UR8, R41, P4, P5 ;  /* 0x000000082017ec10 */ /* 0x000fca000a7ea429 */
[----:B------:R-:W-:Y:S01]  /*5fcb0*/  @!P6 STL.64 [R1+0x118], R22 ;  /* 0x000118160100e387 */ /* 0x000fe20000100a00 */
[----:B------:R-:W-:-:S13]  /*5fcc0*/  ISETP.LT.OR P6, PT, R31, 0x101, !P1 ;  /* 0x000001011f00780c */ /* 0x000fda0004fc1670 */
[----:B------:R-:W0:Y:S01]  /*5fcd0*/  @!P6 LDC.64 R40, c[0x0][0x5c0] ;  /* 0x00017000ff28eb82 */ /* 0x000e220000000a00 */
[----:B------:R-:W-:-:S05]  /*5fce0*/  IADD3 R35, P4, R35, 0x188, RZ ;  /* 0x0000018823237810 */ /* 0x000fca0007f9e0ff */
[----:B-1----:R-:W-:Y:S02]  /*5fcf0*/  IMAD.X R33, RZ, RZ, R139, P4 ;  /* 0x000000ffff217224 */ /* 0x002fe400020e068b */
[----:B------:R-:W-:-:S04]  /*5fd00*/  IMAD.WIDE.U32 R38, R35, UR14, R38 ;  /* 0x0000000e23267c25 */ /* 0x000fc8000f8e0026 */
[----:B------:R-:W-:Y:S01]  /*5fd10*/  IMAD R33, R33, UR14, RZ ;  /* 0x0000000e21217c24 */ /* 0x000fe2000f8e02ff */
[----:B------:R-:W-:Y:S01]  /*5fd20*/  LOP3.LUT P2, RZ, R3, 0x10, RZ, 0xc0, !PT ;  /* 0x0000001003ff7812 */ /* 0x000fe2000784c0ff */
[----:B------:R-:W4:Y:S02]  /*5fd30*/  LDL.64 R138, [R1+0x168] ;  /* 0x00016800018a7983 */ /* 0x000f240000100a00 */
[--C-:B------:R-:W-:Y:S01]  /*5fd40*/  IMAD R35, R35, UR15, R33.reuse ;  /* 0x0000000f23237c24 */ /* 0x100fe2000f8e0221 */
[----:B------:R-:W-:Y:S02]  /*5fd50*/  PRMT R33, RZ, 0x7610, R33 ;  /* 0x00007610ff217816 */ /* 0x000fe40000000021 */
[----:B0-----:R-:W-:-:S04]  /*5fd60*/  @!P6 IADD3 R28, P4, P5, R24, UR13, R40 ;  /* 0x0000000d181cec10 */ /* 0x001fc8000fd9e028 */
[----:B------:R-:W-:Y:S02]  /*5fd70*/  @!P6 IADD3.X R29, R32, UR12, R41, P4, P5 ;  /* 0x0000000c201dec10 */ /* 0x000fe4000a7ea429 */
[----:B------:R-:W-:-:S04]  /*5fd80*/  IADD3 R38, P4, R38, UR16, RZ ;  /* 0x0000001026267c10 */ /* 0x000fc8000ff9e0ff */
[----:B------:R-:W-:-:S05]  /*5fd90*/  IADD3.X R39, R39, UR17, R35, P4, !PT ;  /* 0x0000001127277c10 */ /* 0x000fca000a7fe423 */
[----:B------:R-:W2:Y:S01]  /*5fda0*/  @!P0 LDG.E.U8 R33, desc[UR30][R38.64] ;  /* 0x0000001e26218981 */ /* 0x000ea2000c1e1100 */
[----:B------:R-:W-:-:S13]  /*5fdb0*/  ISETP.LT.OR P6, PT, R31, 0x102, !P1 ;  /* 0x000001021f00780c */ /* 0x000fda0004fc1670 */
[----:B------:R-:W0:Y:S01]  /*5fdc0*/  @!P6 LDC.64 R40, c[0x0][0x5c0] ;  /* 0x00017000ff28eb82 */ /* 0x000e220000000a00 */
[----:B--2---:R-:W-:-:S04]  /*5fdd0*/  LOP3.LUT R33, R33, 0xff, RZ, 0xc0, !PT ;  /* 0x000000ff21217812 */ /* 0x004fc800078ec0ff */
[----:B------:R-:W-:-:S05]  /*5fde0*/  F2FP.F16.E4M3.UNPACK_B R33, R33 ;  /* 0x00000021ff21723e */ /* 0x000fca00020006ff */
[----:B------:R-:W-:-:S05]  /*5fdf0*/  HADD2.F32 R33, -RZ, R33.H0_H0 ;  /* 0x20000021ff217230 */ /* 0x000fca0000004100 */
[----:B------:R-:W-:-:S04]  /*5fe00*/  FMUL R33, R33, UR26 ;  /* 0x0000001a21217c20 */ /* 0x000fc80008400000 */
[----:B------:R-:W-:-:S05]  /*5fe10*/  FFMA R33, R9, UR27, R33 ;  /* 0x0000001b09217c23 */ /* 0x000fca0008000021 */
[----:B------:R-:W-:-:S05]  /*5fe20*/  F2FP.SATFINITE.E4M3.F32.PACK_AB_MERGE_C R33, RZ, R33, RZ ;  /* 0x00000021ff21723e */ /* 0x000fca00048070ff */
[----:B---3--:R1:W-:Y:S02]  /*5fe30*/  @!P0 STG.E.U8 desc[UR30][R140.64], R33 ;  /* 0x000000218c008986 */ /* 0x0083e4000c10111e */
[----:B-1----:R-:W-:-:S06]  /*5fe40*/  PRMT R33, RZ, 0x7610, R33 ;  /* 0x00007610ff217816 */ /* 0x002fcc0000000021 */
[----:B------:R-:W2:Y:S01]  /*5fe50*/  @!P2 LDG.E.U8 R33, desc[UR30][R38.64+0x1] ;  /* 0x0000011e2621a981 */ /* 0x000ea2000c1e1100 */
[----:B0-----:R-:W-:-:S04]  /*5fe60*/  @!P6 IADD3 R22, P4, P5, R24, UR13, R40 ;  /* 0x0000000d1816ec10 */ /* 0x001fc8000fd9e028 */
[----:B------:R-:W-:Y:S02]  /*5fe70*/  @!P6 IADD3.X R23, R32, UR12, R41, P4, P5 ;  /* 0x0000000c2017ec10 */ /* 0x000fe4000a7ea429 */
[----:B------:R-:W-:-:S13]  /*5fe80*/  ISETP.LT.OR P4, PT, R31, 0x9, !P3 ;  /* 0x000000091f00780c */ /* 0x000fda0005f81670 */
[----:B------:R-:W0:Y:S01]  /*5fe90*/  @!P4 LDC.64 R42, c[0x0][0x5c0] ;  /* 0x00017000ff2acb82 */ /* 0x000e220000000a00 */
[----:B------:R-:W-:Y:S02]  /*5fea0*/  @!P4 IMAD.MOV.U32 R40, RZ, RZ, R24 ;  /* 0x000000ffff28c224 */ /* 0x000fe400078e0018 */
[----:B------:R-:W-:Y:S02]  /*5feb0*/  @!P4 IMAD.MOV.U32 R41, RZ, RZ, R32 ;  /* 0x000000ffff29c224 */ /* 0x000fe400078e0020 */
[----:B------:R-:W-:-:S03]  /*5fec0*/  @!P4 IMAD.WIDE.U32 R40, R14, 0x180, R40 ;  /* 0x000001800e28c825 */ /* 0x000fc600078e0028 */
[----:B0-----:R-:W-:Y:S01]  /*5fed0*/  @!P4 IADD3 R42, P5, R40, R42, RZ ;  /* 0x0000002a282ac210 */ /* 0x001fe20007fbe0ff */
[----:B------:R-:W-:Y:S04]  /*5fee0*/  STL [R1+0x1d34], R28 ;  /* 0x001d341c01007387 */ /* 0x000fe80000100800 */
[----:B------:R-:W-:Y:S04]  /*5fef0*/  STL [R1+0x1d30], R29 ;  /* 0x001d301d01007387 */ /* 0x000fe80000100800 */
[----:B------:R-:W3:Y:S01]  /*5ff00*/  LDL.LU R9, [R1+0x129c] ;  /* 0x00129c0001097983 */ /* 0x000ee20000300800 */
[----:B--2---:R-:W-:-:S04]  /*5ff10*/  LOP3.LUT R33, R33, 0xff, RZ, 0xc0, !PT ;  /* 0x000000ff21217812 */ /* 0x004fc800078ec0ff */
[----:B------:R-:W-:-:S05]  /*5ff20*/  F2FP.F16.E4M3.UNPACK_B R33, R33 ;  /* 0x00000021ff21723e */ /* 0x000fca00020006ff */
[----:B------:R-:W-:-:S05]  /*5ff30*/  HADD2.F32 R33, -RZ, R33.H0_H0 ;  /* 0x20000021ff217230 */ /* 0x000fca0000004100 */
[----:B------:R-:W-:-:S04]  /*5ff40*/  FMUL R33, R33, UR26 ;  /* 0x0000001a21217c20 */ /* 0x000fc80008400000 */
[----:B----4-:R-:W-:-:S05]  /*5ff50*/  FFMA R33, R2, UR27, R33 ;  /* 0x0000001b02217c23 */ /* 0x010fca0008000021 */
[----:B------:R-:W-:-:S05]  /*5ff60*/  F2FP.SATFINITE.E4M3.F32.PACK_AB_MERGE_C R33, RZ, R33, RZ ;  /* 0x00000021ff21723e */ /* 0x000fca00048070ff */
[----:B------:R0:W-:Y:S02]  /*5ff70*/  @!P2 STG.E.U8 desc[UR30][R138.64+0x1], R33 ;  /* 0x000001218a00a986 */ /* 0x0001e4000c10111e */
[----:B0-----:R-:W-:-:S05]  /*5ff80*/  @!P4 IMAD R33, R15, 0x180, RZ ;  /* 0x000001800f21c824 */ /* 0x001fca00078e02ff */
[--C-:B------:R-:W-:Y:S02]  /*5ff90*/  @!P4 IADD3.X R43, R43, R41, R33.reuse, P5, !PT ;  /* 0x000000292b2bc210 */ /* 0x100fe40002ffe421 */
[----:B------:R-:W-:-:S06]  /*5ffa0*/  PRMT R33, RZ, 0x7610, R33 ;  /* 0x00007610ff217816 */ /* 0x000fcc0000000021 */
[----:B------:R-:W2:Y:S01]  /*5ffb0*/  @!P4 LDG.E.U8 R33, desc[UR30][R36.64+0x8] ;  /* 0x0000081e2421c981 */ /* 0x000ea2000c1e1100 */
[----:B------:R-:W-:-:S13]  /*5ffc0*/  ISETP.LT.OR P0, PT, R31, 0x109, !P1 ;  /* 0x000001091f00780c */ /* 0x000fda0004f01670 */
[----:B------:R-:W0:Y:S01]  /*5ffd0*/  @!P0 LDC.64 R40, c[0x0][0x5c0] ;  /* 0x00017000ff288b82 */ /* 0x000e220000000a00 */
[----:B------:R0:W-:Y:S04]  /*5ffe0*/  @!P6 STL.64 [R1+0x140], R22 ;  /* 0x000140160100e387 */ /* 0x0001e80000100a00 */
[----:B------:R-:W4:Y:S01]  /*5fff0*/  LDL.LU R142, [R1+0x12a0] ;  /* 0x0012a000018e7983 */ /* 0x000f220000300800 */
        /* <DEDUP_REMOVED lines=8> */
[----:B------:R0:W-:Y:S01]  /*60080*/  @!P4 STG.E.U8 desc[UR30][R42.64+0x8], R33 ;  /* 0x000008212a00c986 */ /* 0x0001e2000c10111e */
[----:B------:R-:W-:-:S13]  /*60090*/  ISETP.LT.OR P4, PT, R31, 0xa, !P3 ;  /* 0x0000000a1f00780c */ /* 0x000fda0005f81670 */
[----:B------:R-:W1:Y:S01]  /*600a0*/  @!P4 LDC.64 R40, c[0x0][0x5c0] ;  /* 0x00017000ff28cb82 */ /* 0x000e620000000a00 */
[----:B0-----:R-:W-:Y:S02]  /*600b0*/  @!P4 IMAD.MOV.U32 R42, RZ, RZ, R24 ;  /* 0x000000ffff2ac224 */ /* 0x001fe400078e0018 */
[----:B------:R-:W-:Y:S02]  /*600c0*/  @!P4 IMAD.MOV.U32 R43, RZ, RZ, R32 ;  /* 0x000000ffff2bc224 */ /* 0x000fe400078e0020 */
[----:B------:R-:W-:-:S04]  /*600d0*/  @!P4 IMAD.WIDE.U32 R42, R14, 0x180, R42 ;  /* 0x000001800e2ac825 */ /* 0x000fc800078e002a */
[----:B------:R-:W-:Y:S01]  /*600e0*/  @!P4 IMAD R33, R15, 0x180, RZ ;  /* 0x000001800f21c824 */ /* 0x000fe200078e02ff */
[----:B-1----:R-:W-:-:S04]  /*600f0*/  @!P4 IADD3 R42, P5, R42, R40, RZ ;  /* 0x000000282a2ac210 */ /* 0x002fc80007fbe0ff */
[--C-:B------:R-:W-:Y:S02]  /*60100*/  @!P4 IADD3.X R43, R41, R43, R33.reuse, P5, !PT ;  /* 0x0000002b292bc210 */ /* 0x100fe40002ffe421 */
[----:B------:R-:W-:-:S06]  /*60110*/  PRMT R33, RZ, 0x7610, R33 ;  /* 0x00007610ff217816 */ /* 0x000fcc0000000021 */
[----:B------:R-:W2:Y:S04]  /*60120*/  @!P4 LDG.E.U8 R33, desc[UR30][R36.64+0x9] ;  /* 0x0000091e2421c981 */ /* 0x000ea8000c1e1100 */
[----:B------:R0:W-:Y:S01]  /*60130*/  @!P0 STL.64 [R1+0x168], R22 ;  /* 0x0001681601008387 */ /* 0x0001e20000100a00 */
[----:B------:R-:W-:Y:S02]  /*60140*/  LOP3.LUT P0, RZ, R3, 0x10000000, RZ, 0xc0, !PT ;  /* 0x1000000003ff7812 */ /* 0x000fe4000780c0ff */
[----:B------:R-:W-:Y:S01]  /*60150*/  LOP3.LUT R34, R34, 0xffff7fff, RZ, 0xc0, !PT ;  /* 0xffff7fff22227812 */ /* 0x000fe200078ec0ff */
[----:B------:R-:W3:Y:S04]  /*60160*/  LDL.LU R9, [R1+0x12a4] ;  /* 0x0012a40001097983 */ /* 0x000ee80000300800 */
[----:B------:R-:W3:Y:S04]  /*60170*/  LDL.64 R140, [R1+0x188] ;  /* 0x00018800018c7983 */ /* 0x000ee80000100a00 */
[----:B------:R-:W3:Y:S04]  /*60180*/  LDL.LU R2, [R1+0x12a8] ;  /* 0x0012a80001027983 */ /* 0x000ee80000300800 */
[----:B------:R-:W3:Y:S01]  /*60190*/  LDL.64 R138, [R1+0x190] ;  /* 0x00019000018a7983 */ /* 0x000ee20000100a00 */
[----:B------:R-:W-:-:S02]  /*601a0*/  @P0 LOP3.LUT R34, R34, 0x8000, RZ, 0xfc, !PT ;  /* 0x0000800022220812 */ /* 0x000fc400078efcff */
[----:B------:R-:W-:-:S13]  /*601b0*/  ISETP.LT.OR P0, PT, R31, 0x10a, !P1 ;  /* 0x0000010a1f00780c */ /* 0x000fda0004f01670 */
[----:B------:R-:W0:Y:S02]  /*601c0*/  @!P0 LDC.64 R40, c[0x0][0x5c0] ;  /* 0x00017000ff288b82 */ /* 0x000e240000000a00 */
[----:B0-----:R-:W-:-:S04]  /*601d0*/  @!P0 IADD3 R22, P5, P6, R24, UR13, R40 ;  /* 0x0000000d18168c10 */ /* 0x001fc8000febe028 */
[----:B------:R-:W-:-:S05]  /*601e0*/  @!P0 IADD3.X R23, R32, UR12, R41, P5, P6 ;  /* 0x0000000c20178c10 */ /* 0x000fca000afec429 */
[----:B------:R-:W-:Y:S01]  /*601f0*/  @!P0 STL.64 [R1+0x150], R22 ;  /* 0x0001501601008387 */ /* 0x000fe20000100a00 */
[----:B------:R-:W-:Y:S02]  /*60200*/  LOP3.LUT P0, RZ, R34, 0x8000, RZ, 0xc0, !PT ;  /* 0x0000800022ff7812 */ /* 0x000fe4000780c0ff */
[----:B--2---:R-:W-:-:S04]  /*60210*/  LOP3.LUT R33, R33, 0xff, RZ, 0xc0, !PT ;  /* 0x000000ff21217812 */ /* 0x004fc800078ec0ff */
[----:B------:R-:W-:-:S05]  /*60220*/  F2FP.F16.E4M3.UNPACK_B R33, R33 ;  /* 0x00000021ff21723e */ /* 0x000fca00020006ff */
[----:B------:R-:W-:-:S05]  /*60230*/  HADD2.F32 R33, -RZ, R33.H0_H0 ;  /* 0x20000021ff217230 */ /* 0x000fca0000004100 */
[----:B------:R-:W-:-:S04]  /*60240*/  FMUL R33, R33, UR26 ;  /* 0x0000001a21217c20 */ /* 0x000fc80008400000 */
[----:B----4-:R-:W-:-:S05]  /*60250*/  FFMA R33, R142, UR27, R33 ;  /* 0x0000001b8e217c23 */ /* 0x010fca0008000021 */
[----:B------:R-:W-:-:S05]  /*60260*/  F2FP.SATFINITE.E4M3.F32.PACK_AB_MERGE_C R33, RZ, R33, RZ ;  /* 0x00000021ff21723e */ /* 0x000fca00048070ff */
[----:B------:R0:W-:Y:S02]  /*60270*/  @!P4 STG.E.U8 desc[UR30][R42.64+0x9], R33 ;  /* 0x000009212a00c986 */ /* 0x0001e4000c10111e */
[----:B0-----:R-:W-:-:S06]  /*60280*/  PRMT R33, RZ, 0x7610, R33 ;  /* 0x00007610ff217816 */ /* 0x001fcc0000000021 */
[----:B------:R-:W2:Y:S01]  /*60290*/  @!P0 LDG.E.U8 R33, desc[UR30][R38.64+0x8] ;  /* 0x0000081e26218981 */ /* 0x000ea2000c1e1100 */
[----:B------:R-:W-:Y:S02]  /*602a0*/  LOP3.LUT P2, RZ, R3, 0x4000, RZ, 0xc0, !PT ;  /* 0x0000400003ff7812 */ /* 0x000fe4000784c0ff */
[----:B------:R-:W-:-:S13]  /*602b0*/  ISETP.LT.OR P6, PT, R31, 0x111, !P1 ;  /* 0x000001111f00780c */ /* 0x000fda0004fc1670 */
[----:B------:R-:W0:Y:S01]  /*602c0*/  @!P6 LDC.64 R40, c[0x0][0x5c0] ;  /* 0x00017000ff28eb82 */ /* 0x000e220000000a00 */
[----:B--2---:R-:W-:-:S04]  /*602d0*/  LOP3.LUT R33, R33, 0xff, RZ, 0xc0, !PT ;  /* 0x000000ff21217812 */ /* 0x004fc800078ec0ff */
[----:B------:R-:W-:-:S05]  /*602e0*/  F2FP.F16.E4M3.UNPACK_B R33, R33 ;  /* 0x00000021ff21723e */ /* 0x000fca00020006ff */
[----:B------:R-:W-:-:S05]  /*602f0*/  HADD2.F32 R33, -RZ, R33.H0_H0 ;  /* 0x20000021ff217230 */ /* 0x000fca0000004100 */
[----:B------:R-:W-:-:S04]  /*60300*/  FMUL R33, R33, UR26 ;  /* 0x0000001a21217c20 */ /* 0x000fc80008400000 */
[----:B---3--:R-:W-:-:S05]  /*60310*/  FFMA R33, R9, UR27, R33 ;  /* 0x0000001b09217c23 */ /* 0x008fca0008000021 */
[----:B------:R-:W-:-:S05]  /*60320*/  F2FP.SATFINITE.E4M3.F32.PACK_AB_MERGE_C R33, RZ, R33, RZ ;  /* 0x00000021ff21723e */ /* 0x000fca00048070ff */
[----:B------:R1:W-:Y:S02]  /*60330*/  @!P0 STG.E.U8 desc[UR30][R140.64+0x8], R33 ;  /* 0x000008218c008986 */ /* 0x0003e4000c10111e */
[----:B-1----:R-:W-:-:S06]  /*60340*/  PRMT R33, RZ, 0x7610, R33 ;  /* 0x00007610ff217816 */ /* 0x002fcc0000000021 */
[----:B------:R-:W2:Y:S01]  /*60350*/  @!P2 LDG.E.U8 R33, desc[UR30][R38.64+0x9] ;  /* 0x0000091e2621a981 */ /* 0x000ea2000c1e1100 */
[----:B0-----:R-:W-:-:S04]  /*60360*/  @!P6 IADD3 R22, P4, P5, R24, UR13, R40 ;  /* 0x0000000d1816ec10 */ /* 0x001fc8000fd9e028 */
[----:B------:R-:W-:-:S05]  /*60370*/  @!P6 IADD3.X R23, R32, UR12, R41, P4, P5 ;  /* 0x0000000c2017ec10 */ /* 0x000fca000a7ea429 */
[----:B------:R0:W-:Y:S01]  /*60380*/  @!P6 STL.64 [R1+0x180], R22 ;  /* 0x000180160100e387 */ /* 0x0001e20000100a00 */
[----:B------:R-:W-:-:S03]  /*60390*/  ISETP.LT.OR P6, PT, R31, 0x112, !P1 ;  /* 0x000001121f00780c */ /* 0x000fc60004fc1670 */
[----:B------:R-:W3:Y:S10]  /*603a0*/  LDL.LU R9, [R1+0x12ac] ;  /* 0x0012ac0001097983 */ /* 0x000ef40000300800 */
[----:B------:R-:W0:Y:S02]  /*603b0*/  @!P6 LDC.64 R40, c[0x0][0x5c0] ;  /* 0x00017000ff28eb82 */ /* 0x000e240000000a00 */
[----:B0-----:R-:W-:-:S04]  /*603c0*/  @!P6 IADD3 R22, P4, P5, R24, UR13, R40 ;  /* 0x0000000d1816ec10 */ /* 0x001fc8000fd9e028 */
[----:B------:R-:W-:Y:S02]  /*603d0*/  @!P6 IADD3.X R23, R32, UR12, R41, P4, P5 ;  /* 0x0000000c2017ec10 */ /* 0x000fe4000a7ea429 */
[----:B------:R-:W-:-:S13]  /*603e0*/  ISETP.LT.OR P4, PT, R31, 0x11, !P3 ;  /* 0x000000111f00780c */ /* 0x000fda0005f81670 */
[----:B------:R-:W0:Y:S01]  /*603f0*/  @!P4 LDC.64 R42, c[0x0][0x5c0] ;  /* 0x00017000ff2acb82 */ /* 0x000e220000000a00 */
[----:B------:R-:W-:Y:S02]  /*60400*/  @!P4 IMAD.MOV.U32 R40, RZ, RZ, R24 ;  /* 0x000000ffff28c224 */ /* 0x000fe400078e0018 */
[----:B------:R-:W-:Y:S02]  /*60410*/  @!P4 IMAD.MOV.U32 R41, RZ, RZ, R32 ;  /* 0x000000ffff29c224 */ /* 0x000fe400078e0020 */
[----:B------:R-:W-:-:S03]  /*60420*/  @!P4 IMAD.WIDE.U32 R40, R14, 0x180, R40 ;  /* 0x000001800e28c825 */ /* 0x000fc600078e0028 */
[----:B0-----:R-:W-:Y:S02]  /*60430*/  @!P4 IADD3 R42, P5, R40, R42, RZ ;  /* 0x0000002a282ac210 */ /* 0x001fe40007fbe0ff */
[----:B--2---:R-:W-:-:S04]  /*60440*/  LOP3.LUT R33, R33, 0xff, RZ, 0xc0, !PT ;  /* 0x000000ff21217812 */ /* 0x004fc800078ec0ff */
[----:B------:R-:W-:-:S05]  /*60450*/  F2FP.F16.E4M3.UNPACK_B R33, R33 ;  /* 0x00000021ff21723e */ /* 0x000fca00020006ff */
[----:B------:R-:W-:-:S05]  /*60460*/  HADD2.F32 R33, -RZ, R33.H0_H0 ;  /* 0x20000021ff217230 */ /* 0x000fca0000004100 */
[----:B------:R-:W-:-:S04]  /*60470*/  FMUL R33, R33, UR26 ;  /* 0x0000001a21217c20 */ /* 0x000fc80008400000 */
[----:B------:R-:W-:-:S05]  /*60480*/  FFMA R33, R2, UR27, R33 ;  /* 0x0000001b02217c23 */ /* 0x000fca0008000021 */
        /* <DEDUP_REMOVED lines=947> */
[----:B------:R-:W3:Y:S02]  /*63fc0*/  LDL.LU R2, [R1+0x1368] ;  /* 0x0013680001027983 */ /* 0x000ee40000300800 */
        /* <DEDUP_REMOVED lines=11> */
[----:B----4-:R-:W-:Y:S01]  /*64080*/  FFMA R33, R138, UR27, R33 ;  /* 0x0000001b8a217c23 */ /* 0x010fe20008000021 */
[----:B------:R-:W-:Y:S01]  /*64090*/  LOP3.LUT P2, RZ, R3, 0x80000, RZ, 0xc0, !PT ;  /* 0x0008000003ff7812 */ /* 0x000fe2000784c0ff */
[----:B------:R-:W2:Y:S03]  /*640a0*/  LDL.64 R138, [R1+0x308] ;  /* 0x00030800018a7983 */ /* 0x000ea60000100a00 */
[----:B------:R-:W-:-:S05]  /*640b0*/  F2FP.SATFINITE.E4M3.F32.PACK_AB_MERGE_C R33, RZ, R33, RZ ;  /* 0x00000021ff21723e */ /* 0x000fca00048070ff */
[----:B------:R0:W-:Y:S02]  /*640c0*/  @!P4 STG.E.U8 desc[UR30][R42.64+0x69], R33 ;  /* 0x000069212a00c986 */ /* 0x0001e4000c10111e */
[----:B0-----:R-:W-:-:S06]  /*640d0*/  PRMT R33, RZ, 0x7610, R33 ;  /* 0x00007610ff217816 */ /* 0x001fcc0000000021 */
[----:B------:R-:W4:Y:S01]  /*640e0*/  @!P0 LDG.E.U8 R33, desc[UR30][R38.64+0x68] ;  /* 0x0000681e26218981 */ /* 0x000f22000c1e1100 */
[----:B------:R-:W-:-:S13]  /*640f0*/  ISETP.LT.OR P6, PT, R31, 0x1d1, !P1 ;  /* 0x000001d11f00780c */ /* 0x000fda0004fc1670 */
[----:B------:R-:W0:Y:S01]  /*64100*/  @!P6 LDC.64 R40, c[0x0][0x5c0] ;  /* 0x00017000ff28eb82 */ /* 0x000e220000000a00 */
[----:B----4-:R-:W-:-:S04]  /*64110*/  LOP3.LUT R33, R33, 0xff, RZ, 0xc0, !PT ;  /* 0x000000ff21217812 */ /* 0x010fc800078ec0ff */
[----:B------:R-:W-:-:S05]  /*64120*/  F2FP.F16.E4M3.UNPACK_B R33, R33 ;  /* 0x00000021ff21723e */ /* 0x000fca00020006ff */
[----:B------:R-:W-:-:S05]  /*64130*/  HADD2.F32 R33, -RZ, R33.H0_H0 ;  /* 0x20000021ff217230 */ /* 0x000fca0000004100 */
[----:B------:R-:W-:-:S04]  /*64140*/  FMUL R33, R33, UR26 ;  /* 0x0000001a21217c20 */ /* 0x000fc80008400000 */
[----:B---3--:R-:W-:-:S05]  /*64150*/  FFMA R33, R9, UR27, R33 ;  /* 0x0000001b09217c23 */ /* 0x008fca0008000021 */
[----:B------:R-:W-:-:S05]  /*64160*/  F2FP.SATFINITE.E4M3.F32.PACK_AB_MERGE_C R33, RZ, R33, RZ ;  /* 0x00000021ff21723e */ /* 0x000fca00048070ff */
[----:B------:R1:W-:Y:S02]  /*64170*/  @!P0 STG.E.U8 desc[UR30][R140.64+0x68], R33 ;  /* 0x000068218c008986 */ /* 0x0003e4000c10111e */
[----:B-1----:R-:W-:-:S06]  /*64180*/  PRMT R33, RZ, 0x7610, R33 ;  /* 0x00007610ff217816 */ /* 0x002fcc0000000021 */
[----:B------:R-:W3:Y:S01]  /*64190*/  @!P2 LDG.E.U8 R33, desc[UR30][R38.64+0x69] ;  /* 0x0000691e2621a981 */ /* 0x000ee2000c1e1100 */
[----:B0-----:R-:W-:-:S04]  /*641a0*/  @!P6 IADD3 R22, P4, P5, R24, UR13, R40 ;  /* 0x0000000d1816ec10 */ /* 0x001fc8000fd9e028 */
[----:B------:R-:W-:-:S05]  /*641b0*/  @!P6 IADD3.X R23, R32, UR12, R41, P4, P5 ;  /* 0x0000000c2017ec10 */ /* 0x000fca000a7ea429 */
[----:B------:R-:W-:Y:S01]  /*641c0*/  @!P6 STL.64 [R1+0x138], R22 ;  /* 0x000138160100e387 */ /* 0x000fe20000100a00 */
[----:B------:R-:W-:-:S13]  /*641d0*/  ISETP.LT.OR P6, PT, R31, 0x1d2, !P1 ;  /* 0x000001d21f00780c */ /* 0x000fda0004fc1670 */
        /* <DEDUP_REMOVED lines=11> */
[----:B------:R-:W4:Y:S01]  /*64290*/  LDL.LU R9, [R1+0x136c] ;  /* 0x00136c0001097983 */ /* 0x000f220000300800 */
[----:B---3--:R-:W-:-:S04]  /*642a0*/  LOP3.LUT R33, R33, 0xff, RZ, 0xc0, !PT ;  /* 0x000000ff21217812 */ /* 0x008fc800078ec0ff */
[----:B------:R-:W-:-:S05]  /*642b0*/  F2FP.F16.E4M3.UNPACK_B R33, R33 ;  /* 0x00000021ff21723e */ /* 0x000fca00020006ff */
[----:B------:R-:W-:-:S05]  /*642c0*/  HADD2.F32 R33, -RZ, R33.H0_H0 ;  /* 0x20000021ff217230 */ /* 0x000fca0000004100 */
[----:B------:R-:W-:-:S04]  /*642d0*/  FMUL R33, R33, UR26 ;  /* 0x0000001a21217c20 */ /* 0x000fc80008400000 */
[----:B------:R-:W-:Y:S01]  /*642e0*/  FFMA R33, R2, UR27, R33 ;  /* 0x0000001b02217c23 */ /* 0x000fe20008000021 */
[----:B------:R-:W-:Y:S01]  /*642f0*/  ISETP.LT.OR P0, PT, R31, 0x1d9, !P1 ;  /* 0x000001d91f00780c */ /* 0x000fe20004f01670 */
[----:B------:R-:W3:Y:S03]  /*64300*/  LDL.LU R2, [R1+0x1370] ;  /* 0x0013700001027983 */ /* 0x000ee60000300800 */
[----:B------:R-:W-:-:S05]  /*64310*/  F2FP.SATFINITE.E4M3.F32.PACK_AB_MERGE_C R33, RZ, R33, RZ ;  /* 0x00000021ff21723e */ /* 0x000fca00048070ff */
[----:B--2---:R0:W-:Y:S02]  /*64320*/  @!P2 STG.E.U8 desc[UR30][R138.64+0x69], R33 ;  /* 0x000069218a00a986 */ /* 0x0041e4000c10111e */
[----:B0-----:R-:W-:-:S05]  /*64330*/  @!P4 IMAD R33, R15, 0x180, RZ ;  /* 0x000001800f21c824 */ /* 0x001fca00078e02ff */
[--C-:B------:R-:W-:Y:S02]  /*64340*/  @!P4 IADD3.X R43, R43, R41, R33.reuse, P5, !PT ;  /* 0x000000292b2bc210 */ /* 0x100fe40002ffe421 */
[----:B------:R-:W-:Y:S01]  /*64350*/  PRMT R33, RZ, 0x7610, R33 ;  /* 0x00007610ff217816 */ /* 0x000fe20000000021 */
[----:B------:R-:W0:Y:S05]  /*64360*/  @!P0 LDC.64 R40, c[0x0][0x5c0] ;  /* 0x00017000ff288b82 */ /* 0x000e2a0000000a00 */
[----:B------:R-:W2:Y:S01]  /*64370*/  @!P4 LDG.E.U8 R33, desc[UR30][R36.64+0x70] ;  /* 0x0000701e2421c981 */ /* 0x000ea2000c1e1100 */
[----:B0-----:R-:W-:-:S04]  /*64380*/  @!P0 IADD3 R102, P5, P6, R24, UR13, R40 ;  /* 0x0000000d18668c10 */ /* 0x001fc8000febe028 */
[----:B------:R-:W-:Y:S02]  /*64390*/  @!P0 IADD3.X R103, R32, UR12, R41, P5, P6 ;  /* 0x0000000c20678c10 */ /* 0x000fe4000afec429 */
[----:B--2---:R-:W-:-:S04]  /*643a0*/  LOP3.LUT R33, R33, 0xff, RZ, 0xc0, !PT ;  /* 0x000000ff21217812 */ /* 0x004fc800078ec0ff */
[----:B------:R-:W-:-:S05]  /*643b0*/  F2FP.F16.E4M3.UNPACK_B R33, R33 ;  /* 0x00000021ff21723e */ /* 0x000fca00020006ff */
[----:B------:R-:W-:-:S05]  /*643c0*/  HADD2.F32 R33, -RZ, R33.H0_H0 ;  /* 0x20000021ff217230 */ /* 0x000fca0000004100 */
[----:B------:R-:W-:-:S04]  /*643d0*/  FMUL R33, R33, UR26 ;  /* 0x0000001a21217c20 */ /* 0x000fc80008400000 */
[----:B----4-:R-:W-:-:S05]  /*643e0*/  FFMA R33, R9, UR27, R33 ;  /* 0x0000001b09217c23 */ /* 0x010fca0008000021 */
        /* <DEDUP_REMOVED lines=11> */
[----:B------:R-:W2:Y:S01]  /*644a0*/  @!P4 LDG.E.U8 R33, desc[UR30][R36.64+0x71] ;  /* 0x0000711e2421c981 */ /* 0x000ea2000c1e1100 */
[----:B------:R-:W-:Y:S02]  /*644b0*/  LOP3.LUT P0, RZ, R3, 0x40000000, RZ, 0xc0, !PT ;  /* 0x4000000003ff7812 */ /* 0x000fe4000780c0ff */
[----:B------:R-:W-:-:S11]  /*644c0*/  LOP3.LUT R34, R34, 0xfffffffb, RZ, 0xc0, !PT ;  /* 0xfffffffb22227812 */ /* 0x000fd600078ec0ff */
[----:B------:R-:W-:Y:S02]  /*644d0*/  @P0 LOP3.LUT R34, R34, 0x4, RZ, 0xfc, !PT ;  /* 0x0000000422220812 */ /* 0x000fe400078efcff */
[----:B------:R-:W-:-:S13]  /*644e0*/  ISETP.LT.OR P0, PT, R31, 0x1da, !P1 ;  /* 0x000001da1f00780c */ /* 0x000fda0004f01670 */
[----:B------:R-:W0:Y:S02]  /*644f0*/  @!P0 LDC.64 R40, c[0x0][0x5c0] ;  /* 0x00017000ff288b82 */ /* 0x000e240000000a00 */
[----:B0-----:R-:W-:-:S04]  /*64500*/  @!P0 IADD3 R98, P5, P6, R24, UR13, R40 ;  /* 0x0000000d18628c10 */ /* 0x001fc8000febe028 */
[----:B------:R-:W-:Y:S02]  /*64510*/  @!P0 IADD3.X R99, R32, UR12, R41, P5, P6 ;  /* 0x0000000c20638c10 */ /* 0x000fe4000afec429 */
[----:B------:R-:W-:Y:S01]  /*64520*/  LOP3.LUT P0, RZ, R34, 0x4, RZ, 0xc0, !PT ;  /* 0x0000000422ff7812 */ /* 0x000fe2000780c0ff */
[----:B------:R-:W-:Y:S04]  /*64530*/  STL [R1+0x1cb4], R102 ;  /* 0x001cb46601007387 */ /* 0x000fe80000100800 */
[----:B------:R-:W-:Y:S04]  /*64540*/  STL [R1+0x1cb0], R103 ;  /* 0x001cb06701007387 */ /* 0x000fe80000100800 */
[----:B------:R-:W4:Y:S04]  /*64550*/  LDL.LU R9, [R1+0x1374] ;  /* 0x0013740001097983 */ /* 0x000f280000300800 */
[----:B------:R-:W4:Y:S01]  /*64560*/  LDL.64 R140, [R1+0x328] ;  /* 0x00032800018c7983 */ /* 0x000f220000100a00 */
        /* <DEDUP_REMOVED lines=8> */
[----:B------:R-:W2:Y:S01]  /*645f0*/  @!P0 LDG.E.U8 R33, desc[UR30][R38.64+0x70] ;  /* 0x0000701e26218981 */ /* 0x000ea2000c1e1100 */
[----:B------:R-:W-:-:S03]  /*64600*/  LOP3.LUT P2, RZ, R3, 0x200000, RZ, 0xc0, !PT ;  /* 0x0020000003ff7812 */ /* 0x000fc6000784c0ff */
[----:B------:R-:W-:Y:S04]  /*64610*/  STL [R1+0x1cbc], R98 ;  /* 0x001cbc6201007387 */ /* 0x000fe80000100800 */
[----:B------:R-:W-:Y:S04]  /*64620*/  STL [R1+0x1cb8], R99 ;  /* 0x001cb86301007387 */ /* 0x000fe80000100800 */
[----:B------:R-:W3:Y:S04]  /*64630*/  LDL.LU R2, [R1+0x1378] ;  /* 0x0013780001027983 */ /* 0x000ee80000300800 */
[----:B------:R-:W3:Y:S01]  /*64640*/  LDL.LU.64 R138, [R1+0x300] ;  /* 0x00030000018a7983 */ /* 0x000ee20000300a00 */
[----:B------:R-:W-:-:S13]  /*64650*/  ISETP.LT.OR P6, PT, R31, 0x1e1, !P1 ;  /* 0x000001e11f00780c */ /* 0x000fda0004fc1670 */
[----:B------:R-:W0:Y:S01]  /*64660*/  @!P6 LDC.64 R40, c[0x0][0x5c0] ;  /* 0x00017000ff28eb82 */ /* 0x000e220000000a00 */
[----:B--2---:R-:W-:-:S04]  /*64670*/  LOP3.LUT R33, R33, 0xff, RZ, 0xc0, !PT ;  /* 0x000000ff21217812 */ /* 0x004fc800078ec0ff */
[----:B------:R-:W-:-:S05]  /*64680*/  F2FP.F16.E4M3.UNPACK_B R33, R33 ;  /* 0x00000021ff21723e */ /* 0x000fca00020006ff */
[----:B------:R-:W-:-:S05]  /*64690*/  HADD2.F32 R33, -RZ, R33.H0_H0 ;  /* 0x20000021ff217230 */ /* 0x000fca0000004100 */
[----:B------:R-:W-:-:S04]  /*646a0*/  FMUL R33, R33, UR26 ;  /* 0x0000001a21217c20 */ /* 0x000fc80008400000 */
[----:B----4-:R-:W-:-:S05]  /*646b0*/  FFMA R33, R9, UR27, R33 ;  /* 0x0000001b09217c23 */ /* 0x010fca0008000021 */
[----:B------:R-:W-:-:S05]  /*646c0*/  F2FP.SATFINITE.E4M3.F32.PACK_AB_MERGE_C R33, RZ, R33, RZ ;  /* 0x00000021ff21723e */ /* 0x000fca00048070ff */
[----:B------:R1:W-:Y:S02]  /*646d0*/  @!P0 STG.E.U8 desc[UR30][R140.64+0x70], R33 ;  /* 0x000070218c008986 */ /* 0x0003e4000c10111e */
[----:B-1----:R-:W-:-:S06]  /*646e0*/  PRMT R33, RZ, 0x7610, R33 ;  /* 0x00007610ff217816 */ /* 0x002fcc0000000021 */
[----:B------:R-:W2:Y:S01]  /*646f0*/  @!P2 LDG.E.U8 R33, desc[UR30][R38.64+0x71] ;  /* 0x0000711e2621a981 */ /* 0x000ea2000c1e1100 */
        /* <DEDUP_REMOVED lines=14> */
[----:B------:R-:W-:Y:S04]  /*647e0*/  STL [R1+0x1ccc], R70 ;  /* 0x001ccc4601007387 */ /* 0x000fe80000100800 */
[----:B------:R-:W-:Y:S04]  /*647f0*/  STL [R1+0x1cc8], R71 ;  /* 0x001cc84701007387 */ /* 0x000fe80000100800 */
[----:B------:R-:W4:Y:S01]  /*64800*/  LDL.LU R9, [R1+0x137c] ;  /* 0x00137c0001097983 */ /* 0x000f220000300800 */
[----:B--2---:R-:W-:-:S04]  /*64810*/  LOP3.LUT R33, R33, 0xff, RZ, 0xc0, !PT ;  /* 0x000000ff21217812 */ /* 0x004fc800078ec0ff */
[----:B------:R-:W-:-:S05]  /*64820*/  F2FP.F16.E4M3.UNPACK_B R33, R33 ;  /* 0x00000021ff21723e */ /* 0x000fca00020006ff */
[----:B------:R-:W-:-:S05]  /*64830*/  HADD2.F32 R33, -RZ, R33.H0_H0 ;  /* 0x20000021ff217230 */ /* 0x000fca0000004100 */
[----:B------:R-:W-:-:S04]  /*64840*/  FMUL R33, R33, UR26 ;  /* 0x0000001a21217c20 */ /* 0x000fc80008400000 */
[----:B---3--:R-:W-:Y:S01]  /*64850*/  FFMA R33, R2, UR27, R33 ;  /* 0x0000001b02217c23 */ /* 0x008fe20008000021 */
[----:B------:R-:W-:Y:S01]  /*64860*/  ISETP.LT.OR P0, PT, R31, 0x1e9, !P1 ;  /* 0x000001e91f00780c */ /* 0x000fe20004f01670 */
[----:B------:R-:W2:Y:S03]  /*64870*/  LDL.LU R2, [R1+0x1380] ;  /* 0x0013800001027983 */ /* 0x000ea60000300800 */
[----:B------:R-:W-:-:S05]  /*64880*/  F2FP.SATFINITE.E4M3.F32.PACK_AB_MERGE_C R33, RZ, R33, RZ ;  /* 0x00000021ff21723e */ /* 0x000fca00048070ff */
[----:B------:R0:W-:Y:S02]  /*64890*/  @!P2 STG.E.U8 desc[UR30][R138.64+0x71], R33 ;  /* 0x000071218a00a986 */ /* 0x0001e4000c10111e */
[----:B0-----:R-:W-:-:S05]  /*648a0*/  @!P4 IMAD R33, R15, 0x180, RZ ;  /* 0x000001800f21c824 */ /* 0x001fca00078e02ff */
[--C-:B------:R-:W-:Y:S02]  /*648b0*/  @!P4 IADD3.X R43, R43, R41, R33.reuse, P5, !PT ;  /* 0x000000292b2bc210 */ /* 0x100fe40002ffe421 */
[----:B------:R-:W-:Y:S01]  /*648c0*/  PRMT R33, RZ, 0x7610, R33 ;  /* 0x00007610ff217816 */ /* 0x000fe20000000021 */
[----:B------:R-:W0:Y:S05]  /*648d0*/  @!P0 LDC.64 R40, c[0x0][0x5c0] ;  /* 0x00017000ff288b82 */ /* 0x000e2a0000000a00 */
[----:B------:R-:W3:Y:S01]  /*648e0*/  @!P4 LDG.E.U8 R33, desc[UR30][R36.64+0x78] ;  /* 0x0000781e2421c981 */ /* 0x000ee2000c1e1100 */
[----:B0-----:R-:W-:-:S04]  /*648f0*/  @!P0 IADD3 R66, P5, P6, R24, UR13, R40 ;  /* 0x0000000d18428c10 */ /* 0x001fc8000febe028 */
[----:B------:R-:W-:Y:S02]  /*64900*/  @!P0 IADD3.X R67, R32, UR12, R41, P5, P6 ;  /* 0x0000000c20438c10 */ /* 0x000fe4000afec429 */
[----:B---3--:R-:W-:-:S04]  /*64910*/  LOP3.LUT R33, R33, 0xff, RZ, 0xc0, !PT ;  /* 0x000000ff21217812 */ /* 0x008fc800078ec0ff */
        /* <DEDUP_REMOVED lines=15> */
[----:B------:R-:W3:Y:S01]  /*64a10*/  @!P4 LDG.E.U8 R33, desc[UR30][R36.64+0x79] ;  /* 0x0000791e2421c981 */ /* 0x000ee2000c1e1100 */
        /* <DEDUP_REMOVED lines=56> */
[----:B------:R-:W-:Y:S02]  /*64da0*/  LOP3.LUT R13, R13, 0xffffbfff, RZ, 0xc0, !PT ;  /* 0xffffbfff0d0d7812 */ /* 0x000fe400078ec0ff */
[----:B------:R-:W-:Y:S01]  /*64db0*/  LOP3.LUT P2, RZ, R34, 0x2, RZ, 0xc0, !PT ;  /* 0x0000000222ff7812 */ /* 0x000fe2000784c0ff */
[----:B------:R-:W-:Y:S01]  /*64dc0*/  IMAD.U32 R35, RZ, RZ, UR11 ;  /* 0x0000000bff237e24 */ /* 0x000fe2000f8e00ff */
[----:B------:R-:W2:Y:S01]  /*64dd0*/  LDL.LU R2, [R1+0x1390] ;  /* 0x0013900001027983 */ /* 0x000ea20000300800 */
[----:B------:R-:W-:-:S05]  /*64de0*/  F2FP.SATFINITE.E4M3.F32.PACK_AB_MERGE_C R33, RZ, R33, RZ ;  /* 0x00000021ff21723e */ /* 0x000fca00048070ff */
[----:B------:R0:W-:Y:S02]  /*64df0*/  @!P0 STG.E.U8 desc[UR30][R138.64+0x79], R33 ;  /* 0x000079218a008986 */ /* 0x0001e4000c10111e */
[----:B0-----:R-:W-:-:S05]  /*64e00*/  @!P4 IMAD R33, R15, 0x180, RZ ;  /* 0x000001800f21c824 */ /* 0x001fca00078e02ff */
[--C-:B------:R-:W-:Y:S02]  /*64e10*/  @!P4 IADD3.X R43, R43, R41, R33.reuse, P5, !PT ;  /* 0x000000292b2bc210 */ /* 0x100fe40002ffe421 */
[----:B------:R-:W-:-:S06]  /*64e20*/  PRMT R33, RZ, 0x7610, R33 ;  /* 0x00007610ff217816 */ /* 0x000fcc0000000021 */
[----:B------:R-:W3:Y:S01]  /*64e30*/  @!P4 LDG.E.U8 R33, desc[UR30][R36.64+0x80] ;  /* 0x0000801e2421c981 */ /* 0x000ee2000c1e1100 */
[----:B------:R-:W-:-:S13]  /*64e40*/  ISETP.LT.OR P0, PT, R31, 0x1f9, !P1 ;  /* 0x000001f91f00780c */ /* 0x000fda0004f01670 */
[----:B------:R-:W0:Y:S01]  /*64e50*/  @!P0 LDC.64 R40, c[0x0][0x5c0] ;  /* 0x00017000ff288b82 */ /* 0x000e220000000a00 */
[----:B------:R-:W-:Y:S02]  /*64e60*/  @P1 LOP3.LUT R13, R13, 0x4000, RZ, 0xfc, !PT ;  /* 0x000040000d0d1812 */ /* 0x000fe400078efcff */
[----:B------:R-:W-:Y:S02]  /*64e70*/  LOP3.LUT P1, RZ, R4, 0x10, RZ, 0xc0, !PT ;  /* 0x0000001004ff7812 */ /* 0x000fe4000782c0ff */
[----:B------:R-:W-:-:S11]  /*64e80*/  LOP3.LUT R34, R34, 0xfffffffe, RZ, 0xc0, !PT ;  /* 0xfffffffe22227812 */ /* 0x000fd600078ec0ff */
[----:B------:R-:W-:Y:S02]  /*64e90*/  @P1 LOP3.LUT R34, R34, 0x1, RZ, 0xfc, !PT ;  /* 0x0000000122221812 */ /* 0x000fe400078efcff */
[----:B------:R-:W-:Y:S02]  /*64ea0*/  ISETP.LT.OR P1, PT, R31, 0x101, !P2 ;  /* 0x000001011f00780c */ /* 0x000fe40005721670 */
        /* <DEDUP_REMOVED lines=16> */
[----:B------:R-:W-:Y:S01]  /*64fb0*/  @!P4 IADD3.X R41, R43, R41, R33, P5, !PT ;  /* 0x000000292b29c210 */ /* 0x000fe20002ffe421 */
[----:B------:R-:W-:Y:S01]  /*64fc0*/  IMAD.U32 R33, RZ, RZ, UR10 ;  /* 0x0000000aff217e24 */ /* 0x000fe2000f8e00ff */
[----:B------:R-:W-:-:S04]  /*64fd0*/  @!P1 IADD3 R138, P5, P6, R35, UR9, R24 ;  /* 0x00000009238a9c10 */ /* 0x000fc8000febe018 */
[----:B------:R-:W-:Y:S02]  /*64fe0*/  @!P1 IADD3.X R139, R33, UR8, R32, P5, P6 ;  /* 0x00000008218b9c10 */ /* 0x000fe4000afec420 */
[----:B------:R-:W-:-:S06]  /*64ff0*/  PRMT R33, RZ, 0x7610, R33 ;  /* 0x00007610ff217816 */ /* 0x000fcc0000000021 */
[----:B------:R-:W3:Y:S01]  /*65000*/  @!P4 LDG.E.U8 R33, desc[UR30][R36.64+0x81] ;  /* 0x0000811e2421c981 */ /* 0x000ee2000c1e1100 */
[----:B------:R-:W-:Y:S02]  /*65010*/  ISETP.LT.OR P6, PT, R31, 0x102, !P2 ;  /* 0x000001021f00780c */ /* 0x000fe400057c1670 */
[----:B------:R-:W-:-:S04]  /*65020*/  LOP3.LUT R4, R4, 0xdfffffff, RZ, 0xc0, !PT ;  /* 0xdfffffff04047812 */ /* 0x000fc800078ec0ff */
[----:B------:R-:W-:Y:S02]  /*65030*/  @P1 LOP3.LUT R4, R4, 0x20000000, RZ, 0xfc, !PT ;  /* 0x2000000004041812 */ /* 0x000fe400078efcff */
[----:B------:R-:W-:Y:S01]  /*65040*/  LOP3.LUT P1, RZ, R34, 0x1, RZ, 0xc0, !PT ;  /* 0x0000000122ff7812 */ /* 0x000fe2000782c0ff */
[----:B------:R-:W-:Y:S01]  /*65050*/  IMAD.U32 R34, RZ, RZ, UR11 ;  /* 0x0000000bff227e24 */ /* 0x000fe2000f8e00ff */
[----:B------:R-:W-:Y:S04]  /*65060*/  STL [R1+0x1cf4], R44 ;  /* 0x001cf42c01007387 */ /* 0x000fe80000100800 */
[----:B------:R-:W-:Y:S04]  /*65070*/  STL [R1+0x1cf0], R45 ;  /* 0x001cf02d01007387 */ /* 0x000fe80000100800 */
[----:B------:R-:W4:Y:S04]  /*65080*/  LDL.LU R9, [R1+0x1394] ;  /* 0x0013940001097983 */ /* 0x000f280000300800 */
[----:B------:R-:W4:Y:S01]  /*65090*/  LDL.LU.64 R142, [R1+0x320] ;  /* 0x00032000018e7983 */ /* 0x000f220000300a00 */
[----:B---3--:R-:W-:-:S04]  /*650a0*/  LOP3.LUT R33, R33, 0xff, RZ, 0xc0, !PT ;  /* 0x000000ff21217812 */ /* 0x008fc800078ec0ff */
[----:B------:R-:W-:-:S05]  /*650b0*/  F2FP.F16.E4M3.UNPACK_B R33, R33 ;  /* 0x00000021ff21723e */ /* 0x000fca00020006ff */
[----:B------:R-:W-:-:S05]  /*650c0*/  HADD2.F32 R33, -RZ, R33.H0_H0 ;  /* 0x20000021ff217230 */ /* 0x000fca0000004100 */
[----:B------:R-:W-:-:S04]  /*650d0*/  FMUL R33, R33, UR26 ;  /* 0x0000001a21217c20 */ /* 0x000fc80008400000 */
[----:B--2---:R-:W-:Y:S01]  /*650e0*/  FFMA R33, R2, UR27, R33 ;  /* 0x0000001b02217c23 */ /* 0x004fe20008000021 */
[----:B------:R-:W-:Y:S01]  /*650f0*/  LOP3.LUT P0, RZ, R3, 0x2000000, RZ, 0xc0, !PT ;  /* 0x0200000003ff7812 */ /* 0x000fe2000780c0ff */
[----:B------:R-:W2:Y:S04]  /*65100*/  LDL.LU R2, [R1+0x1398] ;  /* 0x0013980001027983 */ /* 0x000ea80000300800 */
[----:B------:R-:W3:Y:S01]  /*65110*/  LDL.LU.64 R140, [R1+0x2f8] ;  /* 0x0002f800018c7983 */ /* 0x000ee20000300a00 */
[----:B------:R-:W-:-:S05]  /*65120*/  F2FP.SATFINITE.E4M3.F32.PACK_AB_MERGE_C R33, RZ, R33, RZ ;  /* 0x00000021ff21723e */ /* 0x000fca00048070ff */
[----:B------:R0:W-:Y:S01]  /*65130*/  @!P4 STG.E.U8 desc[UR30][R40.64+0x81], R33 ;  /* 0x000081212800c986 */ /* 0x0001e2000c10111e */
[----:B------:R-:W-:Y:S01]  /*65140*/  @!P6 IADD3 R42, P4, P5, R34, UR9, R24 ;  /* 0x00000009222aec10 */ /* 0x000fe2000fd9e018 */
[----:B0-----:R-:W-:-:S05]  /*65150*/  IMAD.U32 R33, RZ, RZ, UR10 ;  /* 0x0000000aff217e24 */ /* 0x001fca000f8e00ff */
[----:B------:R-:W-:Y:S02]  /*65160*/  @!P6 IADD3.X R43, R33, UR8, R32, P4, P5 ;  /* 0x00000008212bec10 */ /* 0x000fe4000a7ea420 */
[----:B------:R-:W-:-:S06]  /*65170*/  PRMT R33, RZ, 0x7610, R33 ;  /* 0x00007610ff217816 */ /* 0x000fcc0000000021 */
[----:B------:R-:W4:Y:S02]  /*65180*/  @!P1 LDG.E.U8 R33, desc[UR30][R38.64+0x80] ;  /* 0x0000801e26219981 */ /* 0x000f24000c1e1100 */
[----:B----4-:R-:W-:-:S04]  /*65190*/  LOP3.LUT R33, R33, 0xff, RZ, 0xc0, !PT ;  /* 0x000000ff21217812 */ /* 0x010fc800078ec0ff */
[----:B------:R-:W-:-:S05]  /*651a0*/  F2FP.F16.E4M3.UNPACK_B R33, R33 ;  /* 0x00000021ff21723e */ /* 0x000fca00020006ff */
[----:B------:R-:W-:-:S05]  /*651b0*/  HADD2.F32 R33, -RZ, R33.H0_H0 ;  /* 0x20000021ff217230 */ /* 0x000fca0000004100 */
[----:B------:R-:W-:-:S04]  /*651c0*/  FMUL R33, R33, UR26 ;  /* 0x0000001a21217c20 */ /* 0x000fc80008400000 */
[----:B------:R-:W-:-:S05]  /*651d0*/  FFMA R33, R9, UR27, R33 ;  /* 0x0000001b09217c23 */ /* 0x000fca0008000021 */
[----:B------:R-:W-:-:S05]  /*651e0*/  F2FP.SATFINITE.E4M3.F32.PACK_AB_MERGE_C R33, RZ, R33, RZ ;  /* 0x00000021ff21723e */ /* 0x000fca00048070ff */
[----:B------:R0:W-:Y:S02]  /*651f0*/  @!P1 STG.E.U8 desc[UR30][R142.64+0x80], R33 ;  /* 0x000080218e009986 */ /* 0x0001e4000c10111e */
[----:B0-----:R-:W-:-:S06]  /*65200*/  PRMT R33, RZ, 0x7610, R33 ;  /* 0x00007610ff217816 */ /* 0x001fcc0000000021 */
[----:B------:R-:W4:Y:S01]  /*65210*/  @!P0 LDG.E.U8 R33, desc[UR30][R38.64+0x81] ;  /* 0x0000811e26218981 */ /* 0x000f22000c1e1100 */
[----:B------:R-:W-:-:S04]  /*65220*/  LOP3.LUT R4, R4, 0xefffffff, RZ, 0xc0, !PT ;  /* 0xefffffff04047812 */ /* 0x000fc800078ec0ff */
[----:B------:R-:W-:Y:S02]  /*65230*/  @P6 LOP3.LUT R4, R4, 0x10000000, RZ, 0xfc, !PT ;  /* 0x1000000004046812 */ /* 0x000fe400078efcff */
[----:B------:R-:W-:Y:S01]  /*65240*/  ISETP.LT.OR P6, PT, R31, 0x109, !P2 ;  /* 0x000001091f00780c */ /* 0x000fe200057c1670 */
[----:B------:R-:W-:-:S12]  /*65250*/  IMAD.U32 R34, RZ, RZ, UR10 ;  /* 0x0000000aff227e24 */ /* 0x000fd8000f8e00ff */
[----:B------:R-:W-:-:S04]  /*65260*/  @!P6 IADD3 R11, P4, P5, R35, UR9, R24 ;  /* 0x00000009230bec10 */ /* 0x000fc8000fd9e018 */
[----:B------:R-:W-:Y:S02]  /*65270*/  @!P6 IADD3.X R9, R34, UR8, R32, P4, P5 ;  /* 0x000000082209ec10 */ /* 0x000fe4000a7ea420 */
[----:B------:R-:W-:-:S13]  /*65280*/  ISETP.LT.OR P4, PT, R31, 0x89, !P3 ;  /* 0x000000891f00780c */ /* 0x000fda0005f81670 */
[----:B------:R-:W0:Y:S01]  /*65290*/  @!P4 LDC.64 R40, c[0x0][0x5c0] ;  /* 0x00017000ff28cb82 */ /* 0x000e220000000a00 */
[----:B------:R-:W-:Y:S02]  /*652a0*/  @!P4 IMAD.MOV.U32 R34, RZ, RZ, R24 ;  /* 0x000000ffff22c224 */ /* 0x000fe400078e0018 */
[----:B------:R-:W-:Y:S02]  /*652b0*/  @!P4 IMAD.MOV.U32 R35, RZ, RZ, R32 ;  /* 0x000000ffff23c224 */ /* 0x000fe400078e0020 */
[----:B------:R-:W-:Y:S01]  /*652c0*/  @!P4 IMAD.WIDE.U32 R34, R14, 0x180, R34 ;  /* 0x000001800e22c825 */ /* 0x000fe200078e0022 */
[----:B------:R-:W-:Y:S01]  /*652d0*/  LOP3.LUT R4, R4, 0xf7ffffff, RZ, 0xc0, !PT ;  /* 0xf7ffffff04047812 */ /* 0x000fe200078ec0ff */
[----:B------:R-:W-:Y:S04]  /*652e0*/  @!P6 STL [R1+0x310], R11 ;  /* 0x0003100b0100e387 */ /* 0x000fe80000100800 */
[----:B------:R1:W-:Y:S01]  /*652f0*/  @!P6 STL [R1+0x314], R9 ;  /* 0x000314090100e387 */ /* 0x0003e20000100800 */
[----:B------:R-:W-:-:S03]  /*65300*/  @P6 LOP3.LUT R4, R4, 0x8000000, RZ, 0xfc, !PT ;  /* 0x0800000004046812 */ /* 0x000fc600078efcff */
[----:B-1----:R-:W3:Y:S01]  /*65310*/  LDL.LU R9, [R1+0x139c] ;  /* 0x00139c0001097983 */ /* 0x002ee20000300800 */
[----:B0-----:R-:W-:Y:S01]  /*65320*/  @!P4 IADD3 R34, P5, R34, R40, RZ ;  /* 0x000000282222c210 */ /* 0x001fe20007fbe0ff */
[----:B------:R-:W-:Y:S01]  /*65330*/  IMAD.U32 R40, RZ, RZ, UR11 ;  /* 0x0000000bff287e24 */ /* 0x000fe2000f8e00ff */
[----:B----4-:R-:W-:-:S04]  /*65340*/  LOP3.LUT R33, R33, 0xff, RZ, 0xc0, !PT ;  /* 0x000000ff21217812 */ /* 0x010fc800078ec0ff */
[----:B------:R-:W-:-:S05]  /*65350*/  F2FP.F16.E4M3.UNPACK_B R33, R33 ;  /* 0x00000021ff21723e */ /* 0x000fca00020006ff */
[----:B------:R-:W-:-:S05]  /*65360*/  HADD2.F32 R33, -RZ, R33.H0_H0 ;  /* 0x20000021ff217230 */ /* 0x000fca0000004100 */
[----:B------:R-:W-:-:S04]  /*65370*/  FMUL R33, R33, UR26 ;  /* 0x0000001a21217c20 */ /* 0x000fc80008400000 */
[----:B--2---:R-:W-:Y:S01]  /*65380*/  FFMA R33, R2, UR27, R33 ;  /* 0x0000001b02217c23 */ /* 0x004fe20008000021 */
[----:B------:R-:W-:Y:S02]  /*65390*/  LOP3.LUT R4, R4, 0xfbffffff, RZ, 0xc0, !PT ;  /* 0xfbffffff04047812 */ /* 0x000fe400078ec0ff */
[----:B------:R-:W-:Y:S01]  /*653a0*/  LOP3.LUT R13, R13, 0x7fffffff, RZ, 0xc0, !PT ;  /* 0x7fffffff0d0d7812 */ /* 0x000fe200078ec0ff */
[----:B------:R-:W2:Y:S01]  /*653b0*/  LDL.LU R2, [R1+0x13a0] ;  /* 0x0013a00001027983 */ /* 0x000ea20000300800 */
[----:B------:R-:W-:-:S05]  /*653c0*/  F2FP.SATFINITE.E4M3.F32.PACK_AB_MERGE_C R33, RZ, R33, RZ ;  /* 0x00000021ff21723e */ /* 0x000fca00048070ff */
[----:B---3--:R0:W-:Y:S01]  /*653d0*/  @!P0 STG.E.U8 desc[UR30][R140.64+0x81], R33 ;  /* 0x000081218c008986 */ /* 0x0081e2000c10111e */
[----:B------:R-:W-:Y:S01]  /*653e0*/  ISETP.LT.OR P0, PT, R31, 0x10a, !P2 ;  /* 0x0000010a1f00780c */ /* 0x000fe20005701670 */
[----:B0-----:R-:W-:-:S05]  /*653f0*/  @!P4 IMAD R33, R15, 0x180, RZ ;  /* 0x000001800f21c824 */ /* 0x001fca00078e02ff */
[----:B------:R-:W-:Y:S01]  /*65400*/  @!P4 IADD3.X R35, R41, R35, R33, P5, !PT ;  /* 0x000000232923c210 */ /* 0x000fe20002ffe421 */
[----:B------:R-:W-:-:S06]  /*65410*/  IMAD.U32 R33, RZ, RZ, UR10 ;  /* 0x0000000aff217e24 */ /* 0x000fcc000f8e00ff */
[----:B------:R-:W-:-:S04]  /*65420*/  @!P0 IADD3 R140, P5, P6, R40, UR9, R24 ;  /* 0x00000009288c8c10 */ /* 0x000fc8000febe018 */
[----:B------:R-:W-:Y:S02]  /*65430*/  @!P0 IADD3.X R141, R33, UR8, R32, P5, P6 ;  /* 0x00000008218d8c10 */ /* 0x000fe4000afec420 */
[----:B------:R-:W-:-:S06]  /*65440*/  PRMT R33, RZ, 0x7610, R33 ;  /* 0x00007610ff217816 */ /* 0x000fcc0000000021 */
[----:B------:R-:W3:Y:S01]  /*65450*/  @!P4 LDG.E.U8 R33, desc[UR30][R36.64+0x88] ;  /* 0x0000881e2421c981 */ /* 0x000ee2000c1e1100 */
[----:B------:R-:W-:-:S04]  /*65460*/  @P0 LOP3.LUT R4, R4, 0x4000000, RZ, 0xfc, !PT ;  /* 0x0400000004040812 */ /* 0x000fc800078efcff */
[----:B------:R-:W-:-:S13]  /*65470*/  LOP3.LUT P1, RZ, R4, 0x80, RZ, 0xc0, !PT ;  /* 0x0000008004ff7812 */ /* 0x000fda000782c0ff */
[----:B------:R-:W-:Y:S02]  /*65480*/  @P1 LOP3.LUT R13, R13, 0x80000000, RZ, 0xfc, !PT ;  /* 0x800000000d0d1812 */ /* 0x000fe400078efcff */
[----:B------:R-:W-:Y:S02]  /*65490*/  ISETP.LT.OR P1, PT, R31, 0x111, !P2 ;  /* 0x000001111f00780c */ /* 0x000fe40005721670 */
[----:B---3--:R-:W-:-:S04]  /*654a0*/  LOP3.LUT R33, R33, 0xff, RZ, 0xc0, !PT ;  /* 0x000000ff21217812 */ /* 0x008fc800078ec0ff */
[----:B------:R-:W-:-:S05]  /*654b0*/  F2FP.F16.E4M3.UNPACK_B R33, R33 ;  /* 0x00000021ff21723e */ /* 0x000fca00020006ff */
[----:B------:R-:W-:-:S05]  /*654c0*/  HADD2.F32 R33, -RZ, R33.H0_H0 ;  /* 0x20000021ff217230 */ /* 0x000fca0000004100 */
[----:B------:R-:W-:-:S04]  /*654d0*/  FMUL R33, R33, UR26 ;  /* 0x0000001a21217c20 */ /* 0x000fc80008400000 */
[----:B------:R-:W-:Y:S01]  /*654e0*/  FFMA R33, R9, UR27, R33 ;  /* 0x0000001b09217c23 */ /* 0x000fe20008000021 */
[----:B------:R-:W-:Y:S01]  /*654f0*/  LOP3.LUT R4, R4, 0xfdffffff, RZ, 0xc0, !PT ;  /* 0xfdffffff04047812 */ /* 0x000fe200078ec0ff */
[----:B------:R-:W3:Y:S04]  /*65500*/  LDL.LU R9, [R1+0x13a4] ;  /* 0x0013a40001097983 */ /* 0x000ee80000300800 */
[----:B------:R-:W4:Y:S01]  /*65510*/  LDL.LU.64 R90, [R1+0x340] ;  /* 0x00034000015a7983 */ /* 0x000f220000300a00 */
        /* <DEDUP_REMOVED lines=8> */
[----:B-1----:R-:W-:Y:S01]  /*655a0*/  @!P4 IADD3 R34, P5, R34, R40, RZ ;  /* 0x000000282222c210 */ /* 0x002fe20007fbe0ff */
[----:B------:R-:W-:-:S03]  /*655b0*/  IMAD.U32 R40, RZ, RZ, UR11 ;  /* 0x0000000bff287e24 */ /* 0x000fc6000f8e00ff */
[----:B------:R-:W-:Y:S01]  /*655c0*/  @!P4 IADD3.X R35, R41, R35, R33, P5, !PT ;  /* 0x000000232923c210 */ /* 0x000fe20002ffe421 */
[----:B------:R-:W-:Y:S01]  /*655d0*/  IMAD.U32 R33, RZ, RZ, UR10 ;  /* 0x0000000aff217e24 */ /* 0x000fe2000f8e00ff */
[----:B------:R-:W-:-:S04]  /*655e0*/  @!P1 IADD3 R22, P5, P6, R40, UR9, R24 ;  /* 0x0000000928169c10 */ /* 0x000fc8000febe018 */
[----:B------:R-:W-:Y:S02]  /*655f0*/  @!P1 IADD3.X R11, R33, UR8, R32, P5, P6 ;  /* 0x00000008210b9c10 */ /* 0x000fe4000afec420 */
[----:B------:R-:W-:-:S06]  /*65600*/  PRMT R33, RZ, 0x7610, R33 ;  /* 0x00007610ff217816 */ /* 0x000fcc0000000021 */
[----:B------:R-:W2:Y:S01]  /*65610*/  @!P4 LDG.E.U8 R33, desc[UR30][R36.64+0x89] ;  /* 0x0000891e2421c981 */ /* 0x000ea2000c1e1100 */
[----:B------:R-:W-:-:S03]  /*65620*/  ISETP.LT.OR P6, PT, R31, 0x112, !P2 ;  /* 0x000001121f00780c */ /* 0x000fc600057c1670 */
[----:B------:R-:W-:Y:S01]  /*65630*/  @!P1 STL [R1+0x308], R22 ;  /* 0x0003081601009387 */ /* 0x000fe20000100800 */
[----:B------:R-:W-:-:S03]  /*65640*/  @P1 LOP3.LUT R4, R4, 0x2000000, RZ, 0xfc, !PT ;  /* 0x0200000004041812 */ /* 0x000fc600078efcff */
[----:B------:R-:W-:Y:S01]  /*65650*/  @!P1 STL [R1+0x30c], R11 ;  /* 0x00030c0b01009387 */ /* 0x000fe20000100800 */
[----:B------:R-:W-:Y:S02]  /*65660*/  LOP3.LUT P1, RZ, R13, 0x80000000, RZ, 0xc0, !PT ;  /* 0x800000000dff7812 */ /* 0x000fe4000782c0ff */
[----:B--2---:R-:W-:-:S04]  /*65670*/  LOP3.LUT R33, R33, 0xff, RZ, 0xc0, !PT ;  /* 0x000000ff21217812 */ /* 0x004fc800078ec0ff */
[----:B------:R-:W-:-:S05]  /*65680*/  F2FP.F16.E4M3.UNPACK_B R33, R33 ;  /* 0x00000021ff21723e */ /* 0x000fca00020006ff */
[----:B------:R-:W-:-:S05]  /*65690*/  HADD2.F32 R33, -RZ, R33.H0_H0 ;  /* 0x20000021ff217230 */ /* 0x000fca0000004100 */
[----:B------:R-:W-:-:S04]  /*656a0*/  FMUL R33, R33, UR26 ;  /* 0x0000001a21217c20 */ /* 0x000fc80008400000 */
[----:B------:R-:W-:Y:S01]  /*656b0*/  FFMA R33, R2, UR27, R33 ;  /* 0x0000001b02217c23 */ /* 0x000fe20008000021 */
[----:B------:R-:W-:Y:S01]  /*656c0*/  LOP3.LUT P0, RZ, R3, 0x20000000, RZ, 0xc0, !PT ;  /* 0x2000000003ff7812 */ /* 0x000fe2000780c0ff */
[----:B------:R-:W2:Y:S04]  /*656d0*/  LDL.LU R2, [R1+0x13a8] ;  /* 0x0013a80001027983 */ /* 0x000ea80000300800 */
[----:B------:R-:W2:Y:S01]  /*656e0*/  LDL.LU.64 R68, [R1+0x318] ;  /* 0x0003180001447983 */ /* 0x000ea20000300a00 */
[----:B------:R-:W-:-:S05]  /*656f0*/  F2FP.SATFINITE.E4M3.F32.PACK_AB_MERGE_C R33, RZ, R33, RZ ;  /* 0x00000021ff21723e */ /* 0x000fca00048070ff */
[----:B------:R0:W-:Y:S02]  /*65700*/  @!P4 STG.E.U8 desc[UR30][R34.64+0x89], R33 ;  /* 0x000089212200c986 */ /* 0x0001e4000c10111e */
[----:B0-----:R-:W-:Y:S02]  /*65710*/  IMAD.U32 R34, RZ, RZ, UR11 ;  /* 0x0000000bff227e24 */ /* 0x001fe4000f8e00ff */
[----:B------:R-:W-:-:S03]  /*65720*/  IMAD.U32 R33, RZ, RZ, UR10 ;  /* 0x0000000aff217e24 */ /* 0x000fc6000f8e00ff */
[----:B------:R-:W-:-:S04]  /*65730*/  @!P6 IADD3 R142, P4, P5, R34, UR9, R24 ;  /* 0x00000009228eec10 */ /* 0x000fc8000fd9e018 */
[----:B------:R-:W-:Y:S02]  /*65740*/  @!P6 IADD3.X R143, R33, UR8, R32, P4, P5 ;  /* 0x00000008218fec10 */ /* 0x000fe4000a7ea420 */
[----:B------:R-:W-:-:S06]  /*65750*/  PRMT R33, RZ, 0x7610, R33 ;  /* 0x00007610ff217816 */ /* 0x000fcc0000000021 */
[----:B------:R-:W3:Y:S02]  /*65760*/  @!P1 LDG.E.U8 R33, desc[UR30][R38.64+0x88] ;  /* 0x0000881e26219981 */ /* 0x000ee4000c1e1100 */
[----:B---3--:R-:W-:-:S04]  /*65770*/  LOP3.LUT R33, R33, 0xff, RZ, 0xc0, !PT ;  /* 0x000000ff21217812 */ /* 0x008fc800078ec0ff */
[----:B------:R-:W-:-:S05]  /*65780*/  F2FP.F16.E4M3.UNPACK_B R33, R33 ;  /* 0x00000021ff21723e */ /* 0x000fca00020006ff */
[----:B------:R-:W-:-:S05]  /*65790*/  HADD2.F32 R33, -RZ, R33.H0_H0 ;  /* 0x20000021ff217230 */ /* 0x000fca0000004100 */
[----:B------:R-:W-:-:S04]  /*657a0*/  FMUL R33, R33, UR26 ;  /* 0x0000001a21217c20 */ /* 0x000fc80008400000 */
[----:B------:R-:W-:-:S05]  /*657b0*/  FFMA R33, R9, UR27, R33 ;  /* 0x0000001b09217c23 */ /* 0x000fca0008000021 */
[----:B------:R-:W-:-:S05]  /*657c0*/  F2FP.SATFINITE.E4M3.F32.PACK_AB_MERGE_C R33, RZ, R33, RZ ;  /* 0x00000021ff21723e */ /* 0x000fca00048070ff */
[----:B----4-:R0:W-:Y:S02]  /*657d0*/  @!P1 STG.E.U8 desc[UR30][R90.64+0x88], R33 ;  /* 0x000088215a009986 */ /* 0x0101e4000c10111e */
[----:B0-----:R-:W-:-:S06]  /*657e0*/  PRMT R33, RZ, 0x7610, R33 ;  /* 0x00007610ff217816 */ /* 0x001fcc0000000021 */
[----:B------:R-:W3:Y:S01]  /*657f0*/  @!P0 LDG.E.U8 R33, desc[UR30][R38.64+0x89] ;  /* 0x0000891e26218981 */ /* 0x000ee2000c1e1100 */
[----:B------:R-:W-:-:S04]  /*65800*/  LOP3.LUT R4, R4, 0xfeffffff, RZ, 0xc0, !PT ;  /* 0xfeffffff04047812 */ /* 0x000fc800078ec0ff */
[----:B------:R-:W-:Y:S02]  /*65810*/  @P6 LOP3.LUT R4, R4, 0x1000000, RZ, 0xfc, !PT ;  /* 0x0100000004046812 */ /* 0x000fe400078efcff */
[----:B------:R-:W-:Y:S01]  /*65820*/  ISETP.LT.OR P6, PT, R31, 0x119, !P2 ;  /* 0x000001191f00780c */ /* 0x000fe200057c1670 */
[----:B------:R-:W-:Y:S02]  /*65830*/  IMAD.U32 R35, RZ, RZ, UR11 ;  /* 0x0000000bff237e24 */ /* 0x000fe4000f8e00ff */
[----:B------:R-:W-:-:S10]  /*65840*/  IMAD.U32 R34, RZ, RZ, UR10 ;  /* 0x0000000aff227e24 */ /* 0x000fd4000f8e00ff */
        /* <DEDUP_REMOVED lines=11> */
[----:B-1----:R-:W4:Y:S01]  /*65900*/  LDL.LU R9, [R1+0x13ac] ;  /* 0x0013ac0001097983 */ /* 0x002f220000300800 */
[----:B0-----:R-:W-:Y:S01]  /*65910*/  @!P4 IADD3 R34, P5, R34, R40, RZ ;  /* 0x000000282222c210 */ /* 0x001fe20007fbe0ff */
[----:B------:R-:W-:Y:S01]  /*65920*/  IMAD.U32 R40, RZ, RZ, UR11 ;  /* 0x0000000bff287e24 */ /* 0x000fe2000f8e00ff */
[----:B---3--:R-:W-:-:S04]  /*65930*/  LOP3.LUT R33, R33, 0xff, RZ, 0xc0, !PT ;  /* 0x000000ff21217812 */ /* 0x008fc800078ec0ff */
        /* <DEDUP_REMOVED lines=8> */
[----:B------:R0:W-:Y:S01]  /*659c0*/  @!P0 STG.E.U8 desc[UR30][R68.64+0x89], R33 ;  /* 0x0000892144008986 */ /* 0x0001e2000c10111e */
        /* <DEDUP_REMOVED lines=16> */
[----:B----4-:R-:W-:Y:S01]  /*65ad0*/  FFMA R33, R9, UR27, R33 ;  /* 0x0000001b09217c23 */ /* 0x010fe20008000021 */
[C---:B------:R-:W-:Y:S01]  /*65ae0*/  LOP3.LUT P0, RZ, R4.reuse, 0x1, RZ, 0xc0, !PT ;  /* 0x0000000104ff7812 */ /* 0x040fe2000780c0ff */
[----:B------:R-:W3:Y:S03]  /*65af0*/  LDL.LU R9, [R1+0x13b4] ;  /* 0x0013b40001097983 */ /* 0x000ee60000300800 */
[----:B------:R-:W-:Y:S02]  /*65b00*/  F2FP.SATFINITE.E4M3.F32.PACK_AB_MERGE_C R33, RZ, R33, RZ ;  /* 0x00000021ff21723e */ /* 0x000fe400048070ff */
[----:B------:R-:W-:Y:S01]  /*65b10*/  LOP3.LUT R4, R4, 0xffdfffff, RZ, 0xc0, !PT ;  /* 0xffdfffff04047812 */ /* 0x000fe200078ec0ff */
[----:B------:R-:W4:Y:S04]  /*65b20*/  LDL.64 R146, [R1+0x348] ;  /* 0x0003480001927983 */ /* 0x000f280000100a00 */
        /* <DEDUP_REMOVED lines=24> */
[----:B------:R-:W-:Y:S02]  /*65cb0*/  FFMA R33, R2, UR27, R33 ;  /* 0x0000001b02217c23 */ /* 0x000fe40008000021 */
        /* <DEDUP_REMOVED lines=138> */
[----:B------:R-:W-:Y:S02]  /*66560*/  LOP3.LUT P1, RZ, R6, 0x80000, RZ, 0xc0, !PT ;  /* 0x0008000006ff7812 */ /* 0x000fe4000782c0ff */
        /* <DEDUP_REMOVED lines=12> */
[----:B------:R-:W-:Y:S02]  /*66630*/  @P1 LOP3.LUT R13, R13, 0x10000000, RZ, 0xfc, !PT ;  /* 0x100000000d0d1812 */ /* 0x000fe400078efcff */
[----:B------:R-:W-:Y:S02]  /*66640*/  ISETP.LT.OR P1, PT, R31, 0x141, !P2 ;  /* 0x000001411f00780c */ /* 0x000fe40005721670 */
[----:B---3--:R-:W-:-:S04]  /*66650*/  LOP3.LUT R33, R33, 0xff, RZ, 0xc0, !PT ;  /* 0x000000ff21217812 */ /* 0x008fc800078ec0ff */
[----:B------:R-:W-:-:S05]  /*66660*/  F2FP.F16.E4M3.UNPACK_B R33, R33 ;  /* 0x00000021ff21723e */ /* 0x000fca00020006ff */
[----:B------:R-:W-:-:S05]  /*66670*/  HADD2.F32 R33, -RZ, R33.H0_H0 ;  /* 0x20000021ff217230 */ /* 0x000fca0000004100 */
[----:B------:R-:W-:-:S04]  /*66680*/  FMUL R33, R33, UR26 ;  /* 0x0000001a21217c20 */ /* 0x000fc80008400000 */
[----:B----4-:R-:W-:Y:S01]  /*66690*/  FFMA R33, R9, UR27, R33 ;  /* 0x0000001b09217c23 */ /* 0x010fe20008000021 */
        /* <DEDUP_REMOVED lines=19> */
[----:B------:R-:W-:Y:S02]  /*667d0*/  ISETP.LT.OR P6, PT, R31, 0x142, !P2 ;  /* 0x000001421f00780c */ /* 0x000fe400057c1670 */
[----:B------:R-:W-:-:S04]  /*667e0*/  @P0 LOP3.LUT R4, R4, 0x4000, RZ, 0xfc, !PT ;  /* 0x0000400004040812 */ /* 0x000fc800078efcff */
[C---:B------:R-:W-:Y:S02]  /*667f0*/  LOP3.LUT P0, RZ, R4.reuse, 0x40, RZ, 0xc0, !PT ;  /* 0x0000004004ff7812 */ /* 0x040fe4000780c0ff */
[----:B------:R-:W-:Y:S01]  /*66800*/  LOP3.LUT R4, R4, 0xffffdfff, RZ, 0xc0, !PT ;  /* 0xffffdfff04047812 */ /* 0x000fe200078ec0ff */
[----:B------:R-:W-:Y:S04]  /*66810*/  @!P1 STL [R1+0x368], R22 ;  /* 0x0003681601009387 */ /* 0x000fe80000100800 */
[----:B------:R-:W-:Y:S01]  /*66820*/  @!P1 STL [R1+0x36c], R11 ;  /* 0x00036c0b01009387 */ /* 0x000fe20000100800 */
[----:B------:R-:W-:Y:S02]  /*66830*/  @P1 LOP3.LUT R4, R4, 0x2000, RZ, 0xfc, !PT ;  /* 0x0000200004041812 */ /* 0x000fe400078efcff */
[----:B------:R-:W-:-:S02]  /*66840*/  LOP3.LUT P1, RZ, R13, 0x10000000, RZ, 0xc0, !PT ;  /* 0x100000000dff7812 */ /* 0x000fc4000782c0ff */
        /* <DEDUP_REMOVED lines=24> */
[----:B------:R-:W-:-:S03]  /*669d0*/  LOP3.LUT R4, R4, 0xffffefff, RZ, 0xc0, !PT ;  /* 0xffffefff04047812 */ /* 0x000fc600078ec0ff */
[----:B------:R-:W-:Y:S04]  /*669e0*/  @!P6 STL [R1+0x360], R22 ;  /* 0x000360160100e387 */ /* 0x000fe80000100800 */
[----:B------:R0:W-:Y:S01]  /*669f0*/  @!P6 STL [R1+0x364], R11 ;  /* 0x0003640b0100e387 */ /* 0x0001e20000100800 */
[----:B------:R-:W-:Y:S02]  /*66a00*/  @P6 LOP3.LUT R4, R4, 0x1000, RZ, 0xfc, !PT ;  /* 0x0000100004046812 */ /* 0x000fe400078efcff */
[----:B------:R-:W-:Y:S01]  /*66a10*/  ISETP.LT.OR P6, PT, R31, 0x149, !P2 ;  /* 0x000001491f00780c */ /* 0x000fe200057c1670 */
[----:B------:R-:W-:Y:S02]  /*66a20*/  IMAD.U32 R35, RZ, RZ, UR11 ;  /* 0x0000000bff237e24 */ /* 0x000fe4000f8e00ff */
[----:B------:R-:W-:-:S10]  /*66a30*/  IMAD.U32 R34, RZ, RZ, UR10 ;  /* 0x0000000aff227e24 */ /* 0x000fd4000f8e00ff */
[----:B0-----:R-:W-:-:S04]  /*66a40*/  @!P6 IADD3 R11, P4, P5, R35, UR9, R24 ;  /* 0x00000009230bec10 */ /* 0x001fc8000fd9e018 */
        /* <DEDUP_REMOVED lines=40> */
[----:B------:R-:W4:Y:S01]  /*66cd0*/  LDL.64 R152, [R1+0x3a0] ;  /* 0x0003a00001987983 */ /* 0x000f220000100a00 */
        /* <DEDUP_REMOVED lines=17> */
[----:B------:R-:W-:Y:S01]  /*66df0*/  @P0 LOP3.LUT R4, R4, 0x400, RZ, 0xfc, !PT ;  /* 0x0000040004040812 */ /* 0x000fe200078efcff */
[----:B------:R-:W-:Y:S03]  /*66e00*/  @!P1 STL [R1+0x388], R22 ;  /* 0x0003881601009387 */ /* 0x000fe60000100800 */
[----:B------:R-:W-:Y:S01]  /*66e10*/  LOP3.LUT R4, R4, 0xfffffdff, RZ, 0xc0, !PT ;  /* 0xfffffdff04047812 */ /* 0x000fe200078ec0ff */
[----:B------:R-:W-:Y:S03]  /*66e20*/  @!P1 STL [R1+0x38c], R11 ;  /* 0x00038c0b01009387 */ /* 0x000fe60000100800 */
[----:B------:R-:W-:-:S02]  /*66e30*/  @P1 LOP3.LUT R4, R4, 0x200, RZ, 0xfc, !PT ;  /* 0x0000020004041812 */ /* 0x000fc400078efcff */
        /* <DEDUP_REMOVED lines=392> */
[----:B------:R-:W2:Y:S01]  /*686c0*/  LDL.64 R160, [R1+0x418] ;  /* 0x0004180001a07983 */ /* 0x000ea20000100a00 */
        /* <DEDUP_REMOVED lines=55> */
[----:B------:R-:W-:Y:S01]  /*68a40*/  ISETP.LT.OR P1, PT, R31, 0x1a1, !P2 ;  /* 0x000001a11f00780c */ /* 0x000fe20005721670 */
[----:B------:R-:W-:Y:S04]  /*68a50*/  @!P0 STL [R1+0x418], R22 ;  /* 0x0004181601008387 */ /* 0x000fe80000100800 */
[----:B------:R-:W-:Y:S01]  /*68a60*/  @!P0 STL [R1+0x41c], R11 ;  /* 0x00041c0b01008387 */ /* 0x000fe20000100800 */
        /* <DEDUP_REMOVED lines=315> */
[----:B------:R0:W-:Y:S03]  /*69e20*/  @!P1 STL [R1+0x488], R22 ;  /* 0x0004881601009387 */ /* 0x0001e60000100800 */
        /* <DEDUP_REMOVED lines=11> */
[----:B0-----:R-:W2:Y:S01]  /*69ee0*/  LDL.64 R22, [R1+0x498] ;  /* 0x0004980001167983 */ /* 0x001ea20000100a00 */
        /* <DEDUP_REMOVED lines=54> */
[----:B------:R-:W3:Y:S04]  /*6a250*/  @!P4 LDG.E.U8 R33, desc[UR30][R36.64+0xf0] ;  /* 0x0000f01e2421c981 */ /* 0x000ee8000c1e1100 */
[----:B------:R-:W-:Y:S01]  /*6a260*/  @!P0 STL [R1+0x498], R22 ;  /* 0x0004981601008387 */ /* 0x000fe20000100800 */
[----:B------:R-:W-:-:S03]  /*6a270*/  @P0 LOP3.LUT R3, R3, 0x40, RZ, 0xfc, !PT ;  /* 0x0000004003030812 */ /* 0x000fc600078efcff */
[----:B------:R-:W-:Y:S01]  /*6a280*/  @!P0 STL [R1+0x49c], R11 ;  /* 0x00049c0b01008387 */ /* 0x000fe20000100800 */
        /* <DEDUP_REMOVED lines=24> */
[----:B------:R-:W2:Y:S04]  /*6a410*/  @!P4 LDG.E.U8 R33, desc[UR30][R36.64+0xf1] ;  /* 0x0000f11e2421c981 */ /* 0x000ea8000c1e1100 */
[----:B------:R0:W-:Y:S01]  /*6a420*/  @!P0 STL [R1+0x4a8], R22 ;  /* 0x0004a81601008387 */ /* 0x0001e20000100800 */
[----:B------:R-:W-:-:S03]  /*6a430*/  @P0 LOP3.LUT R3, R3, 0x20, RZ, 0xfc, !PT ;  /* 0x0000002003030812 */ /* 0x000fc600078efcff */
[----:B------:R-:W-:Y:S01]  /*6a440*/  @!P0 STL [R1+0x4ac], R11 ;  /* 0x0004ac0b01008387 */ /* 0x000fe20000100800 */
[----:B------:R-:W-:Y:S02]  /*6a450*/  ISETP.LT.OR P0, PT, R31, 0x1e2, !P2 ;  /* 0x000001e21f00780c */ /* 0x000fe40005701670 */
        /* <DEDUP_REMOVED lines=8> */
[----:B0-----:R-:W2:Y:S01]  /*6a4e0*/  LDL.LU.64 R22, [R1+0x4b8] ;  /* 0x0004b80001167983 */ /* 0x001ea20000300a00 */
        /* <DEDUP_REMOVED lines=18> */
[----:B------:R0:W-:Y:S01]  /*6a610*/  @!P0 STL [R1+0x4a0], R28 ;  /* 0x0004a01c01008387 */ /* 0x0001e20000100800 */
[----:B------:R-:W-:Y:S02]  /*6a620*/  IMAD.U32 R35, RZ, RZ, UR11 ;  /* 0x0000000bff237e24 */ /* 0x000fe4000f8e00ff */
[----:B------:R-:W-:Y:S01]  /*6a630*/  IMAD.U32 R34, RZ, RZ, UR10 ;  /* 0x0000000aff227e24 */ /* 0x000fe2000f8e00ff */
[----:B------:R-:W-:Y:S02]  /*6a640*/  @P0 LOP3.LUT R3, R3, 0x10, RZ, 0xfc, !PT ;  /* 0x0000001003030812 */ /* 0x000fe400078efcff */
[----:B------:R-:W-:Y:S01]  /*6a650*/  ISETP.LT.OR P0, PT, R31, 0x1e9, !P2 ;  /* 0x000001e91f00780c */ /* 0x000fe20005701670 */
[----:B------:R-:W4:-:S12]  /*6a660*/  LDL.LU R9, [R1+0x147c] ;  /* 0x00147c0001097983 */ /* 0x000f180000300800 */
[----:B------:R-:W-:-:S04]  /*6a670*/  @!P0 IADD3 R29, P4, P5, R35, UR9, R24 ;  /* 0x00000009231d8c10 */ /* 0x000fc8000fd9e018 */
[----:B0-----:R-:W-:Y:S02]  /*6a680*/  @!P0 IADD3.X R28, R34, UR8, R32, P4, P5 ;  /* 0x00000008221c8c10 */ /* 0x001fe4000a7ea420 */
[----:B------:R-:W-:-:S13]  /*6a690*/  ISETP.LT.OR P4, PT, R31, 0xf9, !P3 ;  /* 0x000000f91f00780c */ /* 0x000fda0005f81670 */
[----:B------:R-:W0:Y:S01]  /*6a6a0*/  @!P4 LDC.64 R40, c[0x0][0x5c0] ;  /* 0x00017000ff28cb82 */ /* 0x000e220000000a00 */
[----:B------:R-:W-:Y:S02]  /*6a6b0*/  @!P4 IMAD.MOV.U32 R34, RZ, RZ, R24 ;  /* 0x000000ffff22c224 */ /* 0x000fe400078e0018 */
[----:B------:R-:W-:Y:S02]  /*6a6c0*/  @!P4 IMAD.MOV.U32 R35, RZ, RZ, R32 ;  /* 0x000000ffff23c224 */ /* 0x000fe400078e0020 */
[----:B------:R-:W-:-:S03]  /*6a6d0*/  @!P4 IMAD.WIDE.U32 R34, R14, 0x180, R34 ;  /* 0x000001800e22c825 */ /* 0x000fc600078e0022 */
[----:B0-----:R-:W-:Y:S01]  /*6a6e0*/  @!P4 IADD3 R34, P5, R34, R40, RZ ;  /* 0x000000282222c210 */ /* 0x001fe20007fbe0ff */
[----:B------:R-:W-:Y:S01]  /*6a6f0*/  IMAD.U32 R40, RZ, RZ, UR11 ;  /* 0x0000000bff287e24 */ /* 0x000fe2000f8e00ff */
[----:B---3--:R-:W-:-:S04]  /*6a700*/  LOP3.LUT R33, R33, 0xff, RZ, 0xc0, !PT ;  /* 0x000000ff21217812 */ /* 0x008fc800078ec0ff */
[----:B------:R-:W-:-:S05]  /*6a710*/  F2FP.F16.E4M3.UNPACK_B R33, R33 ;  /* 0x00000021ff21723e */ /* 0x000fca00020006ff */
[----:B------:R-:W-:-:S05]  /*6a720*/  HADD2.F32 R33, -RZ, R33.H0_H0 ;  /* 0x20000021ff217230 */ /* 0x000fca0000004100 */
[----:B------:R-:W-:-:S04]  /*6a730*/  FMUL R33, R33, UR26 ;  /* 0x0000001a21217c20 */ /* 0x000fc80008400000 */
[----:B--2---:R-:W-:-:S05]  /*6a740*/  FFMA R33, R2, UR27, R33 ;  /* 0x0000001b02217c23 */ /* 0x004fca0008000021 */
        /* <DEDUP_REMOVED lines=9> */
[----:B------:R-:W2:Y:S01]  /*6a7e0*/  @!P4 LDG.E.U8 R33, desc[UR30][R36.64+0xf8] ;  /* 0x0000f81e2421c981 */ /* 0x000ea2000c1e1100 */
[----:B------:R-:W-:-:S04]  /*6a7f0*/  LOP3.LUT R3, R3, 0xfffffff7, RZ, 0xc0, !PT ;  /* 0xfffffff703037812 */ /* 0x000fc800078ec0ff */
[----:B------:R-:W-:-:S04]  /*6a800*/  @P0 LOP3.LUT R3, R3, 0x8, RZ, 0xfc, !PT ;  /* 0x0000000803030812 */ /* 0x000fc800078efcff */
[----:B------:R-:W-:-:S04]  /*6a810*/  LOP3.LUT R3, R3, 0xfffffffb, RZ, 0xc0, !PT ;  /* 0xfffffffb03037812 */ /* 0x000fc800078ec0ff */
[----:B------:R-:W-:Y:S02]  /*6a820*/  @P1 LOP3.LUT R3, R3, 0x4, RZ, 0xfc, !PT ;  /* 0x0000000403031812 */ /* 0x000fe400078efcff */
[----:B------:R-:W-:Y:S01]  /*6a830*/  ISETP.LT.OR P1, PT, R31, 0x1f1, !P2 ;  /* 0x000001f11f00780c */ /* 0x000fe20005721670 */
[----:B------:R-:W-:Y:S04]  /*6a840*/  @!P0 STL [R1+0x4cc], R29 ;  /* 0x0004cc1d01008387 */ /* 0x000fe80000100800 */
[----:B------:R-:W-:Y:S04]  /*6a850*/  @!P0 STL [R1+0x4d0], R28 ;  /* 0x0004d01c01008387 */ /* 0x000fe80000100800 */
[----:B------:R-:W3:Y:S01]  /*6a860*/  LDL.LU R2, [R1+0x1480] ;  /* 0x0014800001027983 */ /* 0x000ee20000300800 */
[----:B--2---:R-:W-:-:S04]  /*6a870*/  LOP3.LUT R33, R33, 0xff, RZ, 0xc0, !PT ;  /* 0x000000ff21217812 */ /* 0x004fc800078ec0ff */
[----:B------:R-:W-:-:S05]  /*6a880*/  F2FP.F16.E4M3.UNPACK_B R33, R33 ;  /* 0x00000021ff21723e */ /* 0x000fca00020006ff */
[----:B------:R-:W-:-:S05]  /*6a890*/  HADD2.F32 R33, -RZ, R33.H0_H0 ;  /* 0x20000021ff217230 */ /* 0x000fca0000004100 */
[----:B------:R-:W-:-:S04]  /*6a8a0*/  FMUL R33, R33, UR26 ;  /* 0x0000001a21217c20 */ /* 0x000fc80008400000 */
[----:B----4-:R-:W-:Y:S02]  /*6a8b0*/  FFMA R33, R9, UR27, R33 ;  /* 0x0000001b09217c23 */ /* 0x010fe40008000021 */
[----:B------:R-:W2:Y:S03]  /*6a8c0*/  LDL.LU R9, [R1+0x1484] ;  /* 0x0014840001097983 */ /* 0x000ea60000300800 */
        /* <DEDUP_REMOVED lines=8> */
[----:B------:R-:W-:Y:S04]  /*6a950*/  STL [R1+0x1cf8], R14 ;  /* 0x001cf80e01007387 */ /* 0x000fe80000100800 */
[----:B------:R0:W-:Y:S01]  /*6a960*/  STL [R1+0x1cfc], R15 ;  /* 0x001cfc0f01007387 */ /* 0x0001e20000100800 */
[----:B-1----:R-:W-:Y:S01]  /*6a970*/  @!P4 IADD3 R34, P5, R34, R40, RZ ;  /* 0x000000282222c210 */ /* 0x002fe20007fbe0ff */
[----:B------:R-:W-:-:S03]  /*6a980*/  IMAD.U32 R40, RZ, RZ, UR11 ;  /* 0x0000000bff287e24 */ /* 0x000fc6000f8e00ff */
[----:B------:R-:W-:Y:S01]  /*6a990*/  @!P4 IADD3.X R35, R41, R35, R33, P5, !PT ;  /* 0x000000232923c210 */ /* 0x000fe20002ffe421 */
[----:B------:R-:W-:Y:S01]  /*6a9a0*/  IMAD.U32 R33, RZ, RZ, UR10 ;  /* 0x0000000aff217e24 */ /* 0x000fe2000f8e00ff */
[----:B0-----:R-:W-:-:S04]  /*6a9b0*/  @!P1 IADD3 R15, P5, P6, R40, UR9, R24 ;  /* 0x00000009280f9c10 */ /* 0x001fc8000febe018 */
[----:B------:R-:W-:Y:S02]  /*6a9c0*/  @!P1 IADD3.X R14, R33, UR8, R32, P5, P6 ;  /* 0x00000008210e9c10 */ /* 0x000fe4000afec420 */
[----:B------:R-:W-:-:S06]  /*6a9d0*/  PRMT R33, RZ, 0x7610, R33 ;  /* 0x00007610ff217816 */ /* 0x000fcc0000000021 */
[----:B------:R-:W4:Y:S01]  /*6a9e0*/  @!P4 LDG.E.U8 R33, desc[UR30][R36.64+0xf9] ;  /* 0x0000f91e2421c981 */ /* 0x000f22000c1e1100 */
[----:B------:R-:W-:-:S03]  /*6a9f0*/  LOP3.LUT R3, R3, 0xfffffffd, RZ, 0xc0, !PT ;  /* 0xfffffffd03037812 */ /* 0x000fc600078ec0ff */
[----:B------:R-:W-:Y:S04]  /*6aa00*/  @!P1 STL [R1+0x4c4], R15 ;  /* 0x0004c40f01009387 */ /* 0x000fe80000100800 */
[----:B------:R-:W-:Y:S01]  /*6aa10*/  @!P1 STL [R1+0x4c8], R14 ;  /* 0x0004c80e01009387 */ /* 0x000fe20000100800 */
[----:B------:R-:W-:Y:S02]  /*6aa20*/  @P1 LOP3.LUT R3, R3, 0x2, RZ, 0xfc, !PT ;  /* 0x0000000203031812 */ /* 0x000fe400078efcff */
[----:B------:R-:W-:Y:S02]  /*6aa30*/  ISETP.LT.OR P1, PT, R31, 0x1f2, !P2 ;  /* 0x000001f21f00780c */ /* 0x000fe40005721670 */
[C---:B------:R-:W-:Y:S02]  /*6aa40*/  LOP3.LUT P0, RZ, R13.reuse, 0x40000, RZ, 0xc0, !PT ;  /* 0x000400000dff7812 */ /* 0x040fe4000780c0ff */
[----:B------:R-:W-:-:S04]  /*6aa50*/  LOP3.LUT R13, R13, 0xffffdfff, RZ, 0xc0, !PT ;  /* 0xffffdfff0d0d7812 */ /* 0x000fc800078ec0ff */
[----:B------:R-:W-:Y:S02]  /*6aa60*/  @P3 LOP3.LUT R13, R13, 0x2000, RZ, 0xfc, !PT ;  /* 0x000020000d0d3812 */ /* 0x000fe400078efcff */
        /* <DEDUP_REMOVED lines=8> */
[----:B0-----:R-:W-:Y:S02]  /*6aaf0*/  IMAD.U32 R34, RZ, RZ, UR11 ;  /* 0x0000000bff227e24 */ /* 0x001fe4000f8e00ff */
[----:B------:R-:W-:-:S03]  /*6ab00*/  IMAD.U32 R33, RZ, RZ, UR10 ;  /* 0x0000000aff217e24 */ /* 0x000fc6000f8e00ff */
[----:B------:R-:W-:-:S04]  /*6ab10*/  @!P1 IADD3 R40, P4, P5, R34, UR9, R24 ;  /* 0x0000000922289c10 */ /* 0x000fc8000fd9e018 */
[----:B------:R-:W-:Y:S02]  /*6ab20*/  @!P1 IADD3.X R14, R33, UR8, R32, P4, P5 ;  /* 0x00000008210e9c10 */ /* 0x000fe4000a7ea420 */
[----:B------:R-:W-:-:S06]  /*6ab30*/  PRMT R33, RZ, 0x7610, R33 ;  /* 0x00007610ff217816 */ /* 0x000fcc0000000021 */
[----:B------:R-:W3:Y:S01]  /*6ab40*/  @!P3 LDG.E.U8 R33, desc[UR30][R38.64+0xf8] ;  /* 0x0000f81e2621b981 */ /* 0x000ee2000c1e1100 */
[----:B------:R-:W-:-:S03]  /*6ab50*/  LOP3.LUT R3, R3, 0xfffffffe, RZ, 0xc0, !PT ;  /* 0xfffffffe03037812 */ /* 0x000fc600078ec0ff */
[----:B------:R-:W-:Y:S04]  /*6ab60*/  STL [R1+0x1d04], R36 ;  /* 0x001d042401007387 */ /* 0x000fe80000100800 */
[----:B------:R-:W-:Y:S04]  /*6ab70*/  STL [R1+0x1d00], R37 ;  /* 0x001d002501007387 */ /* 0x000fe80000100800 */
[----:B------:R-:W4:Y:S01]  /*6ab80*/  LDL.LU R2, [R1+0x1488] ;  /* 0x0014880001027983 */ /* 0x000f220000300800 */
[----:B------:R-:W-:-:S03]  /*6ab90*/  @P1 LOP3.LUT R3, R3, 0x1, RZ, 0xfc, !PT ;  /* 0x0000000103031812 */ /* 0x000fc600078efcff */
[----:B------:R-:W-:Y:S01]  /*6aba0*/  @!P1 STL [R1+0x4c0], R14 ;  /* 0x0004c00e01009387 */ /* 0x000fe20000100800 */
[----:B------:R-:W-:Y:S01]  /*6abb0*/  ISETP.LT.OR P1, PT, R31, 0x1f9, !P2 ;  /* 0x000001f91f00780c */ /* 0x000fe20005721670 */
[----:B------:R-:W-:Y:S02]  /*6abc0*/  IMAD.U32 R35, RZ, RZ, UR11 ;  /* 0x0000000bff237e24 */ /* 0x000fe4000f8e00ff */
[----:B------:R-:W-:Y:S01]  /*6abd0*/  IMAD.U32 R34, RZ, RZ, UR10 ;  /* 0x0000000aff227e24 */ /* 0x000fe2000f8e00ff */
[----:B------:R-:W-:-:S09]  /*6abe0*/  LOP3.LUT P6, RZ, R6, 0x80000000, RZ, 0xc0, !PT ;  /* 0x8000000006ff7812 */ /* 0x000fd200078cc0ff */
[----:B------:R-:W-:-:S04]  /*6abf0*/  @!P1 IADD3 R28, P4, P5, R35, UR9, R24 ;  /* 0x00000009231c9c10 */ /* 0x000fc8000fd9e018 */
[----:B------:R-:W-:Y:S01]  /*6ac00*/  @!P1 IADD3.X R29, R34, UR8, R32, P4, P5 ;  /* 0x00000008221d9c10 */ /* 0x000fe2000a7ea420 */
        /* <DEDUP_REMOVED lines=9> */
[----:B0-----:R-:W-:Y:S02]  /*6aca0*/  IMAD.U32 R33, RZ, RZ, UR10 ;  /* 0x0000000aff217e24 */ /* 0x001fe4000f8e00ff */
[----:B------:R-:W2:Y:S10]  /*6acb0*/  LDL.LU.64 R16, [R1+0x1df8] ;  /* 0x001df80001107983 */ /* 0x000eb40000300a00 */
[----:B------:R-:W-:Y:S01]  /*6acc0*/  @!P3 IADD3 R22, P2, P4, R34, UR9, R24 ;  /* 0x000000092216bc10 */ /* 0x000fe2000fc5e018 */
[----:B------:R-:W3:Y:S03]  /*6acd0*/  LDL.LU R9, [R1+0x148c] ;  /* 0x00148c0001097983 */ /* 0x000ee60000300800 */
[----:B------:R-:W-:-:S02]  /*6ace0*/  @!P3 IADD3.X R23, R33, UR8, R32, P2, P4 ;  /* 0x000000082117bc10 */ /* 0x000fc400097e8420 */
[----:B------:R-:W-:-:S06]  /*6acf0*/  PRMT R33, RZ, 0x7610, R33 ;  /* 0x00007610ff217816 */ /* 0x000fcc0000000021 */
[----:B------:R-:W4:Y:S04]  /*6ad00*/  @!P6 LDG.E.U8 R33, desc[UR30][R38.64+0xf9] ;  /* 0x0000f91e2621e981 */ /* 0x000f28000c1e1100 */
[----:B------:R-:W-:Y:S04]  /*6ad10*/  STL [R1+0x1d0c], R38 ;  /* 0x001d0c2601007387 */ /* 0x000fe80000100800 */
[----:B------:R-:W-:Y:S01]  /*6ad20*/  STL [R1+0x1d08], R39 ;  /* 0x001d082701007387 */ /* 0x000fe20000100800 */
[----:B------:R-:W-:Y:S02]  /*6ad30*/  LOP3.LUT R13, R13, 0xffff7fff, RZ, 0xc0, !PT ;  /* 0xffff7fff0d0d7812 */ /* 0x000fe400078ec0ff */
[----:B----4-:R-:W-:-:S04]  /*6ad40*/  LOP3.LUT R33, R33, 0xff, RZ, 0xc0, !PT ;  /* 0x000000ff21217812 */ /* 0x010fc800078ec0ff */
[----:B------:R-:W-:-:S05]  /*6ad50*/  F2FP.F16.E4M3.UNPACK_B R33, R33 ;  /* 0x00000021ff21723e */ /* 0x000fca00020006ff */
[----:B------:R-:W-:-:S05]  /*6ad60*/  HADD2.F32 R33, -RZ, R33.H0_H0 ;  /* 0x20000021ff217230 */ /* 0x000fca0000004100 */
[----:B------:R-:W-:-:S04]  /*6ad70*/  FMUL R33, R33, UR26 ;  /* 0x0000001a21217c20 */ /* 0x000fc80008400000 */
[----:B------:R-:W-:-:S05]  /*6ad80*/  FFMA R33, R2, UR27, R33 ;  /* 0x0000001b02217c23 */ /* 0x000fca0008000021 */
[----:B------:R-:W-:-:S05]  /*6ad90*/  F2FP.SATFINITE.E4M3.F32.PACK_AB_MERGE_C R33, RZ, R33, RZ ;  /* 0x00000021ff21723e */ /* 0x000fca00048070ff */
[----:B------:R0:W-:Y:S04]  /*6ada0*/  @!P6 STG.E.U8 desc[UR30][R26.64+0xf9], R33 ;  /* 0x0000f9211a00e986 */ /* 0x0001e8000c10111e */
[----:B0-----:R-:W4:Y:S01]  /*6adb0*/  LDL.LU.64 R26, [R1+0x1df0] ;  /* 0x001df000011a7983 */ /* 0x001f220000300a00 */
[----:B------:R-:W-:Y:S02]  /*6adc0*/  @P1 LOP3.LUT R13, R13, 0x8000, RZ, 0xfc, !PT ;  /* 0x000080000d0d1812 */ /* 0x000fe400078efcff */
[----:B------:R-:W-:Y:S01]  /*6add0*/  ISETP.LT.OR P1, PT, R31, 0x101, !P0 ;  /* 0x000001011f00780c */ /* 0x000fe20004721670 */
[----:B------:R-:W-:Y:S01]  /*6ade0*/  IMAD.U32 R33, RZ, RZ, UR10 ;  /* 0x0000000aff217e24 */ /* 0x000fe2000f8e00ff */
[----:B------:R-:W2:Y:S01]  /*6adf0*/  LDL.LU R2, [R1+0x1490] ;  /* 0x0014900001027983 */ /* 0x000ea20000300800 */
[----:B------:R-:W-:-:S04]  /*6ae00*/  LOP3.LUT R13, R13, 0xfffeffff, RZ, 0xc0, !PT ;  /* 0xfffeffff0d0d7812 */ /* 0x000fc800078ec0ff */
[----:B------:R-:W-:Y:S02]  /*6ae10*/  @P3 LOP3.LUT R13, R13, 0x10000, RZ, 0xfc, !PT ;  /* 0x000100000d0d3812 */ /* 0x000fe400078efcff */
[----:B------:R-:W-:-:S04]  /*6ae20*/  ISETP.GE.AND P3, PT, R30, 0x1, PT ;  /* 0x000000011e00780c */ /* 0x000fc80003f66270 */
[----:B------:R-:W-:-:S04]  /*6ae30*/  @!P1 IADD3 R15, P2, P4, R34, UR13, R24 ;  /* 0x0000000d220f9c10 */ /* 0x000fc8000fc5e018 */
[----:B------:R-:W-:Y:S02]  /*6ae40*/  @!P1 IADD3.X R14, R33, UR12, R32, P2, P4 ;  /* 0x0000000c210e9c10 */ /* 0x000fe400097e8420 */
[----:B------:R-:W-:Y:S02]  /*6ae50*/  ISETP.LT.OR P2, PT, R31, 0x101, !P3 ;  /* 0x000001011f00780c */ /* 0x000fe40005f41670 */
[----:B------:R-:W-:-:S11]  /*6ae60*/  PRMT R33, RZ, 0x7610, R33 ;  /* 0x00007610ff217816 */ /* 0x000fd60000000021 */
[----:B------:R-:W0:Y:S01]  /*6ae70*/  @!P2 LDC.64 R34, c[0x0][0x5c0] ;  /* 0x00017000ff22ab82 */ /* 0x000e220000000a00 */
[----:B----4-:R-:W4:Y:S01]  /*6ae80*/  @!P2 LDG.E.U8 R33, desc[UR30][R26.64+0x100] ;  /* 0x0001001e1a21a981 */ /* 0x010f22000c1e1100 */
[----:B0-----:R-:W-:-:S05]  /*6ae90*/  @!P2 IADD3 R34, P4, R24, R34, RZ ;  /* 0x000000221822a210 */ /* 0x001fca0007f9e0ff */
[----:B------:R-:W-:Y:S01]  /*6aea0*/  @!P2 IMAD.X R35, R32, 0x1, R35, P4 ;  /* 0x000000012023a824 */ /* 0x000fe200020e0623 */
        /* <DEDUP_REMOVED lines=9> */
[----:B------:R-:W0:Y:S01]  /*6af40*/  @!P2 LDC.64 R34, c[0x0][0x5c0] ;  /* 0x00017000ff22ab82 */ /* 0x000e220000000a00 */
[----:B------:R-:W3:Y:S04]  /*6af50*/  @!P2 LDG.E.U8 R33, desc[UR30][R26.64+0x101] ;  /* 0x0001011e1a21a981 */ /* 0x000ee8000c1e1100 */
[----:B------:R-:W-:Y:S04]  /*6af60*/  STL [R1+0x1d10], R30 ;  /* 0x001d101e01007387 */ /* 0x000fe80000100800 */
[----:B------:R-:W-:Y:S04]  /*6af70*/  @!P1 STL [R1+0x4ec], R15 ;  /* 0x0004ec0f01009387 */ /* 0x000fe80000100800 */
[----:B------:R-:W-:Y:S01]  /*6af80*/  @!P1 STL [R1+0x4f0], R14 ;  /* 0x0004f00e01009387 */ /* 0x000fe20000100800 */
[----:B------:R-:W-:-:S02]  /*6af90*/  ISETP.LT.OR P1, PT, R31, 0x102, !P0 ;  /* 0x000001021f00780c */ /* 0x000fc40004721670 */
[----:B------:R-:W-:Y:S01]  /*6afa0*/  LOP3.LUT P5, RZ, R0, 0x20000, RZ, 0xc0, !PT ;  /* 0x0002000000ff7812 */ /* 0x000fe200078ac0ff */
[----:B------:R-:W4:Y:S01]  /*6afb0*/  LDL.LU R9, [R1+0x1494] ;  /* 0x0014940001097983 */ /* 0x000f220000300800 */
[----:B0-----:R-:W-:-:S05]  /*6afc0*/  @!P2 IADD3 R34, P4, R24, R34, RZ ;  /* 0x000000221822a210 */ /* 0x001fca0007f9e0ff */
[----:B------:R-:W-:Y:S01]  /*6afd0*/  @!P2 IMAD.X R35, R32, 0x1, R35, P4 ;  /* 0x000000012023a824 */ /* 0x000fe200020e0623 */
[----:B---3--:R-:W-:-:S04]  /*6afe0*/  LOP3.LUT R33, R33, 0xff, RZ, 0xc0, !PT ;  /* 0x000000ff21217812 */ /* 0x008fc800078ec0ff */
[----:B------:R-:W-:-:S05]  /*6aff0*/  F2FP.F16.E4M3.UNPACK_B R33, R33 ;  /* 0x00000021ff21723e */ /* 0x000fca00020006ff */
[----:B------:R-:W-:-:S05]  /*6b000*/  HADD2.F32 R33, -RZ, R33.H0_H0 ;  /* 0x20000021ff217230 */ /* 0x000fca0000004100 */
[----:B------:R-:W-:-:S04]  /*6b010*/  FMUL R33, R33, UR26 ;  /* 0x0000001a21217c20 */ /* 0x000fc80008400000 */
[----:B--2---:R-:W-:Y:S02]  /*6b020*/  FFMA R33, R2, UR27, R33 ;  /* 0x0000001b02217c23 */ /* 0x004fe40008000021 */
[----:B------:R-:W2:Y:S03]  /*6b030*/  LDL.LU R2, [R1+0x1498] ;  /* 0x0014980001027983 */ /* 0x000ea60000300800 */
[----:B------:R-:W-:-:S05]  /*6b040*/  F2FP.SATFINITE.E4M3.F32.PACK_AB_MERGE_C R33, RZ, R33, RZ ;  /* 0x00000021ff21723e */ /* 0x000fca00048070ff */
[----:B------:R0:W-:Y:S02]  /*6b050*/  @!P2 STG.E.U8 desc[UR30][R34.64+0x101], R33 ;  /* 0x000101212200a986 */ /* 0x0001e4000c10111e */
[----:B0-----:R-:W-:Y:S02]  /*6b060*/  IMAD.U32 R34, RZ, RZ, UR11 ;  /* 0x0000000bff227e24 */ /* 0x001fe4000f8e00ff */
[----:B------:R-:W-:-:S03]  /*6b070*/  IMAD.U32 R33, RZ, RZ, UR10 ;  /* 0x0000000aff217e24 */ /* 0x000fc6000f8e00ff */
[----:B------:R-:W-:-:S04]  /*6b080*/  @!P1 IADD3 R15, P2, P4, R34, UR13, R24 ;  /* 0x0000000d220f9c10 */ /* 0x000fc8000fc5e018 */
[----:B------:R-:W-:Y:S02]  /*6b090*/  @!P1 IADD3.X R14, R33, UR12, R32, P2, P4 ;  /* 0x0000000c210e9c10 */ /* 0x000fe400097e8420 */
[----:B------:R-:W-:-:S06]  /*6b0a0*/  PRMT R33, RZ, 0x7610, R33 ;  /* 0x00007610ff217816 */ /* 0x000fcc0000000021 */
[----:B------:R-:W3:Y:S04]  /*6b0b0*/  @!P5 LDG.E.U8 R33, desc[UR30][R16.64+0x100] ;  /* 0x0001001e1021d981 */ /* 0x000ee8000c1e1100 */
[----:B------:R0:W-:Y:S04]  /*6b0c0*/  @!P1 STL [R1+0x4dc], R15 ;  /* 0x0004dc0f01009387 */ /* 0x0001e80000100800 */
[----:B------:R1:W-:Y:S01]  /*6b0d0*/  @!P1 STL [R1+0x4e4], R14 ;  /* 0x0004e40e01009387 */ /* 0x0003e20000100800 */
[----:B------:R-:W-:Y:S01]  /*6b0e0*/  ISETP.LT.OR P1, PT, R31, 0x109, !P0 ;  /* 0x000001091f00780c */ /* 0x000fe20004721670 */
[----:B------:R-:W-:-:S02]  /*6b0f0*/  IMAD.U32 R35, RZ, RZ, UR11 ;  /* 0x0000000bff237e24 */ /* 0x000fc4000f8e00ff */
[----:B------:R-:W-:-:S10]  /*6b100*/  IMAD.U32 R34, RZ, RZ, UR10 ;  /* 0x0000000aff227e24 */ /* 0x000fd4000f8e00ff */
[----:B0-----:R-:W-:-:S04]  /*6b110*/  @!P1 IADD3 R15, P2, P4, R35, UR13, R24 ;  /* 0x0000000d230f9c10 */ /* 0x001fc8000fc5e018 */
[----:B-1----:R-:W-:Y:S01]  /*6b120*/  @!P1 IADD3.X R14, R34, UR12, R32, P2, P4 ;  /* 0x0000000c220e9c10 */ /* 0x002fe200097e8420 */
[----:B------:R-:W-:Y:S01]  /*6b130*/  IMAD.U32 R34, RZ, RZ, UR11 ;  /* 0x0000000bff227e24 */ /* 0x000fe2000f8e00ff */
[----:B------:R-:W-:Y:S02]  /*6b140*/  LOP3.LUT P6, RZ, R0, 0x8, RZ, 0xc0, !PT ;  /* 0x0000000800ff7812 */ /* 0x000fe400078cc0ff */
[----:B---3--:R-:W-:-:S04]  /*6b150*/  LOP3.LUT R33, R33, 0xff, RZ, 0xc0, !PT ;  /* 0x000000ff21217812 */ /* 0x008fc800078ec0ff */
[----:B------:R-:W-:-:S05]  /*6b160*/  F2FP.F16.E4M3.UNPACK_B R33, R33 ;  /* 0x00000021ff21723e */ /* 0x000fca00020006ff */
[----:B------:R-:W-:-:S05]  /*6b170*/  HADD2.F32 R33, -RZ, R33.H0_H0 ;  /* 0x20000021ff217230 */ /* 0x000fca0000004100 */
[----:B------:R-:W-:-:S04]  /*6b180*/  FMUL R33, R33, UR26 ;  /* 0x0000001a21217c20 */ /* 0x000fc80008400000 */
[----:B----4-:R-:W-:Y:S02]  /*6b190*/  FFMA R33, R9, UR27, R33 ;  /* 0x0000001b09217c23 */ /* 0x010fe40008000021 */
[----:B------:R-:W3:Y:S04]  /*6b1a0*/  LDL.LU R9, [R1+0x149c] ;  /* 0x00149c0001097983 */ /* 0x000ee80000300800 */
[----:B------:R-:W-:Y:S04]  /*6b1b0*/  @!P1 STL [R1+0x4f4], R15 ;  /* 0x0004f40f01009387 */ /* 0x000fe80000100800 */
[----:B------:R-:W-:Y:S01]  /*6b1c0*/  @!P1 STL [R1+0x4f8], R14 ;  /* 0x0004f80e01009387 */ /* 0x000fe20000100800 */
[----:B------:R-:W-:-:S02]  /*6b1d0*/  ISETP.LT.OR P1, PT, R31, 0x10a, !P0 ;  /* 0x0000010a1f00780c */ /* 0x000fc40004721670 */
[----:B------:R-:W-:-:S05]  /*6b1e0*/  F2FP.SATFINITE.E4M3.F32.PACK_AB_MERGE_C R33, RZ, R33, RZ ;  /* 0x00000021ff21723e */ /* 0x000fca00048070ff */
[----:B------:R0:W-:Y:S02]  /*6b1f0*/  @!P5 STG.E.U8 desc[UR30][R170.64+0x100], R33 ;  /* 0x00010021aa00d986 */ /* 0x0001e4000c10111e */
[----:B0-----:R-:W-:-:S04]  /*6b200*/  IMAD.U32 R33, RZ, RZ, UR10 ;  /* 0x0000000aff217e24 */ /* 0x001fc8000f8e00ff */
[----:B------:R-:W-:-:S04]  /*6b210*/  @!P1 IADD3 R170, P2, P4, R34, UR13, R24 ;  /* 0x0000000d22aa9c10 */ /* 0x000fc8000fc5e018 */
[----:B------:R-:W-:Y:S02]  /*6b220*/  @!P1 IADD3.X R171, R33, UR12, R32, P2, P4 ;  /* 0x0000000c21ab9c10 */ /* 0x000fe400097e8420 */
[----:B------:R-:W-:-:S06]  /*6b230*/  PRMT R33, RZ, 0x7610, R33 ;  /* 0x00007610ff217816 */ /* 0x000fcc0000000021 */
[----:B------:R-:W4:Y:S01]  /*6b240*/  @!P6 LDG.E.U8 R33, desc[UR30][R16.64+0x101] ;  /* 0x0001011e1021e981 */ /* 0x000f22000c1e1100 */
[----:B------:R-:W-:-:S13]  /*6b250*/  ISETP.LT.OR P1, PT, R31, 0x111, !P0 ;  /* 0x000001111f00780c */ /* 0x000fda0004721670 */
[----:B------:R-:W-:Y:S02]  /*6b260*/  @!P1 IADD3 R15, P2, P4, R34, UR13, R24 ;  /* 0x0000000d220f9c10 */ /* 0x000fe4000fc5e018 */
        /* <DEDUP_REMOVED lines=8> */
[----:B0-----:R-:W-:-:S05]  /*6b2f0*/  IMAD.U32 R33, RZ, RZ, UR10 ;  /* 0x0000000aff217e24 */ /* 0x001fca000f8e00ff */
[----:B------:R-:W-:Y:S02]  /*6b300*/  @!P1 IADD3.X R14, R33, UR12, R32, P2, P4 ;  /* 0x0000000c210e9c10 */ /* 0x000fe400097e8420 */
[----:B------:R-:W-:Y:S02]  /*6b310*/  ISETP.LT.OR P2, PT, R31, 0x109, !P3 ;  /* 0x000001091f00780c */ /* 0x000fe40005f41670 */
[----:B------:R-:W-:-:S11]  /*6b320*/  PRMT R33, RZ, 0x7610, R33 ;  /* 0x00007610ff217816 */ /* 0x000fd60000000021 */
[----:B------:R-:W4:Y:S01]  /*6b330*/  @!P2 LDG.E.U8 R33, desc[UR30][R26.64+0x108] ;  /* 0x0001081e1a21a981 */ /* 0x000f22000c1e1100 */
[----:B------:R-:W0:Y:S02]  /*6b340*/  @!P2 LDC.64 R34, c[0x0][0x5c0] ;  /* 0x00017000ff22ab82 */ /* 0x000e240000000a00 */
        /* <DEDUP_REMOVED lines=34> */
[----:B------:R-:W-:Y:S01]  /*6b570*/  ISETP.LT.OR P1, PT, R31, 0x119, !P0 ;  /* 0x000001191f00780c */ /* 0x000fe20004721670 */
[----:B------:R-:W-:Y:S02]  /*6b580*/  IMAD.U32 R35, RZ, RZ, UR11 ;  /* 0x0000000bff237e24 */ /* 0x000fe4000f8e00ff */
[----:B------:R-:W-:-:S10]  /*6b590*/  IMAD.U32 R34, RZ, RZ, UR10 ;  /* 0x0000000aff227e24 */ /* 0x000fd4000f8e00ff */
[----:B------:R-:W-:-:S04]  /*6b5a0*/  @!P1 IADD3 R15, P2, P4, R35, UR13, R24 ;  /* 0x0000000d230f9c10 */ /* 0x000fc8000fc5e018 */
[----:B------:R-:W-:Y:S01]  /*6b5b0*/  @!P1 IADD3.X R14, R34, UR12, R32, P2, P4 ;  /* 0x0000000c220e9c10 */ /* 0x000fe200097e8420 */
        /* <DEDUP_REMOVED lines=8> */
[----:B------:R0:W-:Y:S04]  /*6b640*/  @!P1 STL [R1+0x504], R15 ;  /* 0x0005040f01009387 */ /* 0x0001e80000100800 */
[----:B------:R-:W-:Y:S01]  /*6b650*/  @!P1 STL [R1+0x508], R14 ;  /* 0x0005080e01009387 */ /* 0x000fe20000100800 */
[----:B------:R-:W-:-:S02]  /*6b660*/  ISETP.LT.OR P1, PT, R31, 0x11a, !P0 ;  /* 0x0000011a1f00780c */ /* 0x000fc40004721670 */
[----:B------:R-:W-:-:S05]  /*6b670*/  F2FP.SATFINITE.E4M3.F32.PACK_AB_MERGE_C R33, RZ, R33, RZ ;  /* 0x00000021ff21723e */ /* 0x000fca00048070ff */
[----:B------:R1:W-:Y:S06]  /*6b680*/  @!P5 STG.E.U8 desc[UR30][R172.64+0x108], R33 ;  /* 0x00010821ac00d986 */ /* 0x0003ec000c10111e */
[----:B0-----:R-:W-:Y:S01]  /*6b690*/  @!P1 IADD3 R15, P2, P4, R34, UR13, R24 ;  /* 0x0000000d220f9c10 */ /* 0x001fe2000fc5e018 */
[----:B-1----:R-:W-:-:S05]  /*6b6a0*/  IMAD.U32 R33, RZ, RZ, UR10 ;  /* 0x0000000aff217e24 */ /* 0x002fca000f8e00ff */
[----:B------:R-:W-:Y:S02]  /*6b6b0*/  @!P1 IADD3.X R14, R33, UR12, R32, P2, P4 ;  /* 0x0000000c210e9c10 */ /* 0x000fe400097e8420 */
[----:B------:R-:W-:-:S06]  /*6b6c0*/  PRMT R33, RZ, 0x7610, R33 ;  /* 0x00007610ff217816 */ /* 0x000fcc0000000021 */
[----:B------:R-:W4:Y:S04]  /*6b6d0*/  @!P6 LDG.E.U8 R33, desc[UR30][R16.64+0x109] ;  /* 0x0001091e1021e981 */ /* 0x000f28000c1e1100 */
[----:B------:R-:W-:Y:S04]  /*6b6e0*/  @!P1 STL [R1+0x50c], R15 ;  /* 0x00050c0f01009387 */ /* 0x000fe80000100800 */
[----:B------:R-:W-:Y:S01]  /*6b6f0*/  @!P1 STL [R1+0x510], R14 ;  /* 0x0005100e01009387 */ /* 0x000fe20000100800 */
        /* <DEDUP_REMOVED lines=9> */
[----:B0-----:R-:W-:Y:S01]  /*6b790*/  IMAD.U32 R33, RZ, RZ, UR10 ;  /* 0x0000000aff217e24 */ /* 0x001fe2000f8e00ff */
[----:B------:R-:W-:-:S04]  /*6b7a0*/  @!P1 IADD3 R174, P2, P4, R34, UR13, R24 ;  /* 0x0000000d22ae9c10 */ /* 0x000fc8000fc5e018 */
        /* <DEDUP_REMOVED lines=17> */
[----:B------:R-:W3:Y:S01]  /*6b8c0*/  @!P2 LDG.E.U8 R33, desc[UR30][R26.64+0x111] ;  /* 0x0001111e1a21a981 */ /* 0x000ee2000c1e1100 */
[----:B------:R-:W-:Y:S02]  /*6b8d0*/  ISETP.LT.OR P1, PT, R31, 0x122, !P0 ;  /* 0x000001221f00780c */ /* 0x000fe40004721670 */
[----:B------:R-:W-:Y:S02]  /*6b8e0*/  LOP3.LUT P5, RZ, R5, 0x10, RZ, 0xc0, !PT ;  /* 0x0000001005ff7812 */ /* 0x000fe400078ac0ff */
[----:B0-----:R-:W-:-:S05]  /*6b8f0*/  @!P2 IADD3 R34, P4, R24, R34, RZ ;  /* 0x000000221822a210 */ /* 0x001fca0007f9e0ff */
[----:B------:R-:W-:Y:S01]  /*6b900*/  @!P2 IMAD.X R35, R32, 0x1, R35, P4 ;  /* 0x000000012023a824 */ /* 0x000fe200020e0623 */
[----:B------:R-:W-:Y:S04]  /*6b910*/  STL [R1+0x1d14], R5 ;  /* 0x001d140501007387 */ /* 0x000fe80000100800 */
[----:B------:R-:W4:Y:S01]  /*6b920*/  LDL.LU R9, [R1+0x14b4] ;  /* 0x0014b40001097983 */ /* 0x000f220000300800 */
[----:B---3--:R-:W-:-:S04]  /*6b930*/  LOP3.LUT R33, R33, 0xff, RZ, 0xc0, !PT ;  /* 0x000000ff21217812 */ /* 0x008fc800078ec0ff */
[----:B------:R-:W-:-:S05]  /*6b940*/  F2FP.F16.E4M3.UNPACK_B R33, R33 ;  /* 0x00000021ff21723e */ /* 0x000fca00020006ff */
[----:B------:R-:W-:-:S05]  /*6b950*/  HADD2.F32 R33, -RZ, R33.H0_H0 ;  /* 0x20000021ff217230 */ /* 0x000fca0000004100 */
[----:B------:R-:W-:-:S04]  /*6b960*/  FMUL R33, R33, UR26 ;  /* 0x0000001a21217c20 */ /* 0x000fc80008400000 */
[----:B--2---:R-:W-:Y:S01]  /*6b970*/  FFMA R33, R2, UR27, R33 ;  /* 0x0000001b02217c23 */ /* 0x004fe20008000021 */
[----:B------:R-:W-:Y:S01]  /*6b980*/  LOP3.LUT P6, RZ, R5, 0x8, RZ, 0xc0, !PT ;  /* 0x0000000805ff7812 */ /* 0x000fe200078cc0ff */
        /* <DEDUP_REMOVED lines=128> */
[----:B---3--:R-:W-:Y:S01]  /*6c190*/  FFMA R33, R9, UR27, R33 ;  /* 0x0000001b09217c23 */ /* 0x008fe20008000021 */
[----:B------:R-:W-:Y:S02]  /*6c1a0*/  ISETP.LT.OR P1, PT, R31, 0x142, !P0 ;  /* 0x000001421f00780c */ /* 0x000fe40004721670 */
[----:B------:R-:W-:Y:S01]  /*6c1b0*/  LOP3.LUT P5, RZ, R0, 0x80000, RZ, 0xc0, !PT ;  /* 0x0008000000ff7812 */ /* 0x000fe200078ac0ff */
[----:B------:R-:W3:Y:S01]  /*6c1c0*/  LDL.LU R9, [R1+0x14d4] ;  /* 0x0014d40001097983 */ /* 0x000ee20000300800 */
[----:B------:R-:W-:-:S05]  /*6c1d0*/  F2FP.SATFINITE.E4M3.F32.PACK_AB_MERGE_C R33, RZ, R33, RZ ;  /* 0x00000021ff21723e */ /* 0x000fca00048070ff */
[----:B------:R0:W-:Y:S01]  /*6c1e0*/  @!P2 STG.E.U8 desc[UR30][R34.64+0x120], R33 ;  /* 0x000120212200a986 */ /* 0x0001e2000c10111e */
[----:B------:R-:W-:Y:S02]  /*6c1f0*/  ISETP.LT.OR P2, PT, R31, 0x122, !P3 ;  /* 0x000001221f00780c */ /* 0x000fe40005f41670 */
[----:B0-----:R-:W-:-:S11]  /*6c200*/  PRMT R33, RZ, 0x7610, R33 ;  /* 0x00007610ff217816 */ /* 0x001fd60000000021 */
[----:B------:R-:W0:Y:S01]  /*6c210*/  @!P2 LDC.64 R34, c[0x0][0x5c0] ;  /* 0x00017000ff22ab82 */ /* 0x000e220000000a00 */
[----:B------:R-:W4:Y:S01]  /*6c220*/  @!P2 LDG.E.U8 R33, desc[UR30][R26.64+0x121] ;  /* 0x0001211e1a21a981 */ /* 0x000f22000c1e1100 */
[----:B0-----:R-:W-:-:S05]  /*6c230*/  @!P2 IADD3 R34, P4, R24, R34, RZ ;  /* 0x000000221822a210 */ /* 0x001fca0007f9e0ff */
[----:B------:R-:W-:Y:S01]  /*6c240*/  @!P2 IMAD.X R35, R32, 0x1, R35, P4 ;  /* 0x000000012023a824 */ /* 0x000fe200020e0623 */
        /* <DEDUP_REMOVED lines=13> */
[----:B------:R-:W4:Y:S01]  /*6c320*/  @!P5 LDG.E.U8 R33, desc[UR30][R16.64+0x120] ;  /* 0x0001201e1021d981 */ /* 0x000f22000c1e1100 */
[----:B------:R-:W-:Y:S01]  /*6c330*/  ISETP.LT.OR P1, PT, R31, 0x149, !P0 ;  /* 0x000001491f00780c */ /* 0x000fe20004721670 */
[----:B------:R-:W-:Y:S02]  /*6c340*/  IMAD.U32 R35, RZ, RZ, UR11 ;  /* 0x0000000bff237e24 */ /* 0x000fe4000f8e00ff */
[----:B------:R-:W-:-:S10]  /*6c350*/  IMAD.U32 R34, RZ, RZ, UR10 ;  /* 0x0000000aff227e24 */ /* 0x000fd4000f8e00ff */
[----:B------:R-:W-:-:S04]  /*6c360*/  @!P1 IADD3 R14, P2, P4, R35, UR13, R24 ;  /* 0x0000000d230e9c10 */ /* 0x000fc8000fc5e018 */
[----:B------:R-:W-:Y:S01]  /*6c370*/  @!P1 IADD3.X R5, R34, UR12, R32, P2, P4 ;  /* 0x0000000c22059c10 */ /* 0x000fe200097e8420 */
[----:B------:R-:W-:Y:S01]  /*6c380*/  IMAD.U32 R34, RZ, RZ, UR11 ;  /* 0x0000000bff227e24 */ /* 0x000fe2000f8e00ff */
[----:B------:R-:W-:Y:S02]  /*6c390*/  LOP3.LUT P6, RZ, R0, 0x40000, RZ, 0xc0, !PT ;  /* 0x0004000000ff7812 */ /* 0x000fe400078cc0ff */
[----:B----4-:R-:W-:-:S04]  /*6c3a0*/  LOP3.LUT R33, R33, 0xff, RZ, 0xc0, !PT ;  /* 0x000000ff21217812 */ /* 0x010fc800078ec0ff */
[----:B------:R-:W-:-:S05]  /*6c3b0*/  F2FP.F16.E4M3.UNPACK_B R33, R33 ;  /* 0x00000021ff21723e */ /* 0x000fca00020006ff */
[----:B------:R-:W-:-:S05]  /*6c3c0*/  HADD2.F32 R33, -RZ, R33.H0_H0 ;  /* 0x20000021ff217230 */ /* 0x000fca0000004100 */
[----:B------:R-:W-:-:S04]  /*6c3d0*/  FMUL R33, R33, UR26 ;  /* 0x0000001a21217c20 */ /* 0x000fc80008400000 */
[----:B---3--:R-:W-:Y:S02]  /*6c3e0*/  FFMA R33, R9, UR27, R33 ;  /* 0x0000001b09217c23 */ /* 0x008fe40008000021 */
        /* <DEDUP_REMOVED lines=157> */
[----:B------:R0:W-:Y:S04]  /*6cdc0*/  @!P1 STL [R1+0x55c], R14 ;  /* 0x00055c0e01009387 */ /* 0x0001e80000100800 */
[----:B------:R-:W-:Y:S01]  /*6cdd0*/  @!P1 STL [R1+0x560], R5 ;  /* 0x0005600501009387 */ /* 0x000fe20000100800 */
[----:B------:R-:W-:-:S13]  /*6cde0*/  ISETP.LT.OR P1, PT, R31, 0x171, !P0 ;  /* 0x000001711f00780c */ /* 0x000fda0004721670 */
[----:B0-----:R-:W-:Y:S02]  /*6cdf0*/  @!P1 IADD3 R14, P2, P4, R34, UR13, R24 ;  /* 0x0000000d220e9c10 */ /* 0x001fe4000fc5e018 */
        /* <DEDUP_REMOVED lines=135> */
[----:B------:R0:W-:Y:S01]  /*6d670*/  @!P1 STL [R1+0x57c], R5 ;  /* 0x00057c0501009387 */ /* 0x0001e20000100800 */
[----:B------:R-:W-:Y:S02]  /*6d680*/  ISETP.LT.OR P1, PT, R31, 0x18a, !P0 ;  /* 0x0000018a1f00780c */ /* 0x000fe40004721670 */
[----:B------:R-:W-:-:S05]  /*6d690*/  F2FP.SATFINITE.E4M3.F32.PACK_AB_MERGE_C R33, RZ, R33, RZ ;  /* 0x00000021ff21723e */ /* 0x000fca00048070ff */
[----:B------:R1:W-:Y:S06]  /*6d6a0*/  @!P5 STG.E.U8 desc[UR30][R114.64+0x140], R33 ;  /* 0x000140217200d986 */ /* 0x0003ec000c10111e */
[----:B0-----:R-:W-:Y:S01]  /*6d6b0*/  @!P1 IADD3 R5, P2, P4, R34, UR13, R24 ;  /* 0x0000000d22059c10 */ /* 0x001fe2000fc5e018 */
[----:B-1----:R-:W-:-:S05]  /*6d6c0*/  IMAD.U32 R33, RZ, RZ, UR10 ;  /* 0x0000000aff217e24 */ /* 0x002fca000f8e00ff */
        /* <DEDUP_REMOVED lines=56> */
[----:B------:R-:W-:Y:S02]  /*6da50*/  @!P1 IADD3.X R14, R34, UR12, R32, P2, P4 ;  /* 0x0000000c220e9c10 */ /* 0x000fe400097e8420 */
[----:B------:R-:W-:Y:S01]  /*6da60*/  ISETP.LT.OR P1, PT, R31, 0x19a, !P0 ;  /* 0x0000019a1f00780c */ /* 0x000fe20004721670 */
[----:B------:R-:W-:-:S12]  /*6da70*/  IMAD.U32 R34, RZ, RZ, UR11 ;  /* 0x0000000bff227e24 */ /* 0x000fd8000f8e00ff */
[----:B------:R-:W-:Y:S02]  /*6da80*/  @!P1 IADD3 R44, P2, P4, R34, UR13, R24 ;  /* 0x0000000d222c9c10 */ /* 0x000fe4000fc5e018 */
        /* <DEDUP_REMOVED lines=8> */
[----:B0-----:R-:W-:-:S05]  /*6db10*/  IMAD.U32 R33, RZ, RZ, UR10 ;  /* 0x0000000aff217e24 */ /* 0x001fca000f8e00ff */
        /* <DEDUP_REMOVED lines=164> */
[C---:B------:R-:W-:Y:S02]  /*6e560*/  ISETP.LT.OR P1, PT, R31.reuse, 0x1c2, !P0 ;  /* 0x000001c21f00780c */ /* 0x040fe40004721670 */
[----:B------:R-:W-:Y:S01]  /*6e570*/  LOP3.LUT P5, RZ, R12, 0x1, RZ, 0xc0, !PT ;  /* 0x000000010cff7812 */ /* 0x000fe200078ac0ff */
[----:B------:R-:W3:Y:S01]  /*6e580*/  LDL.LU R9, [R1+0x1554] ;  /* 0x0015540001097983 */ /* 0x000ee20000300800 */
[----:B------:R-:W-:Y:S02]  /*6e590*/  LOP3.LUT P6, RZ, R10, 0x80000000, RZ, 0xc0, !PT ;  /* 0x800000000aff7812 */ /* 0x000fe400078cc0ff */
[----:B------:R-:W-:Y:S01]  /*6e5a0*/  F2FP.SATFINITE.E4M3.F32.PACK_AB_MERGE_C R33, RZ, R33, RZ ;  /* 0x00000021ff21723e */ /* 0x000fe200048070ff */
[----:B------:R-:W4:Y:S04]  /*6e5b0*/  LDL.LU R61, [R1+0x1558] ;  /* 0x00155800013d7983 */ /* 0x000f280000300800 */
[----:B------:R-:W4:Y:S04]  /*6e5c0*/  LDL.LU R41, [R1+0x155c] ;  /* 0x00155c0001297983 */ /* 0x000f280000300800 */
[----:B------:R0:W-:Y:S01]  /*6e5d0*/  @!P2 STG.E.U8 desc[UR30][R34.64+0x160], R33 ;  /* 0x000160212200a986 */ /* 0x0001e2000c10111e */
[----:B------:R-:W-:-:S02]  /*6e5e0*/  ISETP.LT.OR P2, PT, R31, 0x162, !P3 ;  /* 0x000001621f00780c */ /* 0x000fc40005f41670 */
        /* <DEDUP_REMOVED lines=12> */
[----:B0-----:R-:W-:Y:S02]  /*6e6b0*/  IMAD.U32 R34, RZ, RZ, UR11 ;  /* 0x0000000bff227e24 */ /* 0x001fe4000f8e00ff */
[----:B------:R-:W-:-:S03]  /*6e6c0*/  IMAD.U32 R33, RZ, RZ, UR10 ;  /* 0x0000000aff217e24 */ /* 0x000fc6000f8e00ff */
[----:B------:R-:W-:-:S04]  /*6e6d0*/  @!P1 IADD3 R168, P2, P4, R34, UR13, R24 ;  /* 0x0000000d22a89c10 */ /* 0x000fc8000fc5e018 */
[----:B------:R-:W-:Y:S02]  /*6e6e0*/  @!P1 IADD3.X R169, R33, UR12, R32, P2, P4 ;  /* 0x0000000c21a99c10 */ /* 0x000fe400097e8420 */
[----:B------:R-:W-:-:S06]  /*6e6f0*/  PRMT R33, RZ, 0x7610, R33 ;  /* 0x00007610ff217816 */ /* 0x000fcc0000000021 */
[----:B------:R-:W2:Y:S01]  /*6e700*/  @!P5 LDG.E.U8 R33, desc[UR30][R16.64+0x160] ;  /* 0x0001601e1021d981 */ /* 0x000ea2000c1e1100 */
[----:B------:R-:W-:Y:S01]  /*6e710*/  ISETP.LT.OR P1, PT, R31, 0x1c9, !P0 ;  /* 0x000001c91f00780c */ /* 0x000fe20004721670 */
[----:B------:R-:W-:Y:S02]  /*6e720*/  IMAD.U32 R35, RZ, RZ, UR11 ;  /* 0x0000000bff237e24 */ /* 0x000fe4000f8e00ff */
[----:B------:R-:W-:Y:S01]  /*6e730*/  IMAD.U32 R34, RZ, RZ, UR10 ;  /* 0x0000000aff227e24 */ /* 0x000fe2000f8e00ff */
[----:B--2---:R-:W-:-:S04]  /*6e740*/  LOP3.LUT R33, R33, 0xff, RZ, 0xc0, !PT ;  /* 0x000000ff21217812 */ /* 0x004fc800078ec0ff */
[----:B------:R-:W-:-:S05]  /*6e750*/  F2FP.F16.E4M3.UNPACK_B R33, R33 ;  /* 0x00000021ff21723e */ /* 0x000fca00020006ff */
[----:B------:R-:W-:-:S05]  /*6e760*/  HADD2.F32 R33, -RZ, R33.H0_H0 ;  /* 0x20000021ff217230 */ /* 0x000fca0000004100 */
[----:B------:R-:W-:-:S04]  /*6e770*/  FMUL R33, R33, UR26 ;  /* 0x0000001a21217c20 */ /* 0x000fc80008400000 */
[----:B---3--:R-:W-:Y:S01]  /*6e780*/  FFMA R33, R9, UR27, R33 ;  /* 0x0000001b09217c23 */ /* 0x008fe20008000021 */
[----:B------:R-:W-:-:S04]  /*6e790*/  @!P1 IADD3 R9, P2, P4, R35, UR13, R24 ;  /* 0x0000000d23099c10 */ /* 0x000fc8000fc5e018 */
[----:B------:R-:W-:Y:S02]  /*6e7a0*/  @!P1 IADD3.X R2, R34, UR12, R32, P2, P4 ;  /* 0x0000000c22029c10 */ /* 0x000fe400097e8420 */
[----:B------:R-:W-:Y:S02]  /*6e7b0*/  ISETP.LT.OR P1, PT, R31, 0x1ca, !P0 ;  /* 0x000001ca1f00780c */ /* 0x000fe40004721670 */
[----:B------:R-:W-:Y:S01]  /*6e7c0*/  F2FP.SATFINITE.E4M3.F32.PACK_AB_MERGE_C R33, RZ, R33, RZ ;  /* 0x00000021ff21723e */ /* 0x000fe200048070ff */
[----:B------:R-:W-:-:S04]  /*6e7d0*/  IMAD.U32 R34, RZ, RZ, UR11 ;  /* 0x0000000bff227e24 */ /* 0x000fc8000f8e00ff */
[----:B------:R0:W-:Y:S06]  /*6e7e0*/  @!P5 STG.E.U8 desc[UR30][R78.64+0x160], R33 ;  /* 0x000160214e00d986 */ /* 0x0001ec000c10111e */
[----:B------:R-:W-:Y:S01]  /*6e7f0*/  @!P1 IADD3 R194, P2, P4, R34, UR13, R24 ;  /* 0x0000000d22c29c10 */ /* 0x000fe2000fc5e018 */
[----:B0-----:R-:W-:-:S05]  /*6e800*/  IMAD.U32 R33, RZ, RZ, UR10 ;  /* 0x0000000aff217e24 */ /* 0x001fca000f8e00ff */
[----:B------:R-:W-:Y:S02]  /*6e810*/  @!P1 IADD3.X R195, R33, UR12, R32, P2, P4 ;  /* 0x0000000c21c39c10 */ /* 0x000fe400097e8420 */
[----:B------:R-:W-:-:S06]  /*6e820*/  PRMT R33, RZ, 0x7610, R33 ;  /* 0x00007610ff217816 */ /* 0x000fcc0000000021 */
[----:B------:R-:W2:Y:S01]  /*6e830*/  @!P6 LDG.E.U8 R33, desc[UR30][R16.64+0x161] ;  /* 0x0001611e1021e981 */ /* 0x000ea2000c1e1100 */
[----:B------:R-:W-:-:S13]  /*6e840*/  ISETP.LT.OR P1, PT, R31, 0x1d1, !P0 ;  /* 0x000001d11f00780c */ /* 0x000fda0004721670 */
[----:B------:R-:W-:Y:S02]  /*6e850*/  @!P1 IADD3 R192, P2, P4, R34, UR13, R24 ;  /* 0x0000000d22c09c10 */ /* 0x000fe4000fc5e018 */
        /* <DEDUP_REMOVED lines=8> */
[----:B0-----:R-:W-:-:S05]  /*6e8e0*/  IMAD.U32 R33, RZ, RZ, UR10 ;  /* 0x0000000aff217e24 */ /* 0x001fca000f8e00ff */
[----:B------:R-:W-:Y:S02]  /*6e8f0*/  @!P1 IADD3.X R193, R33, UR12, R32, P2, P4 ;  /* 0x0000000c21c19c10 */ /* 0x000fe400097e8420 */
[----:B------:R-:W-:Y:S02]  /*6e900*/  ISETP.LT.OR P2, PT, R31, 0x169, !P3 ;  /* 0x000001691f00780c */ /* 0x000fe40005f41670 */
[----:B------:R-:W-:-:S11]  /*6e910*/  PRMT R33, RZ, 0x7610, R33 ;  /* 0x00007610ff217816 */ /* 0x000fd60000000021 */
[----:B------:R-:W3:Y:S01]  /*6e920*/  @!P2 LDG.E.U8 R33, desc[UR30][R26.64+0x168] ;  /* 0x0001681e1a21a981 */ /* 0x000ee2000c1e1100 */
[----:B------:R-:W0:Y:S02]  /*6e930*/  @!P2 LDC.64 R34, c[0x0][0x5c0] ;  /* 0x00017000ff22ab82 */ /* 0x000e240000000a00 */
[----:B0-----:R-:W-:-:S05]  /*6e940*/  @!P2 IADD3 R34, P4, R24, R34, RZ ;  /* 0x000000221822a210 */ /* 0x001fca0007f9e0ff */
[----:B------:R-:W-:Y:S01]  /*6e950*/  @!P2 IMAD.X R35, R32, 0x1, R35, P4 ;  /* 0x000000012023a824 */ /* 0x000fe200020e0623 */
[----:B---3--:R-:W-:-:S04]  /*6e960*/  LOP3.LUT R33, R33, 0xff, RZ, 0xc0, !PT ;  /* 0x000000ff21217812 */ /* 0x008fc800078ec0ff */
[----:B------:R-:W-:-:S05]  /*6e970*/  F2FP.F16.E4M3.UNPACK_B R33, R33 ;  /* 0x00000021ff21723e */ /* 0x000fca00020006ff */
[----:B------:R-:W-:-:S05]  /*6e980*/  HADD2.F32 R33, -RZ, R33.H0_H0 ;  /* 0x20000021ff217230 */ /* 0x000fca0000004100 */
[----:B------:R-:W-:-:S04]  /*6e990*/  FMUL R33, R33, UR26 ;  /* 0x0000001a21217c20 */ /* 0x000fc80008400000 */
[----:B------:R-:W-:Y:S01]  /*6e9a0*/  FFMA R33, R41, UR27, R33 ;  /* 0x0000001b29217c23 */ /* 0x000fe20008000021 */
        /* <DEDUP_REMOVED lines=70> */
[C---:B------:R-:W-:Y:S01]  /*6ee10*/  LOP3.LUT P5, RZ, R12.reuse, 0x800, RZ, 0xc0, !PT ;  /* 0x000008000cff7812 */ /* 0x040fe200078ac0ff */
[----:B------:R-:W3:Y:S01]  /*6ee20*/  LDL.LU R41, [R1+0x1574] ;  /* 0x0015740001297983 */ /* 0x000ee20000300800 */
[----:B------:R-:W-:Y:S02]  /*6ee30*/  LOP3.LUT P6, RZ, R12, 0x80, RZ, 0xc0, !PT ;  /* 0x000000800cff7812 */ /* 0x000fe400078cc0ff */
[----:B------:R-:W-:Y:S01]  /*6ee40*/  F2FP.SATFINITE.E4M3.F32.PACK_AB_MERGE_C R33, RZ, R33, RZ ;  /* 0x00000021ff21723e */ /* 0x000fe200048070ff */
        /* <DEDUP_REMOVED lines=29> */
[----:B--2---:R-:W-:-:S04]  /*6f020*/  LOP3.LUT R33, R33, 0xff, RZ, 0xc0, !PT ;  /* 0x000000ff21217812 */ /* 0x004fc800078ec0ff */
[----:B------:R-:W-:-:S05]  /*6f030*/  F2FP.F16.E4M3.UNPACK_B R33, R33 ;  /* 0x00000021ff21723e */ /* 0x000fca00020006ff */
[----:B------:R-:W-:-:S05]  /*6f040*/  HADD2.F32 R33, -RZ, R33.H0_H0 ;  /* 0x20000021ff217230 */ /* 0x000fca0000004100 */
[----:B------:R-:W-:-:S04]  /*6f050*/  FMUL R33, R33, UR26 ;  /* 0x0000001a21217c20 */ /* 0x000fc80008400000 */
[----:B---3--:R-:W-:Y:S02]  /*6f060*/  FFMA R33, R41, UR27, R33 ;  /* 0x0000001b29217c23 */ /* 0x008fe40008000021 */
[----:B------:R-:W2:Y:S04]  /*6f070*/  LDL.LU R41, [R1+0x157c] ;  /* 0x00157c0001297983 */ /* 0x000ea80000300800 */
[----:B------:R-:W3:Y:S01]  /*6f080*/  LDL.LU R196, [R1+0x1580] ;  /* 0x0015800001c47983 */ /* 0x000ee20000300800 */
        /* <DEDUP_REMOVED lines=12> */
[----:B------:R-:W-:-:S05]  /*6f150*/  FFMA R33, R59, UR27, R33 ;  /* 0x0000001b3b217c23 */ /* 0x000fca0008000021 */
        /* <DEDUP_REMOVED lines=14> */
[----:B--2---:R-:W-:Y:S01]  /*6f240*/  FFMA R33, R41, UR27, R33 ;  /* 0x0000001b29217c23 */ /* 0x004fe20008000021 */
[----:B------:R-:W-:Y:S01]  /*6f250*/  LOP3.LUT R13, R13, 0xfffdffff, RZ, 0xc0, !PT ;  /* 0xfffdffff0d0d7812 */ /* 0x000fe200078ec0ff */
[----:B------:R-:W2:Y:S01]  /*6f260*/  LDL.LU R41, [R1+0x1584] ;  /* 0x0015840001297983 */ /* 0x000ea20000300800 */
[----:B------:R-:W-:-:S03]  /*6f270*/  LOP3.LUT P1, RZ, R12, 0x100, RZ, 0xc0, !PT ;  /* 0x000001000cff7812 */ /* 0x000fc6000782c0ff */
[----:B------:R-:W4:Y:S01]  /*6f280*/  LDL.LU R197, [R1+0x1588] ;  /* 0x0015880001c57983 */ /* 0x000f220000300800 */
[----:B------:R-:W-:-:S05]  /*6f290*/  F2FP.SATFINITE.E4M3.F32.PACK_AB_MERGE_C R33, RZ, R33, RZ ;  /* 0x00000021ff21723e */ /* 0x000fca00048070ff */
[----:B------:R0:W-:Y:S01]  /*6f2a0*/  @!P2 STG.E.U8 desc[UR30][R34.64+0x178], R33 ;  /* 0x000178212200a986 */ /* 0x0001e2000c10111e */
[----:B------:R-:W-:Y:S02]  /*6f2b0*/  ISETP.LT.OR P2, PT, R31, 0x17a, !P3 ;  /* 0x0000017a1f00780c */ /* 0x000fe40005f41670 */
[----:B0-----:R-:W-:-:S11]  /*6f2c0*/  PRMT R33, RZ, 0x7610, R33 ;  /* 0x00007610ff217816 */ /* 0x001fd60000000021 */
[----:B------:R-:W0:Y:S01]  /*6f2d0*/  @!P2 LDC.64 R34, c[0x0][0x5c0] ;  /* 0x00017000ff22ab82 */ /* 0x000e220000000a00 */
[----:B------:R-:W3:Y:S01]  /*6f2e0*/  @!P2 LDG.E.U8 R33, desc[UR30][R26.64+0x179] ;  /* 0x0001791e1a21a981 */ /* 0x000ee2000c1e1100 */
[----:B0-----:R-:W-:-:S05]  /*6f2f0*/  @!P2 IADD3 R34, P5, R24, R34, RZ ;  /* 0x000000221822a210 */ /* 0x001fca0007fbe0ff */
[----:B------:R-:W-:Y:S01]  /*6f300*/  @!P2 IMAD.X R35, R32, 0x1, R35, P5 ;  /* 0x000000012023a824 */ /* 0x000fe200028e0623 */
[----:B------:R-:W-:Y:S02]  /*6f310*/  @P4 LOP3.LUT R13, R13, 0x20000, RZ, 0xfc, !PT ;  /* 0x000200000d0d4812 */ /* 0x000fe400078efcff */
[----:B------:R-:W-:Y:S02]  /*6f320*/  LOP3.LUT P4, RZ, R12, 0x400, RZ, 0xc0, !PT ;  /* 0x000004000cff7812 */ /* 0x000fe4000788c0ff */
[----:B---3--:R-:W-:-:S04]  /*6f330*/  LOP3.LUT R33, R33, 0xff, RZ, 0xc0, !PT ;  /* 0x000000ff21217812 */ /* 0x008fc800078ec0ff */
[----:B------:R-:W-:-:S05]  /*6f340*/  F2FP.F16.E4M3.UNPACK_B R33, R33 ;  /* 0x00000021ff21723e */ /* 0x000fca00020006ff */
[----:B------:R-:W-:-:S05]  /*6f350*/  HADD2.F32 R33, -RZ, R33.H0_H0 ;  /* 0x20000021ff217230 */ /* 0x000fca0000004100 */
[----:B------:R-:W-:-:S04]  /*6f360*/  FMUL R33, R33, UR26 ;  /* 0x0000001a21217c20 */ /* 0x000fc80008400000 */
[----:B------:R-:W-:Y:S02]  /*6f370*/  FFMA R33, R196, UR27, R33 ;  /* 0x0000001bc4217c23 */ /* 0x000fe40008000021 */
[----:B------:R-:W3:Y:S03]  /*6f380*/  LDL.LU R196, [R1+0x158c] ;  /* 0x00158c0001c47983 */ /* 0x000ee60000300800 */
[----:B------:R-:W-:-:S05]  /*6f390*/  F2FP.SATFINITE.E4M3.F32.PACK_AB_MERGE_C R33, RZ, R33, RZ ;  /* 0x00000021ff21723e */ /* 0x000fca00048070ff */
[----:B------:R0:W-:Y:S01]  /*6f3a0*/  @!P2 STG.E.U8 desc[UR30][R34.64+0x179], R33 ;  /* 0x000179212200a986 */ /* 0x0001e2000c10111e */
[----:B------:R-:W-:Y:S01]  /*6f3b0*/  ISETP.LT.OR P2, PT, R31, 0x1f2, !P0 ;  /* 0x000001f21f00780c */ /* 0x000fe20004741670 */
[----:B0-----:R-:W-:Y:S02]  /*6f3c0*/  IMAD.U32 R34, RZ, RZ, UR11 ;  /* 0x0000000bff227e24 */ /* 0x001fe4000f8e00ff */
[----:B------:R-:W-:-:S10]  /*6f3d0*/  IMAD.U32 R33, RZ, RZ, UR10 ;  /* 0x0000000aff217e24 */ /* 0x000fd4000f8e00ff */
[----:B------:R-:W-:-:S04]  /*6f3e0*/  @!P2 IADD3 R52, P5, P6, R34, UR13, R24 ;  /* 0x0000000d2234ac10 */ /* 0x000fc8000febe018 */
[----:B------:R-:W-:Y:S02]  /*6f3f0*/  @!P2 IADD3.X R53, R33, UR12, R32, P5, P6 ;  /* 0x0000000c2135ac10 */ /* 0x000fe4000afec420 */
[----:B------:R-:W-:-:S06]  /*6f400*/  PRMT R33, RZ, 0x7610, R33 ;  /* 0x00007610ff217816 */ /* 0x000fcc0000000021 */
[----:B------:R-:W2:Y:S02]  /*6f410*/  @!P4 LDG.E.U8 R33, desc[UR30][R16.64+0x178] ;  /* 0x0001781e1021c981 */ /* 0x000ea4000c1e1100 */
[----:B--2---:R-:W-:-:S04]  /*6f420*/  LOP3.LUT R33, R33, 0xff, RZ, 0xc0, !PT ;  /* 0x000000ff21217812 */ /* 0x004fc800078ec0ff */
[----:B------:R-:W-:-:S05]  /*6f430*/  F2FP.F16.E4M3.UNPACK_B R33, R33 ;  /* 0x00000021ff21723e */ /* 0x000fca00020006ff */
[----:B------:R-:W-:-:S05]  /*6f440*/  HADD2.F32 R33, -RZ, R33.H0_H0 ;  /* 0x20000021ff217230 */ /* 0x000fca0000004100 */
[----:B------:R-:W-:-:S04]  /*6f450*/  FMUL R33, R33, UR26 ;  /* 0x0000001a21217c20 */ /* 0x000fc80008400000 */
[----:B------:R-:W-:Y:S01]  /*6f460*/  FFMA R33, R41, UR27, R33 ;  /* 0x0000001b29217c23 */ /* 0x000fe20008000021 */
[----:B------:R-:W-:Y:S01]  /*6f470*/  ISETP.LT.OR P5, PT, R31, 0x181, !P3 ;  /* 0x000001811f00780c */ /* 0x000fe20005fa1670 */
[----:B------:R-:W2:Y:S03]  /*6f480*/  LDL.LU R41, [R1+0x1590] ;  /* 0x0015900001297983 */ /* 0x000ea60000300800 */
[----:B------:R-:W-:-:S05]  /*6f490*/  F2FP.SATFINITE.E4M3.F32.PACK_AB_MERGE_C R33, RZ, R33, RZ ;  /* 0x00000021ff21723e */ /* 0x000fca00048070ff */
[----:B------:R0:W-:Y:S04]  /*6f4a0*/  @!P4 STG.E.U8 desc[UR30][R200.64+0x178], R33 ;  /* 0x00017821c800c986 */ /* 0x0001e8000c10111e */
[----:B------:R-:W1:Y:S01]  /*6f4b0*/  @!P5 LDC.64 R34, c[0x0][0x5c0] ;  /* 0x00017000ff22db82 */ /* 0x000e620000000a00 */
[----:B0-----:R-:W-:-:S06]  /*6f4c0*/  PRMT R33, RZ, 0x7610, R33 ;  /* 0x00007610ff217816 */ /* 0x001fcc0000000021 */
[----:B------:R-:W4:Y:S02]  /*6f4d0*/  @!P1 LDG.E.U8 R33, desc[UR30][R16.64+0x179] ;  /* 0x0001791e10219981 */ /* 0x000f24000c1e1100 */
[----:B----4-:R-:W-:-:S04]  /*6f4e0*/  LOP3.LUT R33, R33, 0xff, RZ, 0xc0, !PT ;  /* 0x000000ff21217812 */ /* 0x010fc800078ec0ff */
[----:B------:R-:W-:-:S05]  /*6f4f0*/  F2FP.F16.E4M3.UNPACK_B R33, R33 ;  /* 0x00000021ff21723e */ /* 0x000fca00020006ff */
[----:B------:R-:W-:-:S05]  /*6f500*/  HADD2.F32 R33, -RZ, R33.H0_H0 ;  /* 0x20000021ff217230 */ /* 0x000fca0000004100 */
[----:B------:R-:W-:-:S04]  /*6f510*/  FMUL R33, R33, UR26 ;  /* 0x0000001a21217c20 */ /* 0x000fc80008400000 */
[----:B------:R-:W-:Y:S01]  /*6f520*/  FFMA R33, R197, UR27, R33 ;  /* 0x0000001bc5217c23 */ /* 0x000fe20008000021 */
[----:B-1----:R-:W-:Y:S02]  /*6f530*/  @!P5 IADD3 R34, P6, R24, R34, RZ ;  /* 0x000000221822d210 */ /* 0x002fe40007fde0ff */
[----:B------:R-:W-:Y:S01]  /*6f540*/  LOP3.LUT P4, RZ, R12, 0x200, RZ, 0xc0, !PT ;  /* 0x000002000cff7812 */ /* 0x000fe2000788c0ff */
[----:B------:R-:W4:Y:S01]  /*6f550*/  LDL.LU R197, [R1+0x1594] ;  /* 0x0015940001c57983 */ /* 0x000f220000300800 */
[----:B------:R-:W-:-:S05]  /*6f560*/  F2FP.SATFINITE.E4M3.F32.PACK_AB_MERGE_C R33, RZ, R33, RZ ;  /* 0x00000021ff21723e */ /* 0x000fca00048070ff */
[----:B------:R0:W-:Y:S02]  /*6f570*/  @!P1 STG.E.U8 desc[UR30][R120.64+0x179], R33 ;  /* 0x0001792178009986 */ /* 0x0001e4000c10111e */
[----:B0-----:R-:W-:-:S06]  /*6f580*/  PRMT R33, RZ, 0x7610, R33 ;  /* 0x00007610ff217816 */ /* 0x001fcc0000000021 */
[----:B------:R-:W3:Y:S01]  /*6f590*/  @!P5 LDG.E.U8 R33, desc[UR30][R26.64+0x180] ;  /* 0x0001801e1a21d981 */ /* 0x000ee2000c1e1100 */
[----:B------:R-:W-:Y:S01]  /*6f5a0*/  @!P5 IMAD.X R35, R32, 0x1, R35, P6 ;  /* 0x000000012023d824 */ /* 0x000fe200030e0623 */
[----:B---3--:R-:W-:-:S04]  /*6f5b0*/  LOP3.LUT R33, R33, 0xff, RZ, 0xc0, !PT ;  /* 0x000000ff21217812 */ /* 0x008fc800078ec0ff */
[----:B------:R-:W-:-:S05]  /*6f5c0*/  F2FP.F16.E4M3.UNPACK_B R33, R33 ;  /* 0x00000021ff21723e */ /* 0x000fca00020006ff */
[----:B------:R-:W-:-:S05]  /*6f5d0*/  HADD2.F32 R33, -RZ, R33.H0_H0 ;  /* 0x20000021ff217230 */ /* 0x000fca0000004100 */
[----:B------:R-:W-:-:S04]  /*6f5e0*/  FMUL R33, R33, UR26 ;  /* 0x0000001a21217c20 */ /* 0x000fc80008400000 */
[----:B------:R-:W-:Y:S01]  /*6f5f0*/  FFMA R33, R196, UR27, R33 ;  /* 0x0000001bc4217c23 */ /* 0x000fe20008000021 */
[----:B------:R-:W-:Y:S01]  /*6f600*/  LOP3.LUT P1, RZ, R12, 0x20, RZ, 0xc0, !PT ;  /* 0x000000200cff7812 */ /* 0x000fe2000782c0ff */
[----:B------:R-:W3:Y:S04]  /*6f610*/  LDL.LU R196, [R1+0x1598] ;  /* 0x0015980001c47983 */ /* 0x000ee80000300800 */
[----:B------:R-:W3:Y:S01]  /*6f620*/  LDL.LU R199, [R1+0x159c] ;  /* 0x00159c0001c77983 */ /* 0x000ee20000300800 */
[----:B------:R-:W-:-:S05]  /*6f630*/  F2FP.SATFINITE.E4M3.F32.PACK_AB_MERGE_C R33, RZ, R33, RZ ;  /* 0x00000021ff21723e */ /* 0x000fca00048070ff */
        /* <DEDUP_REMOVED lines=12> */
[----:B------:R-:W-:Y:S02]  /*6f700*/  F2FP.SATFINITE.E4M3.F32.PACK_AB_MERGE_C R41, RZ, R33, RZ ;  /* 0x00000021ff29723e */ /* 0x000fe400048070ff */
[----:B------:R-:W-:-:S03]  /*6f710*/  PRMT R33, RZ, 0x7610, R33 ;  /* 0x00007610ff217816 */ /* 0x000fc60000000021 */
[----:B------:R0:W-:Y:S04]  /*6f720*/  @!P5 STG.E.U8 desc[UR30][R34.64+0x181], R41 ;  /* 0x000181292200d986 */ /* 0x0001e8000c10111e */
[----:B------:R-:W2:Y:S02]  /*6f730*/  @!P4 LDG.E.U8 R33, desc[UR30][R16.64+0x180] ;  /* 0x0001801e1021c981 */ /* 0x000ea4000c1e1100 */
[----:B--2---:R-:W-:-:S04]  /*6f740*/  LOP3.LUT R33, R33, 0xff, RZ, 0xc0, !PT ;  /* 0x000000ff21217812 */ /* 0x004fc800078ec0ff */
[----:B------:R-:W-:-:S05]  /*6f750*/  F2FP.F16.E4M3.UNPACK_B R33, R33 ;  /* 0x00000021ff21723e */ /* 0x000fca00020006ff */
[----:B------:R-:W-:-:S05]  /*6f760*/  HADD2.F32 R33, -RZ, R33.H0_H0 ;  /* 0x20000021ff217230 */ /* 0x000fca0000004100 */
[----:B------:R-:W-:-:S04]  /*6f770*/  FMUL R33, R33, UR26 ;  /* 0x0000001a21217c20 */ /* 0x000fc80008400000 */
[----:B----4-:R-:W-:Y:S01]  /*6f780*/  FFMA R33, R197, UR27, R33 ;  /* 0x0000001bc5217c23 */ /* 0x010fe20008000021 */
[----:B------:R-:W-:Y:S01]  /*6f790*/  ISETP.LT.OR P5, PT, R31, 0x189, !P3 ;  /* 0x000001891f00780c */ /* 0x000fe20005fa1670 */
[----:B------:R-:W2:Y:S03]  /*6f7a0*/  LDL.LU R197, [R1+0x15a0] ;  /* 0x0015a00001c57983 */ /* 0x000ea60000300800 */
[----:B------:R-:W-:-:S05]  /*6f7b0*/  F2FP.SATFINITE.E4M3.F32.PACK_AB_MERGE_C R33, RZ, R33, RZ ;  /* 0x00000021ff21723e */ /* 0x000fca00048070ff */
[----:B------:R1:W-:Y:S04]  /*6f7c0*/  @!P4 STG.E.U8 desc[UR30][R206.64+0x180], R33 ;  /* 0x00018021ce00c986 */ /* 0x0003e8000c10111e */
[----:B0-----:R-:W0:Y:S01]  /*6f7d0*/  @!P5 LDC.64 R34, c[0x0][0x5c0] ;  /* 0x00017000ff22db82 */ /* 0x001e220000000a00 */
[----:B-1----:R-:W-:-:S06]  /*6f7e0*/  PRMT R33, RZ, 0x7610, R33 ;  /* 0x00007610ff217816 */ /* 0x002fcc0000000021 */
[----:B------:R-:W4:Y:S02]  /*6f7f0*/  @!P1 LDG.E.U8 R33, desc[UR30][R16.64+0x181] ;  /* 0x0001811e10219981 */ /* 0x000f24000c1e1100 */
[----:B----4-:R-:W-:-:S04]  /*6f800*/  LOP3.LUT R33, R33, 0xff, RZ, 0xc0, !PT ;  /* 0x000000ff21217812 */ /* 0x010fc800078ec0ff */
[----:B------:R-:W-:-:S05]  /*6f810*/  F2FP.F16.E4M3.UNPACK_B R33, R33 ;  /* 0x00000021ff21723e */ /* 0x000fca00020006ff */
[----:B------:R-:W-:-:S05]  /*6f820*/  HADD2.F32 R33, -RZ, R33.H0_H0 ;  /* 0x20000021ff217230 */ /* 0x000fca0000004100 */
[----:B------:R-:W-:-:S04]  /*6f830*/  FMUL R33, R33, UR26 ;  /* 0x0000001a21217c20 */ /* 0x000fc80008400000 */
[----:B---3--:R-:W-:Y:S01]  /*6f840*/  FFMA R33, R196, UR27, R33 ;  /* 0x0000001bc4217c23 */ /* 0x008fe20008000021 */
[----:B0-----:R-:W-:Y:S02]  /*6f850*/  @!P5 IADD3 R34, P6, R24, R34, RZ ;  /* 0x000000221822d210 */ /* 0x001fe40007fde0ff */
[----:B------:R-:W-:Y:S01]  /*6f860*/  LOP3.LUT P4, RZ, R12, 0x10, RZ, 0xc0, !PT ;  /* 0x000000100cff7812 */ /* 0x000fe2000788c0ff */
[----:B------:R-:W3:Y:S01]  /*6f870*/  LDL.LU R196, [R1+0x15a4] ;  /* 0x0015a40001c47983 */ /* 0x000ee20000300800 */
[----:B------:R-:W-:-:S05]  /*6f880*/  F2FP.SATFINITE.E4M3.F32.PACK_AB_MERGE_C R33, RZ, R33, RZ ;  /* 0x00000021ff21723e */ /* 0x000fca00048070ff */
[----:B------:R0:W-:Y:S02]  /*6f890*/  @!P1 STG.E.U8 desc[UR30][R84.64+0x181], R33 ;  /* 0x0001812154009986 */ /* 0x0001e4000c10111e */
[----:B0-----:R-:W-:-:S06]  /*6f8a0*/  PRMT R33, RZ, 0x7610, R33 ;  /* 0x00007610ff217816 */ /* 0x001fcc0000000021 */
[----:B------:R-:W4:Y:S01]  /*6f8b0*/  @!P5 LDG.E.U8 R33, desc[UR30][R26.64+0x188] ;  /* 0x0001881e1a21d981 */ /* 0x000f22000c1e1100 */
[----:B------:R-:W-:Y:S01]  /*6f8c0*/  @!P5 IMAD.X R35, R32, 0x1, R35, P6 ;  /* 0x000000012023d824 */ /* 0x000fe200030e0623 */
[----:B----4-:R-:W-:-:S04]  /*6f8d0*/  LOP3.LUT R33, R33, 0xff, RZ, 0xc0, !PT ;  /* 0x000000ff21217812 */ /* 0x010fc800078ec0ff */
[----:B------:R-:W-:-:S05]  /*6f8e0*/  F2FP.F16.E4M3.UNPACK_B R33, R33 ;  /* 0x00000021ff21723e */ /* 0x000fca00020006ff */
[----:B------:R-:W-:-:S05]  /*6f8f0*/  HADD2.F32 R33, -RZ, R33.H0_H0 ;  /* 0x20000021ff217230 */ /* 0x000fca0000004100 */
[----:B------:R-:W-:-:S04]  /*6f900*/  FMUL R33, R33, UR26 ;  /* 0x0000001a21217c20 */ /* 0x000fc80008400000 */
[----:B------:R-:W-:Y:S01]  /*6f910*/  FFMA R33, R199, UR27, R33 ;  /* 0x0000001bc7217c23 */ /* 0x000fe20008000021 */
[----:B------:R-:W-:Y:S01]  /*6f920*/  LOP3.LUT P1, RZ, R12, 0x2, RZ, 0xc0, !PT ;  /* 0x000000020cff7812 */ /* 0x000fe2000782c0ff */
[----:B------:R-:W4:Y:S03]  /*6f930*/  LDL.LU R199, [R1+0x15a8] ;  /* 0x0015a80001c77983 */ /* 0x000f260000300800 */
        /* <DEDUP_REMOVED lines=12> */
[----:B------:R-:W-:Y:S02]  /*6fa00*/  FFMA R33, R197, UR27, R33 ;  /* 0x0000001bc5217c23 */ /* 0x000fe40008000021 */
[----:B------:R-:W2:Y:S03]  /*6fa10*/  LDL.LU R197, [R1+0x15ac] ;  /* 0x0015ac0001c57983 */ /* 0x000ea60000300800 */
[----:B------:R-:W-:Y:S02]  /*6fa20*/  F2FP.SATFINITE.E4M3.F32.PACK_AB_MERGE_C R41, RZ, R33, RZ ;  /* 0x00000021ff29723e */ /* 0x000fe400048070ff */
[----:B------:R-:W-:-:S03]  /*6fa30*/  PRMT R33, RZ, 0x7610, R33 ;  /* 0x00007610ff217816 */ /* 0x000fc60000000021 */
[----:B------:R0:W-:Y:S04]  /*6fa40*/  @!P5 STG.E.U8 desc[UR30][R34.64+0x189], R41 ;  /* 0x000189292200d986 */ /* 0x0001e8000c10111e */
[----:B------:R-:W3:Y:S02]  /*6fa50*/  @!P4 LDG.E.U8 R33, desc[UR30][R16.64+0x188] ;  /* 0x0001881e1021c981 */ /* 0x000ee4000c1e1100 */
        /* <DEDUP_REMOVED lines=16> */
[----:B------:R-:W-:Y:S01]  /*6fb60*/  FFMA R33, R199, UR27, R33 ;  /* 0x0000001bc7217c23 */ /* 0x000fe20008000021 */
[----:B0-----:R-:W-:Y:S02]  /*6fb70*/  @!P5 IADD3 R34, P6, R24, R34, RZ ;  /* 0x000000221822d210 */ /* 0x001fe40007fde0ff */
[----:B------:R-:W-:Y:S01]  /*6fb80*/  LOP3.LUT P4, RZ, R12, 0x4, RZ, 0xc0, !PT ;  /* 0x000000040cff7812 */ /* 0x000fe2000788c0ff */
[----:B------:R-:W4:Y:S01]  /*6fb90*/  LDL.LU R199, [R1+0x15b4] ;  /* 0x0015b40001c77983 */ /* 0x000f220000300800 */
[----:B------:R-:W-:-:S05]  /*6fba0*/  F2FP.SATFINITE.E4M3.F32.PACK_AB_MERGE_C R33, RZ, R33, RZ ;  /* 0x00000021ff21723e */ /* 0x000fca00048070ff */
[----:B------:R0:W-:Y:S02]  /*6fbb0*/  @!P1 STG.E.U8 desc[UR30][R122.64+0x189], R33 ;  /* 0x000189217a009986 */ /* 0x0001e4000c10111e */
[----:B0-----:R-:W-:-:S06]  /*6fbc0*/  PRMT R33, RZ, 0x7610, R33 ;  /* 0x00007610ff217816 */ /* 0x001fcc0000000021 */
[----:B------:R-:W2:Y:S01]  /*6fbd0*/  @!P5 LDG.E.U8 R33, desc[UR30][R26.64+0x190] ;  /* 0x0001901e1a21d981 */ /* 0x000ea2000c1e1100 */
[----:B------:R-:W-:Y:S01]  /*6fbe0*/  @!P5 IMAD.X R35, R32, 0x1, R35, P6 ;  /* 0x000000012023d824 */ /* 0x000fe200030e0623 */
[----:B--2---:R-:W-:-:S04]  /*6fbf0*/  LOP3.LUT R33, R33, 0xff, RZ, 0xc0, !PT ;  /* 0x000000ff21217812 */ /* 0x004fc800078ec0ff */
[----:B------:R-:W-:-:S05]  /*6fc00*/  F2FP.F16.E4M3.UNPACK_B R33, R33 ;  /* 0x00000021ff21723e */ /* 0x000fca00020006ff */
[----:B------:R-:W-:-:S05]  /*6fc10*/  HADD2.F32 R33, -RZ, R33.H0_H0 ;  /* 0x20000021ff217230 */ /* 0x000fca0000004100 */
[----:B------:R-:W-:-:S04]  /*6fc20*/  FMUL R33, R33, UR26 ;  /* 0x0000001a21217c20 */ /* 0x000fc80008400000 */
[----:B------:R-:W-:Y:S01]  /*6fc30*/  FFMA R33, R197, UR27, R33 ;  /* 0x0000001bc5217c23 */ /* 0x000fe20008000021 */
[----:B------:R-:W-:Y:S01]  /*6fc40*/  LOP3.LUT P1, RZ, R10, 0x40000000, RZ, 0xc0, !PT ;  /* 0x400000000aff7812 */ /* 0x000fe2000782c0ff */
[----:B------:R-:W2:Y:S03]  /*6fc50*/  LDL.LU R197, [R1+0x15b8] ;  /* 0x0015b80001c57983 */ /* 0x000ea60000300800 */
        /* <DEDUP_REMOVED lines=8> */
[----:B---3--:R-:W-:-:S04]  /*6fce0*/  LOP3.LUT R33, R33, 0xff, RZ, 0xc0, !PT ;  /* 0x000000ff21217812 */ /* 0x008fc800078ec0ff */
[----:B------:R-:W-:-:S05]  /*6fcf0*/  F2FP.F16.E4M3.UNPACK_B R33, R33 ;  /* 0x00000021ff21723e */ /* 0x000fca00020006ff */
[----:B------:R-:W-:-:S05]  /*6fd00*/  HADD2.F32 R33, -RZ, R33.H0_H0 ;  /* 0x20000021ff217230 */ /* 0x000fca0000004100 */
[----:B------:R-:W-:-:S04]  /*6fd10*/  FMUL R33, R33, UR26 ;  /* 0x0000001a21217c20 */ /* 0x000fc80008400000 */
[----:B------:R-:W-:Y:S02]  /*6fd20*/  FFMA R33, R196, UR27, R33 ;  /* 0x0000001bc4217c23 */ /* 0x000fe40008000021 */
[----:B------:R-:W3:Y:S03]  /*6fd30*/  LDL.LU R196, [R1+0x15bc] ;  /* 0x0015bc0001c47983 */ /* 0x000ee60000300800 */
[----:B------:R-:W-:Y:S02]  /*6fd40*/  F2FP.SATFINITE.E4M3.F32.PACK_AB_MERGE_C R41, RZ, R33, RZ ;  /* 0x00000021ff29723e */ /* 0x000fe400048070ff */
[----:B------:R-:W-:-:S03]  /*6fd50*/  PRMT R33, RZ, 0x7610, R33 ;  /* 0x00007610ff217816 */ /* 0x000fc60000000021 */
[----:B------:R0:W-:Y:S04]  /*6fd60*/  @!P5 STG.E.U8 desc[UR30][R34.64+0x191], R41 ;  /* 0x000191292200d986 */ /* 0x0001e8000c10111e */
[----:B------:R-:W4:Y:S02]  /*6fd70*/  @!P4 LDG.E.U8 R33, desc[UR30][R16.64+0x190] ;  /* 0x0001901e1021c981 */ /* 0x000f24000c1e1100 */
[----:B----4-:R-:W-:-:S04]  /*6fd80*/  LOP3.LUT R33, R33, 0xff, RZ, 0xc0, !PT ;  /* 0x000000ff21217812 */ /* 0x010fc800078ec0ff */
[----:B------:R-:W-:-:S05]  /*6fd90*/  F2FP.F16.E4M3.UNPACK_B R33, R33 ;  /* 0x00000021ff21723e */ /* 0x000fca00020006ff */
[----:B------:R-:W-:-:S05]  /*6fda0*/  HADD2.F32 R33, -RZ, R33.H0_H0 ;  /* 0x20000021ff217230 */ /* 0x000fca0000004100 */
[----:B------:R-:W-:-:S04]  /*6fdb0*/  FMUL R33, R33, UR26 ;  /* 0x0000001a21217c20 */ /* 0x000fc80008400000 */
[----:B------:R-:W-:Y:S01]  /*6fdc0*/  FFMA R33, R199, UR27, R33 ;  /* 0x0000001bc7217c23 */ /* 0x000fe20008000021 */
[----:B------:R-:W-:Y:S01]  /*6fdd0*/  ISETP.LT.OR P5, PT, R31, 0x199, !P3 ;  /* 0x000001991f00780c */ /* 0x000fe20005fa1670 */
[----:B------:R-:W4:Y:S03]  /*6fde0*/  LDL.LU R199, [R1+0x15c0] ;  /* 0x0015c00001c77983 */ /* 0x000f260000300800 */
[----:B------:R-:W-:-:S05]  /*6fdf0*/  F2FP.SATFINITE.E4M3.F32.PACK_AB_MERGE_C R33, RZ, R33, RZ ;  /* 0x00000021ff21723e */ /* 0x000fca00048070ff */
[----:B------:R1:W-:Y:S04]  /*6fe00*/  @!P4 STG.E.U8 desc[UR30][R210.64+0x190], R33 ;  /* 0x00019021d200c986 */ /* 0x0003e8000c10111e */
[----:B0-----:R-:W0:Y:S01]  /*6fe10*/  @!P5 LDC.64 R34, c[0x0][0x5c0] ;  /* 0x00017000ff22db82 */ /* 0x001e220000000a00 */
[----:B-1----:R-:W-:-:S06]  /*6fe20*/  PRMT R33, RZ, 0x7610, R33 ;  /* 0x00007610ff217816 */ /* 0x002fcc0000000021 */
[----:B------:R-:W2:Y:S02]  /*6fe30*/  @!P1 LDG.E.U8 R33, desc[UR30][R16.64+0x191] ;  /* 0x0001911e10219981 */ /* 0x000ea4000c1e1100 */
[----:B--2---:R-:W-:-:S04]  /*6fe40*/  LOP3.LUT R33, R33, 0xff, RZ, 0xc0, !PT ;  /* 0x000000ff21217812 */ /* 0x004fc800078ec0ff */
[----:B------:R-:W-:-:S05]  /*6fe50*/  F2FP.F16.E4M3.UNPACK_B R33, R33 ;  /* 0x00000021ff21723e */ /* 0x000fca00020006ff */
[----:B------:R-:W-:-:S05]  /*6fe60*/  HADD2.F32 R33, -RZ, R33.H0_H0 ;  /* 0x20000021ff217230 */ /* 0x000fca0000004100 */
[----:B------:R-:W-:-:S04]  /*6fe70*/  FMUL R33, R33, UR26 ;  /* 0x0000001a21217c20 */ /* 0x000fc80008400000 */
[----:B------:R-:W-:Y:S01]  /*6fe80*/  FFMA R33, R197, UR27, R33 ;  /* 0x0000001bc5217c23 */ /* 0x000fe20008000021 */
[----:B0-----:R-:W-:Y:S02]  /*6fe90*/  @!P5 IADD3 R34, P6, R24, R34, RZ ;  /* 0x000000221822d210 */ /* 0x001fe40007fde0ff */
[----:B------:R-:W-:Y:S01]  /*6fea0*/  LOP3.LUT P4, RZ, R10, 0x20000000, RZ, 0xc0, !PT ;  /* 0x200000000aff7812 */ /* 0x000fe2000788c0ff */
[----:B------:R-:W2:Y:S01]  /*6feb0*/  LDL.LU R197, [R1+0x15c4] ;  /* 0x0015c40001c57983 */ /* 0x000ea20000300800 */
        /* <DEDUP_REMOVED lines=11> */
[----:B------:R-:W3:Y:S03]  /*6ff70*/  LDL.LU R196, [R1+0x15c8] ;  /* 0x0015c80001c47983 */ /* 0x000ee60000300800 */
        /* <DEDUP_REMOVED lines=12> */
[----:B------:R-:W-:Y:S02]  /*70040*/  FFMA R33, R199, UR27, R33 ;  /* 0x0000001bc7217c23 */ /* 0x000fe40008000021 */
[----:B------:R-:W4:Y:S03]  /*70050*/  LDL.LU R199, [R1+0x15cc] ;  /* 0x0015cc0001c77983 */ /* 0x000f260000300800 */
        /* <DEDUP_REMOVED lines=13> */
[----:B0-----:R-:W0:Y:S01]  /*70130*/  @!P5 LDC.64 R34, c[0x0][0x5c0] ;  /* 0x00017000ff22db82 */ /* 0x001e220000000a00 */
[----:B-1----:R-:W-:-:S06]  /*70140*/  PRMT R33, RZ, 0x7610, R33 ;  /* 0x00007610ff217816 */ /* 0x002fcc0000000021 */
[----:B------:R-:W3:Y:S02]  /*70150*/  @!P1 LDG.E.U8 R33, desc[UR30][R16.64+0x199] ;  /* 0x0001991e10219981 */ /* 0x000ee4000c1e1100 */
[----:B---3--:R-:W-:-:S04]  /*70160*/  LOP3.LUT R33, R33, 0xff, RZ, 0xc0, !PT ;  /* 0x000000ff21217812 */ /* 0x008fc800078ec0ff */
[----:B------:R-:W-:-:S05]  /*70170*/  F2FP.F16.E4M3.UNPACK_B R33, R33 ;  /* 0x00000021ff21723e */ /* 0x000fca00020006ff */
[----:B------:R-:W-:-:S05]  /*70180*/  HADD2.F32 R33, -RZ, R33.H0_H0 ;  /* 0x20000021ff217230 */ /* 0x000fca0000004100 */
[----:B------:R-:W-:-:S04]  /*70190*/  FMUL R33, R33, UR26 ;  /* 0x0000001a21217c20 */ /* 0x000fc80008400000 */
[----:B------:R-:W-:Y:S01]  /*701a0*/  FFMA R33, R196, UR27, R33 ;  /* 0x0000001bc4217c23 */ /* 0x000fe20008000021 */
        /* <DEDUP_REMOVED lines=531> */
[----:B------:R-:W-:Y:S04]  /*722e0*/  @!P5 STG.E.U8 desc[UR30][R34.64+0x1f1], R41 ;  /* 0x0001f1292200d986 */ /* 0x000fe8000c10111e */
        /* <DEDUP_REMOVED lines=8> */
[----:B0-----:R-:W-:Y:S02]  /*72370*/  PRMT R33, RZ, 0x7610, R33 ;  /* 0x00007610ff217816 */ /* 0x001fe40000000021 */
[----:B------:R-:W-:Y:S01]  /*72380*/  ISETP.LT.OR P5, PT, R31, 0x1f9, !P3 ;  /* 0x000001f91f00780c */ /* 0x000fe20005fa1670 */
[----:B------:R-:W4:Y:S04]  /*72390*/  LDL.LU.64 R18, [R1+0x1de8] ;  /* 0x001de80001127983 */ /* 0x000f280000300a00 */
[----:B------:R-:W2:Y:S08]  /*723a0*/  @!P1 LDG.E.U8 R33, desc[UR30][R16.64+0x1f1] ;  /* 0x0001f11e10219981 */ /* 0x000eb0000c1e1100 */
[----:B------:R-:W0:Y:S01]  /*723b0*/  @!P5 LDC.64 R34, c[0x0][0x5c0] ;  /* 0x00017000ff22db82 */ /* 0x000e220000000a00 */
[----:B--2---:R-:W-:-:S04]  /*723c0*/  LOP3.LUT R33, R33, 0xff, RZ, 0xc0, !PT ;  /* 0x000000ff21217812 */ /* 0x004fc800078ec0ff */
[----:B------:R-:W-:-:S05]  /*723d0*/  F2FP.F16.E4M3.UNPACK_B R33, R33 ;  /* 0x00000021ff21723e */ /* 0x000fca00020006ff */
[----:B------:R-:W-:-:S05]  /*723e0*/  HADD2.F32 R33, -RZ, R33.H0_H0 ;  /* 0x20000021ff217230 */ /* 0x000fca0000004100 */
[----:B------:R-:W-:-:S04]  /*723f0*/  FMUL R33, R33, UR26 ;  /* 0x0000001a21217c20 */ /* 0x000fc80008400000 */
[----:B------:R-:W-:Y:S01]  /*72400*/  FFMA R33, R197, UR27, R33 ;  /* 0x0000001bc5217c23 */ /* 0x000fe20008000021 */
[----:B0-----:R-:W-:Y:S01]  /*72410*/  @!P5 IADD3 R34, P6, R24, R34, RZ ;  /* 0x000000221822d210 */ /* 0x001fe20007fde0ff */
[----:B------:R-:W2:Y:S01]  /*72420*/  LDL.LU R197, [R1+0x1680] ;  /* 0x0016800001c57983 */ /* 0x000ea20000300800 */
[----:B------:R-:W-:-:S03]  /*72430*/  LOP3.LUT P4, RZ, R7, 0x1000000, RZ, 0xc0, !PT ;  /* 0x0100000007ff7812 */ /* 0x000fc6000788c0ff */
        /* <DEDUP_REMOVED lines=59> */
[----:B------:R-:W-:Y:S02]  /*727f0*/  F2FP.SATFINITE.E4M3.F32.PACK_AB_MERGE_C R26, RZ, R16, RZ ;  /* 0x00000010ff1a723e */ /* 0x000fe400048070ff */
[----:B------:R-:W-:-:S03]  /*72800*/  PRMT R16, RZ, 0x7610, R16 ;  /* 0x00007610ff107816 */ /* 0x000fc60000000010 */
[----:B------:R0:W-:Y:S04]  /*72810*/  @!P5 STG.E.U8 desc[UR30][R236.64+0x100], R26 ;  /* 0x0001001aec00d986 */ /* 0x0001e8000c10111e */
[----:B------:R-:W4:Y:S01]  /*72820*/  @!P6 LDG.E.U8 R16, desc[UR30][R18.64+0x101] ;  /* 0x0001011e1210e981 */ /* 0x000f22000c1e1100 */
[----:B0-----:R-:W-:Y:S02]  /*72830*/  PRMT R26, RZ, 0x7610, R26 ;  /* 0x00007610ff1a7816 */ /* 0x001fe4000000001a */
        /* <DEDUP_REMOVED lines=8> */
[----:B------:R0:W-:Y:S04]  /*728c0*/  @!P6 STG.E.U8 desc[UR30][R48.64+0x101], R16 ;  /* 0x000101103000e986 */ /* 0x0001e8000c10111e */
[----:B------:R-:W4:Y:S01]  /*728d0*/  @!P3 LDG.E.U8 R26, desc[UR30][R20.64+0x100] ;  /* 0x0001001e141ab981 */ /* 0x000f22000c1e1100 */
[----:B0-----:R-:W0:Y:S02]  /*728e0*/  @!P3 LDC.64 R16, c[0x0][0x5c0] ;  /* 0x00017000ff10bb82 */ /* 0x001e240000000a00 */
[----:B0-----:R-:W-:Y:S02]  /*728f0*/  @!P3 IADD3 R16, P5, R138, R16, RZ ;  /* 0x000000108a10b210 */ /* 0x001fe40007fbe0ff */
[----:B------:R-:W2:Y:S03]  /*72900*/  LDL.LU R138, [R1+0x1de0] ;  /* 0x001de000018a7983 */ /* 0x000ea60000300800 */
[----:B------:R-:W-:-:S02]  /*72910*/  @!P3 IMAD.X R17, R139, 0x1, R17, P5 ;  /* 0x000000018b11b824 */ /* 0x000fc400028e0611 */
[----:B------:R-:W2:Y:S04]  /*72920*/  LDL.LU R139, [R1+0x1ddc] ;  /* 0x001ddc00018b7983 */ /* 0x000ea80000300800 */
[----:B------:R-:W2:Y:S01]  /*72930*/  LDL.LU R203, [R1+0x169c] ;  /* 0x00169c0001cb7983 */ /* 0x000ea20000300800 */
[----:B----4-:R-:W-:-:S04]  /*72940*/  LOP3.LUT R26, R26, 0xff, RZ, 0xc0, !PT ;  /* 0x000000ff1a1a7812 */ /* 0x010fc800078ec0ff */
[----:B------:R-:W-:-:S05]  /*72950*/  F2FP.F16.E4M3.UNPACK_B R26, R26 ;  /* 0x0000001aff1a723e */ /* 0x000fca00020006ff */
[----:B------:R-:W-:-:S05]  /*72960*/  HADD2.F32 R26, -RZ, R26.H0_H0 ;  /* 0x2000001aff1a7230 */ /* 0x000fca0000004100 */
[----:B------:R-:W-:-:S04]  /*72970*/  FMUL R26, R26, UR26 ;  /* 0x0000001a1a1a7c20 */ /* 0x000fc80008400000 */
[----:B---3--:R-:W-:Y:S01]  /*72980*/  FFMA R26, R196, UR27, R26 ;  /* 0x0000001bc41a7c23 */ /* 0x008fe2000800001a */
[----:B------:R-:W-:Y:S01]  /*72990*/  LOP3.LUT P6, RZ, R7, 0x10000, RZ, 0xc0, !PT ;  /* 0x0001000007ff7812 */ /* 0x000fe200078cc0ff */
[----:B------:R-:W3:Y:S04]  /*729a0*/  LDL.LU R196, [R1+0x16a0] ;  /* 0x0016a00001c47983 */ /* 0x000ee80000300800 */
[----:B------:R-:W4:Y:S04]  /*729b0*/  LDL.LU R198, [R1+0x310] ;  /* 0x0003100001c67983 */ /* 0x000f280000300800 */
[----:B------:R-:W4:Y:S01]  /*729c0*/  LDL.LU R199, [R1+0x314] ;  /* 0x0003140001c77983 */ /* 0x000f220000300800 */
[----:B------:R-:W-:-:S05]  /*729d0*/  F2FP.SATFINITE.E4M3.F32.PACK_AB_MERGE_C R26, RZ, R26, RZ ;  /* 0x0000001aff1a723e */ /* 0x000fca00048070ff */
[----:B------:R0:W-:Y:S02]  /*729e0*/  @!P3 STG.E.U8 desc[UR30][R16.64+0x100], R26 ;  /* 0x0001001a1000b986 */ /* 0x0001e4000c10111e */
[----:B0-----:R-:W-:Y:S01]  /*729f0*/  PRMT R26, RZ, 0x7610, R26 ;  /* 0x00007610ff1a7816 */ /* 0x001fe2000000001a */
[----:B------:R-:W0:Y:S05]  /*72a00*/  @!P1 LDC.64 R16, c[0x0][0x5c0] ;  /* 0x00017000ff109b82 */ /* 0x000e2a0000000a00 */
[----:B------:R-:W2:Y:S01]  /*72a10*/  @!P1 LDG.E.U8 R26, desc[UR30][R20.64+0x101] ;  /* 0x0001011e141a9981 */ /* 0x000ea2000c1e1100 */
[----:B0-----:R-:W-:-:S05]  /*72a20*/  @!P1 IADD3 R16, P5, R42, R16, RZ ;  /* 0x000000102a109210 */ /* 0x001fca0007fbe0ff */
[----:B------:R-:W-:Y:S01]  /*72a30*/  @!P1 IMAD.X R17, R43, 0x1, R17, P5 ;  /* 0x000000012b119824 */ /* 0x000fe200028e0611 */
[----:B------:R-:W-:Y:S02]  /*72a40*/  LOP3.LUT P5, RZ, R7, 0x20000, RZ, 0xc0, !PT ;  /* 0x0002000007ff7812 */ /* 0x000fe400078ac0ff */
        /* <DEDUP_REMOVED lines=8> */
[----:B------:R0:W-:Y:S02]  /*72ad0*/  @!P1 STG.E.U8 desc[UR30][R16.64+0x101], R26 ;  /* 0x0001011a10009986 */ /* 0x0001e4000c10111e */
[----:B0-----:R-:W-:-:S06]  /*72ae0*/  PRMT R16, RZ, 0x7610, R16 ;  /* 0x00007610ff107816 */ /* 0x001fcc0000000010 */
[----:B------:R-:W3:Y:S02]  /*72af0*/  @!P5 LDG.E.U8 R16, desc[UR30][R18.64+0x108] ;  /* 0x0001081e1210d981 */ /* 0x000ee4000c1e1100 */
[----:B---3--:R-:W-:-:S04]  /*72b00*/  LOP3.LUT R16, R16, 0xff, RZ, 0xc0, !PT ;  /* 0x000000ff10107812 */ /* 0x008fc800078ec0ff */
[----:B------:R-:W-:-:S05]  /*72b10*/  F2FP.F16.E4M3.UNPACK_B R16, R16 ;  /* 0x00000010ff10723e */ /* 0x000fca00020006ff */
[----:B------:R-:W-:-:S05]  /*72b20*/  HADD2.F32 R16, -RZ, R16.H0_H0 ;  /* 0x20000010ff107230 */ /* 0x000fca0000004100 */
[----:B------:R-:W-:-:S04]  /*72b30*/  FMUL R16, R16, UR26 ;  /* 0x0000001a10107c20 */ /* 0x000fc80008400000 */
[----:B------:R-:W-:-:S05]  /*72b40*/  FFMA R16, R203, UR27, R16 ;  /* 0x0000001bcb107c23 */ /* 0x000fca0008000010 */
[----:B------:R-:W-:Y:S02]  /*72b50*/  F2FP.SATFINITE.E4M3.F32.PACK_AB_MERGE_C R26, RZ, R16, RZ ;  /* 0x00000010ff1a723e */ /* 0x000fe400048070ff */
[----:B------:R-:W-:-:S03]  /*72b60*/  PRMT R16, RZ, 0x7610, R16 ;  /* 0x00007610ff107816 */ /* 0x000fc60000000010 */
[----:B------:R0:W-:Y:S04]  /*72b70*/  @!P5 STG.E.U8 desc[UR30][R138.64+0x108], R26 ;  /* 0x0001081a8a00d986 */ /* 0x0001e8000c10111e */
[----:B------:R-:W3:Y:S01]  /*72b80*/  @!P6 LDG.E.U8 R16, desc[UR30][R18.64+0x109] ;  /* 0x0001091e1210e981 */ /* 0x000ee2000c1e1100 */
[----:B0-----:R-:W-:Y:S02]  /*72b90*/  PRMT R26, RZ, 0x7610, R26 ;  /* 0x00007610ff1a7816 */ /* 0x001fe4000000001a */
[----:B---3--:R-:W-:-:S04]  /*72ba0*/  LOP3.LUT R16, R16, 0xff, RZ, 0xc0, !PT ;  /* 0x000000ff10107812 */ /* 0x008fc800078ec0ff */
[----:B------:R-:W-:-:S05]  /*72bb0*/  F2FP.F16.E4M3.UNPACK_B R16, R16 ;  /* 0x00000010ff10723e */ /* 0x000fca00020006ff */
[----:B------:R-:W-:-:S05]  /*72bc0*/  HADD2.F32 R16, -RZ, R16.H0_H0 ;  /* 0x20000010ff107230 */ /* 0x000fca0000004100 */
[----:B------:R-:W-:-:S04]  /*72bd0*/  FMUL R16, R16, UR26 ;  /* 0x0000001a10107c20 */ /* 0x000fc80008400000 */
[----:B------:R-:W-:Y:S01]  /*72be0*/  FFMA R16, R196, UR27, R16 ;  /* 0x0000001bc4107c23 */ /* 0x000fe20008000010 */
[----:B------:R-:W-:Y:S01]  /*72bf0*/  LOP3.LUT P1, RZ, R4, 0x4000000, RZ, 0xc0, !PT ;  /* 0x0400000004ff7812 */ /* 0x000fe2000782c0ff */
[----:B------:R-:W3:Y:S04]  /*72c00*/  LDL.LU R196, [R1+0x16a8] ;  /* 0x0016a80001c47983 */ /* 0x000ee80000300800 */
[----:B------:R-:W3:Y:S04]  /*72c10*/  LDL.LU R201, [R1+0x16ac] ;  /* 0x0016ac0001c97983 */ /* 0x000ee80000300800 */
[----:B------:R-:W3:Y:S01]  /*72c20*/  LDL.LU.64 R202, [R1+0x10] ;  /* 0x0000100001ca7983 */ /* 0x000ee20000300a00 */
[----:B------:R-:W-:-:S05]  /*72c30*/  F2FP.SATFINITE.E4M3.F32.PACK_AB_MERGE_C R16, RZ, R16, RZ ;  /* 0x00000010ff10723e */ /* 0x000fca00048070ff */
[----:B------:R0:W-:Y:S04]  /*72c40*/  @!P6 STG.E.U8 desc[UR30][R92.64+0x109], R16 ;  /* 0x000109105c00e986 */ /* 0x0001e8000c10111e */
[----:B------:R-:W2:Y:S01]  /*72c50*/  @!P3 LDG.E.U8 R26, desc[UR30][R20.64+0x108] ;  /* 0x0001081e141ab981 */ /* 0x000ea2000c1e1100 */
[----:B0-----:R-:W4:Y:S02]  /*72c60*/  @!P3 LDC.64 R16, c[0x0][0x5c0] ;  /* 0x00017000ff10bb82 */ /* 0x001f240000000a00 */
[----:B----4-:R-:W-:-:S05]  /*72c70*/  @!P3 IADD3 R16, P5, R198, R16, RZ ;  /* 0x00000010c610b210 */ /* 0x010fca0007fbe0ff */
        /* <DEDUP_REMOVED lines=8> */
[----:B0-----:R-:W-:Y:S01]  /*72d00*/  PRMT R26, RZ, 0x7610, R26 ;  /* 0x00007610ff1a7816 */ /* 0x001fe2000000001a */
[----:B------:R-:W0:Y:S05]  /*72d10*/  @!P1 LDC.64 R16, c[0x0][0x5c0] ;  /* 0x00017000ff109b82 */ /* 0x000e2a0000000a00 */
[----:B------:R-:W2:Y:S01]  /*72d20*/  @!P1 LDG.E.U8 R26, desc[UR30][R20.64+0x109] ;  /* 0x0001091e141a9981 */ /* 0x000ea2000c1e1100 */
[----:B0-----:R-:W-:Y:S02]  /*72d30*/  @!P1 IADD3 R16, P5, R140, R16, RZ ;  /* 0x000000108c109210 */ /* 0x001fe40007fbe0ff */
[----:B------:R-:W-:Y:S01]  /*72d40*/  LOP3.LUT P6, RZ, R7, 0x4000, RZ, 0xc0, !PT ;  /* 0x0000400007ff7812 */ /* 0x000fe200078cc0ff */
[----:B------:R-:W4:Y:S04]  /*72d50*/  LDL.LU R140, [R1+0x1dd8] ;  /* 0x001dd800018c7983 */ /* 0x000f280000300800 */
[----:B------:R-:W4:Y:S01]  /*72d60*/  LDL.LU R197, [R1+0x16b0] ;  /* 0x0016b00001c57983 */ /* 0x000f220000300800 */
[----:B------:R-:W-:Y:S01]  /*72d70*/  @!P1 IMAD.X R17, R141, 0x1, R17, P5 ;  /* 0x000000018d119824 */ /* 0x000fe200028e0611 */
[----:B------:R-:W-:-:S02]  /*72d80*/  LOP3.LUT P5, RZ, R7, 0x8000, RZ, 0xc0, !PT ;  /* 0x0000800007ff7812 */ /* 0x000fc400078ac0ff */
[----:B------:R-:W4:Y:S01]  /*72d90*/  LDL.LU R141, [R1+0x1dd4] ;  /* 0x001dd400018d7983 */ /* 0x000f220000300800 */
[----:B------:R-:W-:-:S03]  /*72da0*/  LOP3.LUT P3, RZ, R4, 0x2000000, RZ, 0xc0, !PT ;  /* 0x0200000004ff7812 */ /* 0x000fc6000786c0ff */
[----:B------:R-:W4:Y:S04]  /*72db0*/  LDL.LU R198, [R1+0x308] ;  /* 0x0003080001c67983 */ /* 0x000f280000300800 */
[----:B------:R-:W4:Y:S01]  /*72dc0*/  LDL.LU R199, [R1+0x30c] ;  /* 0x00030c0001c77983 */ /* 0x000f220000300800 */
        /* <DEDUP_REMOVED lines=24> */
[----:B----4-:R-:W-:Y:S01]  /*72f50*/  FFMA R16, R197, UR27, R16 ;  /* 0x0000001bc5107c23 */ /* 0x010fe20008000010 */
[----:B------:R-:W-:Y:S01]  /*72f60*/  LOP3.LUT P1, RZ, R4, 0x1000000, RZ, 0xc0, !PT ;  /* 0x0100000004ff7812 */ /* 0x000fe2000782c0ff */
[----:B------:R-:W3:Y:S04]  /*72f70*/  LDL.LU R197, [R1+0x16b8] ;  /* 0x0016b80001c57983 */ /* 0x000ee80000300800 */
[----:B------:R-:W4:Y:S04]  /*72f80*/  LDL.LU R201, [R1+0x16bc] ;  /* 0x0016bc0001c97983 */ /* 0x000f280000300800 */
[----:B------:R-:W4:Y:S01]  /*72f90*/  LDL.LU.64 R202, [R1+0x8] ;  /* 0x0000080001ca7983 */ /* 0x000f220000300a00 */
[----:B------:R-:W-:-:S05]  /*72fa0*/  F2FP.SATFINITE.E4M3.F32.PACK_AB_MERGE_C R16, RZ, R16, RZ ;  /* 0x00000010ff10723e */ /* 0x000fca00048070ff */
[----:B------:R0:W-:Y:S04]  /*72fb0*/  @!P6 STG.E.U8 desc[UR30][R140.64+0x111], R16 ;  /* 0x000111108c00e986 */ /* 0x0001e8000c10111e */
        /* <DEDUP_REMOVED lines=38> */
[----:B----4-:R-:W-:-:S05]  /*73220*/  FFMA R16, R201, UR27, R16 ;  /* 0x0000001bc9107c23 */ /* 0x010fca0008000010 */
        /* <DEDUP_REMOVED lines=233> */
[----:B------:R0:W-:Y:S04]  /*740c0*/  @!P6 STG.E.U8 desc[UR30][R146.64+0x139], R16 ;  /* 0x000139109200e986 */ /* 0x0001e8000c10111e */
[----:B------:R-:W4:Y:S01]  /*740d0*/  @!P3 LDG.E.U8 R26, desc[UR30][R20.64+0x138] ;  /* 0x0001381e141ab981 */ /* 0x000f22000c1e1100 */
[----:B0-----:R-:W0:Y:S02]  /*740e0*/  @!P3 LDC.64 R16, c[0x0][0x5c0] ;  /* 0x00017000ff10bb82 */ /* 0x001e240000000a00 */
[----:B0-----:R-:W-:-:S05]  /*740f0*/  @!P3 IADD3 R16, P5, R198, R16, RZ ;  /* 0x00000010c610b210 */ /* 0x001fca0007fbe0ff */
[----:B------:R-:W-:Y:S02]  /*74100*/  @!P3 IMAD.X R17, R196, 0x1, R17, P5 ;  /* 0x00000001c411b824 */ /* 0x000fe400028e0611 */
[----:B------:R-:W3:Y:S04]  /*74110*/  LDL.LU R196, [R1+0x170c] ;  /* 0x00170c0001c47983 */ /* 0x000ee80000300800 */
[----:B------:R-:W3:Y:S01]  /*74120*/  LDL.LU.64 R200, [R1+0x48] ;  /* 0x0000480001c87983 */ /* 0x000ee20000300a00 */
[----:B----4-:R-:W-:-:S04]  /*74130*/  LOP3.LUT R26, R26, 0xff, RZ, 0xc0, !PT ;  /* 0x000000ff1a1a7812 */ /* 0x010fc800078ec0ff */
[----:B------:R-:W-:-:S05]  /*74140*/  F2FP.F16.E4M3.UNPACK_B R26, R26 ;  /* 0x0000001aff1a723e */ /* 0x000fca00020006ff */
[----:B------:R-:W-:-:S05]  /*74150*/  HADD2.F32 R26, -RZ, R26.H0_H0 ;  /* 0x2000001aff1a7230 */ /* 0x000fca0000004100 */
[----:B------:R-:W-:-:S04]  /*74160*/  FMUL R26, R26, UR26 ;  /* 0x0000001a1a1a7c20 */ /* 0x000fc80008400000 */
[----:B--2---:R-:W-:-:S05]  /*74170*/  FFMA R26, R197, UR27, R26 ;  /* 0x0000001bc51a7c23 */ /* 0x004fca000800001a */
[----:B------:R-:W-:-:S05]  /*74180*/  F2FP.SATFINITE.E4M3.F32.PACK_AB_MERGE_C R26, RZ, R26, RZ ;  /* 0x0000001aff1a723e */ /* 0x000fca00048070ff */
[----:B------:R0:W-:Y:S02]  /*74190*/  @!P3 STG.E.U8 desc[UR30][R16.64+0x138], R26 ;  /* 0x0001381a1000b986 */ /* 0x0001e4000c10111e */
[----:B0-----:R-:W-:Y:S01]  /*741a0*/  PRMT R26, RZ, 0x7610, R26 ;  /* 0x00007610ff1a7816 */ /* 0x001fe2000000001a */
[----:B------:R-:W0:Y:S05]  /*741b0*/  @!P1 LDC.64 R16, c[0x0][0x5c0] ;  /* 0x00017000ff109b82 */ /* 0x000e2a0000000a00 */
[----:B------:R-:W2:Y:S01]  /*741c0*/  @!P1 LDG.E.U8 R26, desc[UR30][R20.64+0x139] ;  /* 0x0001391e141a9981 */ /* 0x000ea2000c1e1100 */
[----:B0-----:R-:W-:Y:S02]  /*741d0*/  @!P1 IADD3 R16, P5, R96, R16, RZ ;  /* 0x0000001060109210 */ /* 0x001fe40007fbe0ff */
[----:B------:R-:W-:Y:S01]  /*741e0*/  LOP3.LUT P6, RZ, R7, 0x4, RZ, 0xc0, !PT ;  /* 0x0000000407ff7812 */ /* 0x000fe200078cc0ff */
[----:B------:R-:W4:Y:S02]  /*741f0*/  LDL.LU R96, [R1+0x1da8] ;  /* 0x001da80001607983 */ /* 0x000f240000300800 */
[----:B------:R-:W-:Y:S01]  /*74200*/  @!P1 IMAD.X R17, R97, 0x1, R17, P5 ;  /* 0x0000000161119824 */ /* 0x000fe200028e0611 */
[----:B------:R-:W-:Y:S01]  /*74210*/  LOP3.LUT P5, RZ, R7, 0x8, RZ, 0xc0, !PT ;  /* 0x0000000807ff7812 */ /* 0x000fe200078ac0ff */
[----:B------:R-:W4:Y:S04]  /*74220*/  LDL.LU R97, [R1+0x1da4] ;  /* 0x001da40001617983 */ /* 0x000f280000300800 */
[----:B------:R-:W4:Y:S01]  /*74230*/  LDL.LU R197, [R1+0x1710] ;  /* 0x0017100001c57983 */ /* 0x000f220000300800 */
[----:B------:R-:W-:-:S03]  /*74240*/  LOP3.LUT P3, RZ, R4, 0x2000, RZ, 0xc0, !PT ;  /* 0x0000200004ff7812 */ /* 0x000fc6000786c0ff */
[----:B------:R-:W4:Y:S04]  /*74250*/  LDL.LU R202, [R1+0x368] ;  /* 0x0003680001ca7983 */ /* 0x000f280000300800 */
        /* <DEDUP_REMOVED lines=16> */
[----:B------:R-:W-:Y:S01]  /*74360*/  FFMA R16, R196, UR27, R16 ;  /* 0x0000001bc4107c23 */ /* 0x000fe20008000010 */
[----:B------:R-:W-:Y:S01]  /*74370*/  LOP3.LUT P1, RZ, R4, 0x1000, RZ, 0xc0, !PT ;  /* 0x0000100004ff7812 */ /* 0x000fe2000782c0ff */
[----:B------:R-:W3:Y:S03]  /*74380*/  LDL.LU R196, [R1+0x364] ;  /* 0x0003640001c47983 */ /* 0x000ee60000300800 */
        /* <DEDUP_REMOVED lines=9> */
[----:B------:R-:W-:Y:S02]  /*74420*/  FFMA R16, R197, UR27, R16 ;  /* 0x0000001bc5107c23 */ /* 0x000fe40008000010 */
[----:B------:R-:W4:Y:S04]  /*74430*/  LDL.LU R197, [R1+0x1718] ;  /* 0x0017180001c57983 */ /* 0x000f280000300800 */
        /* <DEDUP_REMOVED lines=18> */
[----:B0-----:R-:W-:-:S05]  /*74560*/  @!P1 IADD3 R16, P5, R199, R16, RZ ;  /* 0x00000010c7109210 */ /* 0x001fca0007fbe0ff */
[----:B---3--:R-:W-:Y:S01]  /*74570*/  @!P1 IMAD.X R17, R196, 0x1, R17, P5 ;  /* 0x00000001c4119824 */ /* 0x008fe200028e0611 */
[C---:B------:R-:W-:Y:S02]  /*74580*/  LOP3.LUT P5, RZ, R7.reuse, 0x2, RZ, 0xc0, !PT ;  /* 0x0000000207ff7812 */ /* 0x040fe400078ac0ff */
[----:B------:R-:W-:Y:S01]  /*74590*/  LOP3.LUT P6, RZ, R7, 0x1, RZ, 0xc0, !PT ;  /* 0x0000000107ff7812 */ /* 0x000fe200078cc0ff */
[----:B------:R-:W3:Y:S04]  /*745a0*/  LDL.LU R196, [R1+0x1720] ;  /* 0x0017200001c47983 */ /* 0x000ee80000300800 */
[----:B------:R-:W3:Y:S01]  /*745b0*/  LDL.LU.64 R202, [R1+0x38] ;  /* 0x0000380001ca7983 */ /* 0x000ee20000300a00 */
[----:B------:R-:W-:-:S03]  /*745c0*/  LOP3.LUT P3, RZ, R4, 0x800, RZ, 0xc0, !PT ;  /* 0x0000080004ff7812 */ /* 0x000fc6000786c0ff */
[----:B------:R-:W3:Y:S04]  /*745d0*/  LDL.LU R198, [R1+0x390] ;  /* 0x0003900001c67983 */ /* 0x000ee80000300800 */
        /* <DEDUP_REMOVED lines=9> */
[----:B0-----:R-:W-:-:S06]  /*74670*/  PRMT R16, RZ, 0x7610, R16 ;  /* 0x00007610ff107816 */ /* 0x001fcc0000000010 */
        /* <DEDUP_REMOVED lines=15> */
[----:B---3--:R-:W-:Y:S01]  /*74770*/  FFMA R16, R196, UR27, R16 ;  /* 0x0000001bc4107c23 */ /* 0x008fe20008000010 */
[----:B------:R-:W-:Y:S01]  /*74780*/  LOP3.LUT P1, RZ, R4, 0x400, RZ, 0xc0, !PT ;  /* 0x0000040004ff7812 */ /* 0x000fe2000782c0ff */
[----:B------:R-:W3:Y:S04]  /*74790*/  LDL.LU R196, [R1+0x1728] ;  /* 0x0017280001c47983 */ /* 0x000ee80000300800 */
[----:B------:R-:W4:Y:S01]  /*747a0*/  LDL.LU R201, [R1+0x172c] ;  /* 0x00172c0001c97983 */ /* 0x000f220000300800 */
[----:B------:R-:W-:-:S05]  /*747b0*/  F2FP.SATFINITE.E4M3.F32.PACK_AB_MERGE_C R16, RZ, R16, RZ ;  /* 0x00000010ff10723e */ /* 0x000fca00048070ff */
[----:B------:R0:W-:Y:S04]  /*747c0*/  @!P6 STG.E.U8 desc[UR30][R202.64+0x149], R16 ;  /* 0x00014910ca00e986 */ /* 0x0001e8000c10111e */
[----:B------:R-:W2:Y:S01]  /*747d0*/  @!P3 LDG.E.U8 R26, desc[UR30][R20.64+0x148] ;  /* 0x0001481e141ab981 */ /* 0x000ea2000c1e1100 */
[----:B0-----:R-:W0:Y:S03]  /*747e0*/  @!P3 LDC.64 R16, c[0x0][0x5c0] ;  /* 0x00017000ff10bb82 */ /* 0x001e260000000a00 */
[----:B------:R-:W4:Y:S01]  /*747f0*/  LDL.LU.64 R202, [R1+0x58] ;  /* 0x0000580001ca7983 */ /* 0x000f220000300a00 */
        /* <DEDUP_REMOVED lines=13> */
[C---:B------:R-:W-:Y:S01]  /*748d0*/  LOP3.LUT P6, RZ, R8.reuse, 0x40000000, RZ, 0xc0, !PT ;  /* 0x4000000008ff7812 */ /* 0x040fe200078cc0ff */
        /* <DEDUP_REMOVED lines=109> */
[C---:B------:R-:W-:Y:S01]  /*74fb0*/  LOP3.LUT P6, RZ, R8.reuse, 0x4000000, RZ, 0xc0, !PT ;  /* 0x0400000008ff7812 */ /* 0x040fe200078cc0ff */
        /* <DEDUP_REMOVED lines=423> */
[----:B------:R-:W4:Y:S03]  /*76a30*/  LDL.LU R199, [R1+0x17c8] ;  /* 0x0017c80001c77983 */ /* 0x000f260000300800 */
[----:B------:R-:W-:-:S05]  /*76a40*/  F2FP.SATFINITE.E4M3.F32.PACK_AB_MERGE_C R16, RZ, R16, RZ ;  /* 0x00000010ff10723e */ /* 0x000fca00048070ff */
[----:B------:R0:W-:Y:S04]  /*76a50*/  @!P6 STG.E.U8 desc[UR30][R158.64+0x199], R16 ;  /* 0x000199109e00e986 */ /* 0x0001e8000c10111e */
[----:B------:R-:W2:Y:S01]  /*76a60*/  @!P3 LDG.E.U8 R26, desc[UR30][R20.64+0x198] ;  /* 0x0001981e141ab981 */ /* 0x000ea2000c1e1100 */
[----:B0-----:R-:W0:Y:S02]  /*76a70*/  @!P3 LDC.64 R16, c[0x0][0x5c0] ;  /* 0x00017000ff10bb82 */ /* 0x001e240000000a00 */
[----:B0-----:R-:W-:-:S05]  /*76a80*/  @!P3 IADD3 R16, P5, R202, R16, RZ ;  /* 0x00000010ca10b210 */ /* 0x001fca0007fbe0ff */
[----:B------:R-:W-:Y:S02]  /*76a90*/  @!P3 IMAD.X R17, R196, 0x1, R17, P5 ;  /* 0x00000001c411b824 */ /* 0x000fe400028e0611 */
[----:B------:R-:W4:Y:S04]  /*76aa0*/  LDL.LU R196, [R1+0x17cc] ;  /* 0x0017cc0001c47983 */ /* 0x000f280000300800 */
[----:B------:R-:W4:Y:S01]  /*76ab0*/  LDL.LU.64 R120, [R1+0xc8] ;  /* 0x0000c80001787983 */ /* 0x000f220000300a00 */
        /* <DEDUP_REMOVED lines=34> */
[----:B------:R-:W-:Y:S01]  /*76ce0*/  FFMA R16, R196, UR27, R16 ;  /* 0x0000001bc4107c23 */ /* 0x000fe20008000010 */
[----:B------:R-:W-:Y:S01]  /*76cf0*/  LOP3.LUT P1, RZ, R3, 0x100000, RZ, 0xc0, !PT ;  /* 0x0010000003ff7812 */ /* 0x000fe2000782c0ff */
[----:B------:R-:W4:Y:S03]  /*76d00*/  LDL.LU R196, [R1+0x424] ;  /* 0x0004240001c47983 */ /* 0x000f260000300800 */
        /* <DEDUP_REMOVED lines=9> */
[----:B------:R-:W-:Y:S02]  /*76da0*/  FFMA R16, R197, UR27, R16 ;  /* 0x0000001bc5107c23 */ /* 0x000fe40008000010 */
[----:B------:R-:W3:Y:S04]  /*76db0*/  LDL.LU R197, [R1+0x17d8] ;  /* 0x0017d80001c57983 */ /* 0x000ee80000300800 */
[----:B------:R-:W3:Y:S01]  /*76dc0*/  LDL.LU R121, [R1+0x17dc] ;  /* 0x0017dc0001797983 */ /* 0x000ee20000300800 */
[----:B------:R-:W-:-:S05]  /*76dd0*/  F2FP.SATFINITE.E4M3.F32.PACK_AB_MERGE_C R16, RZ, R16, RZ ;  /* 0x00000010ff10723e */ /* 0x000fca00048070ff */
[----:B------:R0:W-:Y:S04]  /*76de0*/  @!P6 STG.E.U8 desc[UR30][R200.64+0x1a1], R16 ;  /* 0x0001a110c800e986 */ /* 0x0001e8000c10111e */
[----:B------:R-:W2:Y:S01]  /*76df0*/  @!P3 LDG.E.U8 R26, desc[UR30][R20.64+0x1a0] ;  /* 0x0001a01e141ab981 */ /* 0x000ea2000c1e1100 */
[----:B0-----:R-:W0:Y:S03]  /*76e00*/  @!P3 LDC.64 R16, c[0x0][0x5c0] ;  /* 0x00017000ff10bb82 */ /* 0x001e260000000a00 */
[----:B------:R-:W3:Y:S01]  /*76e10*/  LDL.LU.64 R200, [R1+0xc0] ;  /* 0x0000c00001c87983 */ /* 0x000ee20000300a00 */
        /* <DEDUP_REMOVED lines=13> */
[----:B----4-:R-:W-:Y:S01]  /*76ef0*/  @!P1 IMAD.X R17, R196, 0x1, R17, P5 ;  /* 0x00000001c4119824 */ /* 0x010fe200028e0611 */
[C---:B------:R-:W-:Y:S02]  /*76f00*/  LOP3.LUT P5, RZ, R8.reuse, 0x100, RZ, 0xc0, !PT ;  /* 0x0000010008ff7812 */ /* 0x040fe400078ac0ff */
[----:B------:R-:W-:Y:S01]  /*76f10*/  LOP3.LUT P6, RZ, R8, 0x10, RZ, 0xc0, !PT ;  /* 0x0000001008ff7812 */ /* 0x000fe200078cc0ff */
[----:B------:R-:W4:Y:S04]  /*76f20*/  LDL.LU R196, [R1+0x17e0] ;  /* 0x0017e00001c47983 */ /* 0x000f280000300800 */
[----:B------:R-:W4:Y:S01]  /*76f30*/  LDL.LU.64 R202, [R1+0xb8] ;  /* 0x0000b80001ca7983 */ /* 0x000f220000300a00 */
        /* <DEDUP_REMOVED lines=215> */
[----:B0-----:R-:W-:Y:S01]  /*77cb0*/  PRMT R26, RZ, 0x7610, R26 ;  /* 0x00007610ff1a7816 */ /* 0x001fe2000000001a */
[----:B------:R-:W0:Y:S05]  /*77cc0*/  @!P1 LDC.64 R16, c[0x0][0x5c0] ;  /* 0x00017000ff109b82 */ /* 0x000e2a0000000a00 */
[----:B------:R-:W4:Y:S01]  /*77cd0*/  @!P1 LDG.E.U8 R26, desc[UR30][R20.64+0x1c1] ;  /* 0x0001c11e141a9981 */ /* 0x000f22000c1e1100 */
[----:B0-----:R-:W-:Y:S02]  /*77ce0*/  @!P1 IADD3 R16, P5, R199, R16, RZ ;  /* 0x00000010c7109210 */ /* 0x001fe40007fbe0ff */
[----:B------:R-:W-:Y:S01]  /*77cf0*/  LOP3.LUT P3, RZ, R3, 0x800, RZ, 0xc0, !PT ;  /* 0x0000080003ff7812 */ /* 0x000fe2000786c0ff */
[----:B------:R-:W2:Y:S02]  /*77d00*/  LDL.LU R199, [R1+0x490] ;  /* 0x0004900001c77983 */ /* 0x000ea40000300800 */
[----:B---3--:R-:W-:Y:S01]  /*77d10*/  @!P1 IMAD.X R17, R196, 0x1, R17, P5 ;  /* 0x00000001c4119824 */ /* 0x008fe200028e0611 */
[----:B------:R-:W-:Y:S01]  /*77d20*/  LOP3.LUT P5, RZ, R6, 0x400, RZ, 0xc0, !PT ;  /* 0x0000040006ff7812 */ /* 0x000fe200078ac0ff */
[----:B------:R-:W3:Y:S01]  /*77d30*/  LDL.LU R196, [R1+0x494] ;  /* 0x0004940001c47983 */ /* 0x000ee20000300800 */
[----:B----4-:R-:W-:-:S04]  /*77d40*/  LOP3.LUT R26, R26, 0xff, RZ, 0xc0, !PT ;  /* 0x000000ff1a1a7812 */ /* 0x010fc800078ec0ff */
[----:B------:R-:W-:-:S05]  /*77d50*/  F2FP.F16.E4M3.UNPACK_B R26, R26 ;  /* 0x0000001aff1a723e */ /* 0x000fca00020006ff */
[----:B------:R-:W-:-:S05]  /*77d60*/  HADD2.F32 R26, -RZ, R26.H0_H0 ;  /* 0x2000001aff1a7230 */ /* 0x000fca0000004100 */
[----:B------:R-:W-:-:S04]  /*77d70*/  FMUL R26, R26, UR26 ;  /* 0x0000001a1a1a7c20 */ /* 0x000fc80008400000 */
[----:B------:R-:W-:Y:S02]  /*77d80*/  FFMA R26, R197, UR27, R26 ;  /* 0x0000001bc51a7c23 */ /* 0x000fe4000800001a */
[----:B------:R-:W4:Y:S03]  /*77d90*/  LDL.LU R197, [R1+0x1824] ;  /* 0x0018240001c57983 */ /* 0x000f260000300800 */
        /* <DEDUP_REMOVED lines=12> */
[----:B------:R-:W2:Y:S01]  /*77e60*/  @!P6 LDG.E.U8 R16, desc[UR30][R18.64+0x1c9] ;  /* 0x0001c91e1210e981 */ /* 0x000ea2000c1e1100 */
[----:B0-----:R-:W-:Y:S02]  /*77e70*/  PRMT R26, RZ, 0x7610, R26 ;  /* 0x00007610ff1a7816 */ /* 0x001fe4000000001a */
        /* <DEDUP_REMOVED lines=8> */
[----:B------:R0:W-:Y:S04]  /*77f00*/  @!P6 STG.E.U8 desc[UR30][R202.64+0x1c9], R16 ;  /* 0x0001c910ca00e986 */ /* 0x0001e8000c10111e */
[----:B------:R-:W4:Y:S01]  /*77f10*/  @!P3 LDG.E.U8 R26, desc[UR30][R20.64+0x1c8] ;  /* 0x0001c81e141ab981 */ /* 0x000f22000c1e1100 */
[----:B0-----:R-:W0:Y:S02]  /*77f20*/  @!P3 LDC.64 R16, c[0x0][0x5c0] ;  /* 0x00017000ff10bb82 */ /* 0x001e240000000a00 */
[----:B0-----:R-:W-:-:S05]  /*77f30*/  @!P3 IADD3 R16, P5, R199, R16, RZ ;  /* 0x00000010c710b210 */ /* 0x001fca0007fbe0ff */
[----:B---3--:R-:W-:Y:S02]  /*77f40*/  @!P3 IMAD.X R17, R196, 0x1, R17, P5 ;  /* 0x00000001c411b824 */ /* 0x008fe400028e0611 */
[----:B------:R-:W3:Y:S04]  /*77f50*/  LDL.LU R196, [R1+0x182c] ;  /* 0x00182c0001c47983 */ /* 0x000ee80000300800 */
[----:B------:R-:W3:Y:S01]  /*77f60*/  LDL.LU.64 R200, [R1+0x120] ;  /* 0x0001200001c87983 */ /* 0x000ee20000300a00 */
[----:B----4-:R-:W-:-:S04]  /*77f70*/  LOP3.LUT R26, R26, 0xff, RZ, 0xc0, !PT ;  /* 0x000000ff1a1a7812 */ /* 0x010fc800078ec0ff */
        /* <DEDUP_REMOVED lines=8> */
[----:B------:R-:W4:Y:S01]  /*78000*/  @!P1 LDG.E.U8 R26, desc[UR30][R20.64+0x1c9] ;  /* 0x0001c91e141a9981 */ /* 0x000f22000c1e1100 */
[----:B0-----:R-:W-:Y:S02]  /*78010*/  @!P1 IADD3 R16, P5, R166, R16, RZ ;  /* 0x00000010a6109210 */ /* 0x001fe40007fbe0ff */
[C---:B------:R-:W-:Y:S01]  /*78020*/  LOP3.LUT P6, RZ, R6.reuse, 0x80, RZ, 0xc0, !PT ;  /* 0x0000008006ff7812 */ /* 0x040fe200078cc0ff */
[----:B------:R-:W3:Y:S02]  /*78030*/  LDL.LU R166, [R1+0x1d48] ;  /* 0x001d480001a67983 */ /* 0x000ee40000300800 */
[----:B------:R-:W-:Y:S01]  /*78040*/  @!P1 IMAD.X R17, R167, 0x1, R17, P5 ;  /* 0x00000001a7119824 */ /* 0x000fe200028e0611 */
[----:B------:R-:W-:Y:S01]  /*78050*/  LOP3.LUT P5, RZ, R6, 0x100, RZ, 0xc0, !PT ;  /* 0x0000010006ff7812 */ /* 0x000fe200078ac0ff */
[----:B------:R-:W3:Y:S04]  /*78060*/  LDL.LU R167, [R1+0x1d44] ;  /* 0x001d440001a77983 */ /* 0x000ee80000300800 */
[----:B------:R-:W3:Y:S01]  /*78070*/  LDL.LU R199, [R1+0x1830] ;  /* 0x0018300001c77983 */ /* 0x000ee20000300800 */
[----:B------:R-:W-:-:S03]  /*78080*/  LOP3.LUT P3, RZ, R3, 0x200, RZ, 0xc0, !PT ;  /* 0x0000020003ff7812 */ /* 0x000fc6000786c0ff */
[----:B------:R-:W3:Y:S04]  /*78090*/  LDL.LU R202, [R1+0x488] ;  /* 0x0004880001ca7983 */ /* 0x000ee80000300800 */
[----:B------:R-:W3:Y:S04]  /*780a0*/  LDL.LU R197, [R1+0x48c] ;  /* 0x00048c0001c57983 */ /* 0x000ee80000300800 */
[----:B------:R-:W3:Y:S01]  /*780b0*/  LDL.LU R203, [R1+0x1834] ;  /* 0x0018340001cb7983 */ /* 0x000ee20000300800 */
        /* <DEDUP_REMOVED lines=83> */
[----:B------:R-:W3:Y:S03]  /*785f0*/  LDL.LU R196, [R1+0x1848] ;  /* 0x0018480001c47983 */ /* 0x000ee60000300800 */
[----:B------:R-:W-:-:S05]  /*78600*/  F2FP.SATFINITE.E4M3.F32.PACK_AB_MERGE_C R16, RZ, R16, RZ ;  /* 0x00000010ff10723e */ /* 0x000fca00048070ff */
[----:B------:R0:W-:Y:S04]  /*78610*/  @!P6 STG.E.U8 desc[UR30][R200.64+0x1d9], R16 ;  /* 0x0001d910c800e986 */ /* 0x0001e8000c10111e */
[----:B------:R-:W2:Y:S01]  /*78620*/  @!P3 LDG.E.U8 R26, desc[UR30][R20.64+0x1d8] ;  /* 0x0001d81e141ab981 */ /* 0x000ea2000c1e1100 */
[----:B0-----:R-:W0:Y:S02]  /*78630*/  @!P3 LDC.64 R16, c[0x0][0x5c0] ;  /* 0x00017000ff10bb82 */ /* 0x001e240000000a00 */
[----:B0-----:R-:W-:Y:S02]  /*78640*/  @!P3 IADD3 R16, P5, R202, R16, RZ ;  /* 0x00000010ca10b210 */ /* 0x001fe40007fbe0ff */
[----:B------:R-:W3:Y:S04]  /*78650*/  LDL.LU R202, [R1+0x184c] ;  /* 0x00184c0001ca7983 */ /* 0x000ee80000300800 */
[----:B------:R-:W3:Y:S01]  /*78660*/  LDL.LU.64 R120, [R1+0x148] ;  /* 0x0001480001787983 */ /* 0x000ee20000300a00 */
        /* <DEDUP_REMOVED lines=67> */
[----:B------:R-:W-:Y:S01]  /*78aa0*/  @!P1 IMAD.X R17, R11, 0x1, R17, P5 ;  /* 0x000000010b119824 */ /* 0x000fe200028e0611 */
[C---:B------:R-:W-:Y:S02]  /*78ab0*/  LOP3.LUT P5, RZ, R6.reuse, 0x4, RZ, 0xc0, !PT ;  /* 0x0000000406ff7812 */ /* 0x040fe400078ac0ff */
[----:B------:R-:W-:Y:S01]  /*78ac0*/  LOP3.LUT P6, RZ, R6, 0x2, RZ, 0xc0, !PT ;  /* 0x0000000206ff7812 */ /* 0x000fe200078cc0ff */
[----:B------:R-:W4:Y:S04]  /*78ad0*/  LDL.LU R11, [R1+0x1d40] ;  /* 0x001d4000010b7983 */ /* 0x000f280000300800 */
        /* <DEDUP_REMOVED lines=35> */
[----:B0-----:R-:W0:Y:S03]  /*78d10*/  @!P3 LDC.64 R16, c[0x0][0x5c0] ;  /* 0x00017000ff10bb82 */ /* 0x001e260000000a00 */
[----:B------:R-:W3:Y:S04]  /*78d20*/  LDL.LU R203, [R1+0x186c] ;  /* 0x00186c0001cb7983 */ /* 0x000ee80000300800 */
[----:B------:R-:W3:Y:S01]  /*78d30*/  LDL.LU.64 R200, [R1+0x170] ;  /* 0x0001700001c87983 */ /* 0x000ee20000300a00 */
[----:B0-----:R-:W-:-:S05]  /*78d40*/  @!P3 IADD3 R16, P5, R198, R16, RZ ;  /* 0x00000010c610b210 */ /* 0x001fca0007fbe0ff */
[----:B------:R-:W-:Y:S01]  /*78d50*/  @!P3 IMAD.X R17, R199, 0x1, R17, P5 ;  /* 0x00000001c711b824 */ /* 0x000fe200028e0611 */
        /* <DEDUP_REMOVED lines=48> */
[----:B------:R-:W4:Y:S01]  /*79060*/  LDL.LU R201, [R1+0x187c] ;  /* 0x00187c0001c97983 */ /* 0x000f220000300800 */
[----:B------:R-:W-:-:S05]  /*79070*/  F2FP.SATFINITE.E4M3.F32.PACK_AB_MERGE_C R16, RZ, R16, RZ ;  /* 0x00000010ff10723e */ /* 0x000fca00048070ff */
[----:B------:R0:W-:Y:S04]  /*79080*/  @!P6 STG.E.U8 desc[UR30][R164.64+0x1f1], R16 ;  /* 0x0001f110a400e986 */ /* 0x0001e8000c10111e */
[----:B------:R-:W2:Y:S01]  /*79090*/  @!P3 LDG.E.U8 R26, desc[UR30][R20.64+0x1f0] ;  /* 0x0001f01e141ab981 */ /* 0x000ea2000c1e1100 */
[----:B0-----:R-:W0:Y:S02]  /*790a0*/  @!P3 LDC.64 R16, c[0x0][0x5c0] ;  /* 0x00017000ff10bb82 */ /* 0x001e240000000a00 */
[----:B0-----:R-:W-:-:S05]  /*790b0*/  @!P3 IADD3 R16, P5, R198, R16, RZ ;  /* 0x00000010c610b210 */ /* 0x001fca0007fbe0ff */
[----:B------:R-:W-:Y:S02]  /*790c0*/  @!P3 IMAD.X R17, R199, 0x1, R17, P5 ;  /* 0x00000001c711b824 */ /* 0x000fe400028e0611 */
[----:B------:R-:W4:Y:S01]  /*790d0*/  LDL.LU.64 R198, [R1+0xf8] ;  /* 0x0000f80001c67983 */ /* 0x000f220000300a00 */
        /* <DEDUP_REMOVED lines=9> */
[----:B0-----:R-:W-:Y:S01]  /*79170*/  PRMT R26, RZ, 0x7610, R26 ;  /* 0x00007610ff1a7816 */ /* 0x001fe2000000001a */
[----:B------:R-:W0:Y:S05]  /*79180*/  @!P1 LDC.64 R16, c[0x0][0x5c0] ;  /* 0x00017000ff109b82 */ /* 0x000e2a0000000a00 */
[----:B------:R-:W4:Y:S01]  /*79190*/  @!P1 LDG.E.U8 R26, desc[UR30][R20.64+0x1f1] ;  /* 0x0001f11e141a9981 */ /* 0x000f22000c1e1100 */
[----:B0-----:R-:W-:-:S05]  /*791a0*/  @!P1 IADD3 R16, P5, R40, R16, RZ ;  /* 0x0000001028109210 */ /* 0x001fca0007fbe0ff */
[----:B---3--:R-:W-:Y:S01]  /*791b0*/  @!P1 IMAD.X R17, R203, 0x1, R17, P5 ;  /* 0x00000001cb119824 */ /* 0x008fe200028e0611 */
[----:B------:R-:W-:Y:S01]  /*791c0*/  LOP3.LUT P5, RZ, R11, 0x40000000, RZ, 0xc0, !PT ;  /* 0x400000000bff7812 */ /* 0x000fe200078ac0ff */
[----:B------:R-:W3:Y:S01]  /*791d0*/  LDL.LU.64 R202, [R1+0x118] ;  /* 0x0001180001ca7983 */ /* 0x000ee20000300a00 */
        /* <DEDUP_REMOVED lines=18> */
[----:B------:R1:W2:Y:S01]  /*79300*/  @!P6 LDG.E.U8 R16, desc[UR30][R18.64+0x1f9] ;  /* 0x0001f91e1210e981 */ /* 0x0002a2000c1e1100 */
[C---:B------:R-:W-:Y:S02]  /*79310*/  LOP3.LUT P1, RZ, R13.reuse, 0x8000, RZ, 0xc0, !PT ;  /* 0x000080000dff7812 */ /* 0x040fe4000782c0ff */
[----:B-1----:R-:W-:Y:S02]  /*79320*/  PRMT R18, RZ, 0x7610, R18 ;  /* 0x00007610ff127816 */ /* 0x002fe40000000012 */
[----:B------:R-:W-:Y:S01]  /*79330*/  LOP3.LUT P3, RZ, R13, 0x10000, RZ, 0xc0, !PT ;  /* 0x000100000dff7812 */ /* 0x000fe2000786c0ff */
[----:B0-----:R-:W4:Y:S01]  /*79340*/  LDL.LU R199, [R1+0x1888] ;  /* 0x0018880001c77983 */ /* 0x001f220000300800 */
[----:B--2---:R-:W-:-:S04]  /*79350*/  LOP3.LUT R16, R16, 0xff, RZ, 0xc0, !PT ;  /* 0x000000ff10107812 */ /* 0x004fc800078ec0ff */
[----:B------:R-:W-:-:S05]  /*79360*/  F2FP.F16.E4M3.UNPACK_B R16, R16 ;  /* 0x00000010ff10723e */ /* 0x000fca00020006ff */
[----:B------:R-:W-:-:S05]  /*79370*/  HADD2.F32 R16, -RZ, R16.H0_H0 ;  /* 0x20000010ff107230 */ /* 0x000fca0000004100 */
[----:B------:R-:W-:-:S04]  /*79380*/  FMUL R16, R16, UR26 ;  /* 0x0000001a10107c20 */ /* 0x000fc80008400000 */
[----:B------:R-:W-:-:S05]  /*79390*/  FFMA R16, R196, UR27, R16 ;  /* 0x0000001bc4107c23 */ /* 0x000fca0008000010 */
[----:B------:R-:W-:-:S05]  /*793a0*/  F2FP.SATFINITE.E4M3.F32.PACK_AB_MERGE_C R16, RZ, R16, RZ ;  /* 0x00000010ff10723e */ /* 0x000fca00048070ff */
[----:B---3--:R0:W-:Y:S04]  /*793b0*/  @!P6 STG.E.U8 desc[UR30][R202.64+0x1f9], R16 ;  /* 0x0001f910ca00e986 */ /* 0x0081e8000c10111e */
[----:B------:R-:W2:Y:S01]  /*793c0*/  @!P1 LDG.E.U8 R18, desc[UR30][R20.64+0x1f8] ;  /* 0x0001f81e14129981 */ /* 0x000ea2000c1e1100 */
[----:B0-----:R-:W0:Y:S02]  /*793d0*/  @!P1 LDC.64 R16, c[0x0][0x5c0] ;  /* 0x00017000ff109b82 */ /* 0x001e240000000a00 */
[----:B0-----:R-:W-:Y:S02]  /*793e0*/  @!P1 IADD3 R16, P5, R28, R16, RZ ;  /* 0x000000101c109210 */ /* 0x001fe40007fbe0ff */
[----:B------:R-:W3:Y:S03]  /*793f0*/  LDL.LU R28, [R1+0x1d34] ;  /* 0x001d3400011c7983 */ /* 0x000ee60000300800 */
[----:B------:R-:W-:-:S02]  /*79400*/  @!P1 IMAD.X R17, R29, 0x1, R17, P5 ;  /* 0x000000011d119824 */ /* 0x000fc400028e0611 */
[----:B------:R-:W3:Y:S04]  /*79410*/  LDL.LU R29, [R1+0x1d30] ;  /* 0x001d3000011d7983 */ /* 0x000ee80000300800 */
        /* <DEDUP_REMOVED lines=8> */
[----:B0-----:R-:W-:Y:S01]  /*794a0*/  PRMT R18, RZ, 0x7610, R18 ;  /* 0x00007610ff127816 */ /* 0x001fe20000000012 */
[----:B------:R-:W0:Y:S05]  /*794b0*/  @!P3 LDC.64 R16, c[0x0][0x5c0] ;  /* 0x00017000ff10bb82 */ /* 0x000e2a0000000a00 */
[----:B------:R-:W2:Y:S01]  /*794c0*/  @!P3 LDG.E.U8 R18, desc[UR30][R20.64+0x1f9] ;  /* 0x0001f91e1412b981 */ /* 0x000ea2000c1e1100 */
[----:B0-----:R-:W-:-:S03]  /*794d0*/  @!P3 IADD3 R16, P5, R22, R16, RZ ;  /* 0x000000101610b210 */ /* 0x001fc60007fbe0ff */
[----:B------:R-:W4:Y:S02]  /*794e0*/  LDL.LU R22, [R1+0x1d2c] ;  /* 0x001d2c0001167983 */ /* 0x000f240000300800 */
[----:B------:R-:W-:Y:S02]  /*794f0*/  @!P3 IMAD.X R17, R23, 0x1, R17, P5 ;  /* 0x000000011711b824 */ /* 0x000fe400028e0611 */
[----:B------:R-:W4:Y:S01]  /*79500*/  LDL.LU R23, [R1+0x1d28] ;  /* 0x001d280001177983 */ /* 0x000f220000300800 */
[----:B------:R-:W-:-:S03]  /*79510*/  LOP3.LUT P1, RZ, R13, 0x4000, RZ, 0xc0, !PT ;  /* 0x000040000dff7812 */ /* 0x000fc6000782c0ff */
[----:B------:R-:W3:Y:S04]  /*79520*/  LDL.LU R197, [R1+0x1890] ;  /* 0x0018900001c57983 */ /* 0x000ee80000300800 */
[----:B------:R-:W3:Y:S04]  /*79530*/  LDL.LU.64 R200, [R1+0x140] ;  /* 0x0001400001c87983 */ /* 0x000ee80000300a00 */
[----:B------:R-:W3:Y:S01]  /*79540*/  LDL.LU R202, [R1+0x4ec] ;  /* 0x0004ec0001ca7983 */ /* 0x000ee20000300800 */
[----:B------:R-:W-:Y:S02]  /*79550*/  ISETP.LT.OR P6, PT, R31, 0x101, !P1 ;  /* 0x000001011f00780c */ /* 0x000fe40004fc1670 */
[----:B--2---:R-:W-:-:S02]  /*79560*/  LOP3.LUT R18, R18, 0xff, RZ, 0xc0, !PT ;  /* 0x000000ff12127812 */ /* 0x004fc400078ec0ff */
[----:B------:R-:W-:Y:S01]  /*79570*/  ISETP.LT.OR P5, PT, R31, 0x102, !P1 ;  /* 0x000001021f00780c */ /* 0x000fe20004fa1670 */
[----:B------:R-:W2:Y:S04]  /*79580*/  LDL.LU R203, [R1+0x4f0] ;  /* 0x0004f00001cb7983 */ /* 0x000ea80000300800 */
[----:B------:R-:W2:Y:S01]  /*79590*/  LDL.LU R198, [R1+0x1894] ;  /* 0x0018940001c67983 */ /* 0x000ea20000300800 */
[----:B------:R-:W-:-:S05]  /*795a0*/  F2FP.F16.E4M3.UNPACK_B R18, R18 ;  /* 0x00000012ff12723e */ /* 0x000fca00020006ff */
[----:B------:R-:W-:-:S05]  /*795b0*/  HADD2.F32 R18, -RZ, R18.H0_H0 ;  /* 0x20000012ff127230 */ /* 0x000fca0000004100 */
[----:B------:R-:W-:-:S04]  /*795c0*/  FMUL R18, R18, UR26 ;  /* 0x0000001a12127c20 */ /* 0x000fc80008400000 */
[----:B------:R-:W-:Y:S02]  /*795d0*/  FFMA R18, R199, UR27, R18 ;  /* 0x0000001bc7127c23 */ /* 0x000fe40008000012 */
[----:B------:R-:W2:Y:S03]  /*795e0*/  LDL.LU R199, [R1+0x4dc] ;  /* 0x0004dc0001c77983 */ /* 0x000ea60000300800 */
[----:B------:R-:W-:-:S05]  /*795f0*/  F2FP.SATFINITE.E4M3.F32.PACK_AB_MERGE_C R18, RZ, R18, RZ ;  /* 0x00000012ff12723e */ /* 0x000fca00048070ff */
[----:B------:R0:W-:Y:S02]  /*79600*/  @!P3 STG.E.U8 desc[UR30][R16.64+0x1f9], R18 ;  /* 0x0001f9121000b986 */ /* 0x0001e4000c10111e */
[----:B0-----:R-:W-:-:S06]  /*79610*/  PRMT R16, RZ, 0x7610, R16 ;  /* 0x00007610ff107816 */ /* 0x001fcc0000000010 */
[----:B----4-:R-:W4:Y:S02]  /*79620*/  @!P6 LDG.E.U8 R16, desc[UR30][R22.64+0x100] ;  /* 0x0001001e1610e981 */ /* 0x010f24000c1e1100 */
[----:B----4-:R-:W-:-:S04]  /*79630*/  LOP3.LUT R16, R16, 0xff, RZ, 0xc0, !PT ;  /* 0x000000ff10107812 */ /* 0x010fc800078ec0ff */
[----:B------:R-:W-:-:S05]  /*79640*/  F2FP.F16.E4M3.UNPACK_B R16, R16 ;  /* 0x00000010ff10723e */ /* 0x000fca00020006ff */
[----:B------:R-:W-:-:S05]  /*79650*/  HADD2.F32 R16, -RZ, R16.H0_H0 ;  /* 0x20000010ff107230 */ /* 0x000fca0000004100 */
[----:B------:R-:W-:-:S04]  /*79660*/  FMUL R16, R16, UR26 ;  /* 0x0000001a10107c20 */ /* 0x000fc80008400000 */
[----:B---3--:R-:W-:Y:S02]  /*79670*/  FFMA R16, R196, UR27, R16 ;  /* 0x0000001bc4107c23 */ /* 0x008fe40008000010 */
[----:B------:R-:W3:Y:S03]  /*79680*/  LDL.LU R196, [R1+0x4e4] ;  /* 0x0004e40001c47983 */ /* 0x000ee60000300800 */
[----:B------:R-:W-:Y:S02]  /*79690*/  F2FP.SATFINITE.E4M3.F32.PACK_AB_MERGE_C R18, RZ, R16, RZ ;  /* 0x00000010ff12723e */ /* 0x000fe400048070ff */
[----:B------:R-:W-:-:S03]  /*796a0*/  PRMT R16, RZ, 0x7610, R16 ;  /* 0x00007610ff107816 */ /* 0x000fc60000000010 */
[----:B------:R0:W-:Y:S04]  /*796b0*/  @!P6 STG.E.U8 desc[UR30][R28.64+0x100], R18 ;  /* 0x000100121c00e986 */ /* 0x0001e8000c10111e */
[----:B------:R-:W4:Y:S04]  /*796c0*/  @!P5 LDG.E.U8 R16, desc[UR30][R22.64+0x101] ;  /* 0x0001011e1610d981 */ /* 0x000f28000c1e1100 */
[----:B0-----:R-:W3:Y:S01]  /*796d0*/  LDL.LU.64 R28, [R1+0x1d20] ;  /* 0x001d2000011c7983 */ /* 0x001ee20000300a00 */
[----:B------:R-:W-:Y:S02]  /*796e0*/  ISETP.LT.OR P6, PT, R31, 0x101, !P0 ;  /* 0x000001011f00780c */ /* 0x000fe400047c1670 */
[----:B------:R-:W-:-:S02]  /*796f0*/  PRMT R18, RZ, 0x7610, R18 ;  /* 0x00007610ff127816 */ /* 0x000fc40000000012 */
        /* <DEDUP_REMOVED lines=8> */
[----:B------:R0:W-:Y:S02]  /*79780*/  @!P5 STG.E.U8 desc[UR30][R200.64+0x101], R16 ;  /* 0x00010110c800d986 */ /* 0x0001e4000c10111e */
[----:B0-----:R-:W0:Y:S02]  /*79790*/  @!P6 LDC.64 R16, c[0x0][0x5c0] ;  /* 0x00017000ff10eb82 */ /* 0x001e240000000a00 */
[----:B------:R-:W4:Y:S01]  /*797a0*/  LDL.LU.64 R200, [R1+0x168] ;  /* 0x0001680001c87983 */ /* 0x000f220000300a00 */
[----:B0-----:R-:W-:-:S05]  /*797b0*/  @!P6 IADD3 R16, P5, R202, R16, RZ ;  /* 0x00000010ca10e210 */ /* 0x001fca0007fbe0ff */
[----:B--2---:R-:W-:Y:S01]  /*797c0*/  @!P6 IMAD.X R17, R203, 0x1, R17, P5 ;  /* 0x00000001cb11e824 */ /* 0x004fe200028e0611 */
[----:B------:R-:W-:-:S13]  /*797d0*/  ISETP.LT.OR P5, PT, R31, 0x101, !P0 ;  /* 0x000001011f00780c */ /* 0x000fda00047a1670 */
[----:B---3--:R-:W2:Y:S01]  /*797e0*/  @!P5 LDG.E.U8 R18, desc[UR30][R28.64+0x100] ;  /* 0x0001001e1c12d981 */ /* 0x008ea2000c1e1100 */
        /* <DEDUP_REMOVED lines=9> */
[----:B------:R-:W-:Y:S02]  /*79880*/  PRMT R18, RZ, 0x7610, R18 ;  /* 0x00007610ff127816 */ /* 0x000fe40000000012 */
[----:B0-----:R-:W-:-:S05]  /*79890*/  @!P6 IADD3 R16, P5, R199, R16, RZ ;  /* 0x00000010c710e210 */ /* 0x001fca0007fbe0ff */
[----:B------:R-:W-:Y:S01]  /*798a0*/  @!P6 IMAD.X R17, R196, 0x1, R17, P5 ;  /* 0x00000001c411e824 */ /* 0x000fe200028e0611 */
[C---:B------:R-:W-:Y:S01]  /*798b0*/  ISETP.LT.OR P5, PT, R31.reuse, 0x102, !P0 ;  /* 0x000001021f00780c */ /* 0x040fe200047a1670 */
[----:B------:R-:W2:Y:S01]  /*798c0*/  LDL.LU R196, [R1+0x18a0] ;  /* 0x0018a00001c47983 */ /* 0x000ea20000300800 */
[----:B------:R-:W-:-:S03]  /*798d0*/  ISETP.LT.OR P6, PT, R31, 0x109, !P1 ;  /* 0x000001091f00780c */ /* 0x000fc60004fc1670 */
[----:B------:R-:W3:Y:S04]  /*798e0*/  LDL.LU.64 R202, [R1+0x150] ;  /* 0x0001500001ca7983 */ /* 0x000ee80000300a00 */
[----:B------:R-:W3:Y:S04]  /*798f0*/  LDL.LU R198, [R1+0x4f4] ;  /* 0x0004f40001c67983 */ /* 0x000ee80000300800 */
[----:B------:R-:W3:Y:S04]  /*79900*/  LDL.LU R199, [R1+0x4f8] ;  /* 0x0004f80001c77983 */ /* 0x000ee80000300800 */
[----:B------:R-:W4:Y:S02]  /*79910*/  @!P5 LDG.E.U8 R18, desc[UR30][R28.64+0x101] ;  /* 0x0001011e1c12d981 */ /* 0x000f24000c1e1100 */
        /* <DEDUP_REMOVED lines=9> */
[----:B------:R-:W2:Y:S01]  /*799b0*/  @!P6 LDG.E.U8 R16, desc[UR30][R22.64+0x108] ;  /* 0x0001081e1610e981 */ /* 0x000ea2000c1e1100 */
[----:B------:R-:W-:Y:S02]  /*799c0*/  ISETP.LT.OR P5, PT, R31, 0x10a, !P1 ;  /* 0x0000010a1f00780c */ /* 0x000fe40004fa1670 */
        /* <DEDUP_REMOVED lines=9> */
[----:B------:R-:W-:Y:S02]  /*79a60*/  ISETP.LT.OR P6, PT, R31, 0x109, !P0 ;  /* 0x000001091f00780c */ /* 0x000fe400047c1670 */
[----:B0-----:R-:W-:Y:S02]  /*79a70*/  PRMT R18, RZ, 0x7610, R18 ;  /* 0x00007610ff127816 */ /* 0x001fe40000000012 */
[----:B--2---:R-:W-:-:S04]  /*79a80*/  LOP3.LUT R16, R16, 0xff, RZ, 0xc0, !PT ;  /* 0x000000ff10107812 */ /* 0x004fc800078ec0ff */
[----:B------:R-:W-:-:S05]  /*79a90*/  F2FP.F16.E4M3.UNPACK_B R16, R16 ;  /* 0x00000010ff10723e */ /* 0x000fca00020006ff */
[----:B------:R-:W-:-:S05]  /*79aa0*/  HADD2.F32 R16, -RZ, R16.H0_H0 ;  /* 0x20000010ff107230 */ /* 0x000fca0000004100 */
[----:B------:R-:W-:-:S04]  /*79ab0*/  FMUL R16, R16, UR26 ;  /* 0x0000001a10107c20 */ /* 0x000fc80008400000 */
[----:B------:R-:W-:Y:S02]  /*79ac0*/  FFMA R16, R196, UR27, R16 ;  /* 0x0000001bc4107c23 */ /* 0x000fe40008000010 */
[----:B------:R-:W2:Y:S04]  /*79ad0*/  LDL.LU R196, [R1+0x18a8] ;  /* 0x0018a80001c47983 */ /* 0x000ea80000300800 */
[----:B------:R-:W2:Y:S04]  /*79ae0*/  LDL.LU R121, [R1+0x18ac] ;  /* 0x0018ac0001797983 */ /* 0x000ea80000300800 */
[----:B------:R-:W2:Y:S01]  /*79af0*/  LDL.LU.64 R200, [R1+0x180] ;  /* 0x0001800001c87983 */ /* 0x000ea20000300a00 */
[----:B------:R-:W-:-:S05]  /*79b00*/  F2FP.SATFINITE.E4M3.F32.PACK_AB_MERGE_C R16, RZ, R16, RZ ;  /* 0x00000010ff10723e */ /* 0x000fca00048070ff */
[----:B---3--:R0:W-:Y:S02]  /*79b10*/  @!P5 STG.E.U8 desc[UR30][R202.64+0x109], R16 ;  /* 0x00010910ca00d986 */ /* 0x0081e4000c10111e */
[----:B0-----:R-:W0:Y:S02]  /*79b20*/  @!P6 LDC.64 R16, c[0x0][0x5c0] ;  /* 0x00017000ff10eb82 */ /* 0x001e240000000a00 */
[----:B0-----:R-:W-:-:S05]  /*79b30*/  @!P6 IADD3 R16, P5, R198, R16, RZ ;  /* 0x00000010c610e210 */ /* 0x001fca0007fbe0ff */
[----:B------:R-:W-:Y:S01]  /*79b40*/  @!P6 IMAD.X R17, R199, 0x1, R17, P5 ;  /* 0x00000001c711e824 */ /* 0x000fe200028e0611 */
[C---:B------:R-:W-:Y:S01]  /*79b50*/  ISETP.LT.OR P5, PT, R31.reuse, 0x109, !P0 ;  /* 0x000001091f00780c */ /* 0x040fe200047a1670 */
[----:B------:R-:W3:Y:S01]  /*79b60*/  LDL.LU R199, [R1+0x18b0] ;  /* 0x0018b00001c77983 */ /* 0x000ee20000300800 */
[----:B------:R-:W-:-:S03]  /*79b70*/  ISETP.LT.OR P6, PT, R31, 0x10a, !P0 ;  /* 0x0000010a1f00780c */ /* 0x000fc600047c1670 */
[----:B------:R-:W3:Y:S04]  /*79b80*/  LDL.LU.64 R202, [R1+0x178] ;  /* 0x0001780001ca7983 */ /* 0x000ee80000300a00 */
        /* <DEDUP_REMOVED lines=10> */
[----:B0-----:R-:W0:Y:S01]  /*79c30*/  @!P6 LDC.64 R16, c[0x0][0x5c0] ;  /* 0x00017000ff10eb82 */ /* 0x001e220000000a00 */
[----:B------:R-:W-:Y:S02]  /*79c40*/  PRMT R18, RZ, 0x7610, R18 ;  /* 0x00007610ff127816 */ /* 0x000fe40000000012 */
[----:B0-----:R-:W-:-:S05]  /*79c50*/  @!P6 IADD3 R16, P5, R170, R16, RZ ;  /* 0x00000010aa10e210 */ /* 0x001fca0007fbe0ff */
[----:B------:R-:W-:Y:S01]  /*79c60*/  @!P6 IMAD.X R17, R171, 0x1, R17, P5 ;  /* 0x00000001ab11e824 */ /* 0x000fe200028e0611 */
[----:B------:R-:W-:-:S13]  /*79c70*/  ISETP.LT.OR P5, PT, R31, 0x10a, !P0 ;  /* 0x0000010a1f00780c */ /* 0x000fda00047a1670 */
[----:B------:R-:W2:Y:S01]  /*79c80*/  @!P5 LDG.E.U8 R18, desc[UR30][R28.64+0x109] ;  /* 0x0001091e1c12d981 */ /* 0x000ea2000c1e1100 */
[----:B------:R-:W-:Y:S02]  /*79c90*/  ISETP.LT.OR P6, PT, R31, 0x111, !P1 ;  /* 0x000001111f00780c */ /* 0x000fe40004fc1670 */
[----:B--2---:R-:W-:-:S04]  /*79ca0*/  LOP3.LUT R18, R18, 0xff, RZ, 0xc0, !PT ;  /* 0x000000ff12127812 */ /* 0x004fc800078ec0ff */
        /* <DEDUP_REMOVED lines=8> */
[----:B------:R-:W3:Y:S01]  /*79d30*/  @!P6 LDG.E.U8 R16, desc[UR30][R22.64+0x110] ;  /* 0x0001101e1610e981 */ /* 0x000ee2000c1e1100 */
[----:B------:R-:W-:Y:S02]  /*79d40*/  ISETP.LT.OR P5, PT, R31, 0x112, !P1 ;  /* 0x000001121f00780c */ /* 0x000fe40004fa1670 */
        /* <DEDUP_REMOVED lines=9> */
[----:B------:R-:W-:Y:S02]  /*79de0*/  ISETP.LT.OR P6, PT, R31, 0x111, !P0 ;  /* 0x000001111f00780c */ /* 0x000fe400047c1670 */
        /* <DEDUP_REMOVED lines=8> */
[----:B------:R0:W-:Y:S02]  /*79e70*/  @!P5 STG.E.U8 desc[UR30][R202.64+0x111], R16 ;  /* 0x00011110ca00d986 */ /* 0x0001e4000c10111e */
[----:B0-----:R-:W0:Y:S02]  /*79e80*/  @!P6 LDC.64 R16, c[0x0][0x5c0] ;  /* 0x00017000ff10eb82 */ /* 0x001e240000000a00 */
[----:B0-----:R-:W-:-:S05]  /*79e90*/  @!P6 IADD3 R16, P5, R198, R16, RZ ;  /* 0x00000010c610e210 */ /* 0x001fca0007fbe0ff */
[----:B----4-:R-:W-:Y:S01]  /*79ea0*/  @!P6 IMAD.X R17, R197, 0x1, R17, P5 ;  /* 0x00000001c511e824 */ /* 0x010fe200028e0611 */
[C---:B------:R-:W-:Y:S01]  /*79eb0*/  ISETP.LT.OR P5, PT, R31.reuse, 0x111, !P0 ;  /* 0x000001111f00780c */ /* 0x040fe200047a1670 */
[----:B------:R-:W4:Y:S01]  /*79ec0*/  LDL.LU R197, [R1+0x18bc] ;  /* 0x0018bc0001c57983 */ /* 0x000f220000300800 */
[----:B------:R-:W-:-:S03]  /*79ed0*/  ISETP.LT.OR P6, PT, R31, 0x112, !P0 ;  /* 0x000001121f00780c */ /* 0x000fc600047c1670 */
[----:B------:R-:W4:Y:S08]  /*79ee0*/  LDL.LU.64 R120, [R1+0x190] ;  /* 0x0001900001787983 */ /* 0x000f300000300a00 */
[----:B------:R-:W2:Y:S02]  /*79ef0*/  @!P5 LDG.E.U8 R18, desc[UR30][R28.64+0x110] ;  /* 0x0001101e1c12d981 */ /* 0x000ea4000c1e1100 */
[----:B--2---:R-:W-:-:S04]  /*79f00*/  LOP3.LUT R18, R18, 0xff, RZ, 0xc0, !PT ;  /* 0x000000ff12127812 */ /* 0x004fc800078ec0ff */
[----:B------:R-:W-:-:S05]  /*79f10*/  F2FP.F16.E4M3.UNPACK_B R18, R18 ;  /* 0x00000012ff12723e */ /* 0x000fca00020006ff */
[----:B------:R-:W-:-:S05]  /*79f20*/  HADD2.F32 R18, -RZ, R18.H0_H0 ;  /* 0x20000012ff127230 */ /* 0x000fca0000004100 */
[----:B------:R-:W-:-:S04]  /*79f30*/  FMUL R18, R18, UR26 ;  /* 0x0000001a12127c20 */ /* 0x000fc80008400000 */
[----:B------:R-:W-:Y:S02]  /*79f40*/  FFMA R18, R196, UR27, R18 ;  /* 0x0000001bc4127c23 */ /* 0x000fe40008000012 */
[----:B------:R-:W2:Y:S04]  /*79f50*/  LDL.LU R196, [R1+0x18c0] ;  /* 0x0018c00001c47983 */ /* 0x000ea80000300800 */
[----:B------:R-:W2:Y:S04]  /*79f60*/  LDL.LU.64 R200, [R1+0x188] ;  /* 0x0001880001c87983 */ /* 0x000ea80000300a00 */
[----:B------:R-:W2:Y:S01]  /*79f70*/  LDL.LU R202, [R1+0x504] ;  /* 0x0005040001ca7983 */ /* 0x000ea20000300800 */
[----:B------:R-:W-:-:S03]  /*79f80*/  F2FP.SATFINITE.E4M3.F32.PACK_AB_MERGE_C R18, RZ, R18, RZ ;  /* 0x00000012ff12723e */ /* 0x000fc600048070ff */
[----:B------:R-:W2:Y:S04]  /*79f90*/  LDL.LU R203, [R1+0x508] ;  /* 0x0005080001cb7983 */ /* 0x000ea80000300800 */
[----:B------:R-:W2:Y:S04]  /*79fa0*/  LDL.LU R198, [R1+0x18c4] ;  /* 0x0018c40001c67983 */ /* 0x000ea80000300800 */
[----:B------:R0:W-:Y:S02]  /*79fb0*/  @!P5 STG.E.U8 desc[UR30][R16.64+0x110], R18 ;  /* 0x000110121000d986 */ /* 0x0001e4000c10111e */
[----:B0-----:R-:W0:Y:S01]  /*79fc0*/  @!P6 LDC.64 R16, c[0x0][0x5c0] ;  /* 0x00017000ff10eb82 */ /* 0x001e220000000a00 */
[----:B------:R-:W-:-:S02]  /*79fd0*/  PRMT R18, RZ, 0x7610, R18 ;  /* 0x00007610ff127816 */ /* 0x000fc40000000012 */
[----:B0-----:R-:W-:-:S05]  /*79fe0*/  @!P6 IADD3 R16, P5, R76, R16, RZ ;  /* 0x000000104c10e210 */ /* 0x001fca0007fbe0ff */
[----:B------:R-:W-:Y:S01]  /*79ff0*/  @!P6 IMAD.X R17, R77, 0x1, R17, P5 ;  /* 0x000000014d11e824 */ /* 0x000fe200028e0611 */
[----:B------:R-:W-:-:S13]  /*7a000*/  ISETP.LT.OR P5, PT, R31, 0x112, !P0 ;  /* 0x000001121f00780c */ /* 0x000fda00047a1670 */
[----:B------:R-:W3:Y:S01]  /*7a010*/  @!P5 LDG.E.U8 R18, desc[UR30][R28.64+0x111] ;  /* 0x0001111e1c12d981 */ /* 0x000ee2000c1e1100 */
[----:B------:R-:W-:Y:S02]  /*7a020*/  ISETP.LT.OR P6, PT, R31, 0x119, !P1 ;  /* 0x000001191f00780c */ /* 0x000fe40004fc1670 */
        /* <DEDUP_REMOVED lines=8> */
[----:B0-----:R-:W-:-:S06]  /*7a0b0*/  PRMT R16, RZ, 0x7610, R16 ;  /* 0x00007610ff107816 */ /* 0x001fcc0000000010 */
[----:B------:R-:W4:Y:S01]  /*7a0c0*/  @!P6 LDG.E.U8 R16, desc[UR30][R22.64+0x118] ;  /* 0x0001181e1610e981 */ /* 0x000f22000c1e1100 */
[----:B------:R-:W-:Y:S02]  /*7a0d0*/  ISETP.LT.OR P5, PT, R31, 0x11a, !P1 ;  /* 0x0000011a1f00780c */ /* 0x000fe40004fa1670 */
        /* <DEDUP_REMOVED lines=20> */
[----:B0-----:R-:W0:Y:S02]  /*7a220*/  @!P6 LDC.64 R16, c[0x0][0x5c0] ;  /* 0x00017000ff10eb82 */ /* 0x001e240000000a00 */
[----:B------:R-:W2:Y:S01]  /*7a230*/  LDL.LU R201, [R1+0x18cc] ;  /* 0x0018cc0001c97983 */ /* 0x000ea20000300800 */
[----:B0-----:R-:W-:-:S05]  /*7a240*/  @!P6 IADD3 R16, P5, R202, R16, RZ ;  /* 0x00000010ca10e210 */ /* 0x001fca0007fbe0ff */
[----:B------:R-:W-:Y:S01]  /*7a250*/  @!P6 IMAD.X R17, R203, 0x1, R17, P5 ;  /* 0x00000001cb11e824 */ /* 0x000fe200028e0611 */
[----:B------:R-:W-:Y:S01]  /*7a260*/  ISETP.LT.OR P5, PT, R31, 0x119, !P0 ;  /* 0x000001191f00780c */ /* 0x000fe200047a1670 */
[----:B------:R-:W2:-:S12]  /*7a270*/  LDL.LU.64 R202, [R1+0x1a0] ;  /* 0x0001a00001ca7983 */ /* 0x000e980000300a00 */
[----:B------:R-:W3:Y:S01]  /*7a280*/  @!P5 LDG.E.U8 R18, desc[UR30][R28.64+0x118] ;  /* 0x0001181e1c12d981 */ /* 0x000ee2000c1e1100 */
[----:B------:R-:W-:Y:S02]  /*7a290*/  ISETP.LT.OR P6, PT, R31, 0x11a, !P0 ;  /* 0x0000011a1f00780c */ /* 0x000fe400047c1670 */
[----:B---3--:R-:W-:-:S04]  /*7a2a0*/  LOP3.LUT R18, R18, 0xff, RZ, 0xc0, !PT ;  /* 0x000000ff12127812 */ /* 0x008fc800078ec0ff */
        /* <DEDUP_REMOVED lines=9> */
[----:B----4-:R-:W-:Y:S01]  /*7a340*/  @!P6 IMAD.X R17, R197, 0x1, R17, P5 ;  /* 0x00000001c511e824 */ /* 0x010fe200028e0611 */
[C---:B------:R-:W-:Y:S01]  /*7a350*/  ISETP.LT.OR P5, PT, R31.reuse, 0x11a, !P0 ;  /* 0x0000011a1f00780c */ /* 0x040fe200047a1670 */
[----:B------:R-:W3:Y:S01]  /*7a360*/  LDL.LU R197, [R1+0x18d0] ;  /* 0x0018d00001c57983 */ /* 0x000ee20000300800 */
        /* <DEDUP_REMOVED lines=30> */
[----:B------:R-:W3:Y:S04]  /*7a550*/  LDL.LU R197, [R1+0x18d8] ;  /* 0x0018d80001c57983 */ /* 0x000ee80000300800 */
[----:B------:R-:W3:Y:S04]  /*7a560*/  LDL.LU R121, [R1+0x18dc] ;  /* 0x0018dc0001797983 */ /* 0x000ee80000300800 */
[----:B------:R-:W3:Y:S01]  /*7a570*/  LDL.LU.64 R200, [R1+0x1b0] ;  /* 0x0001b00001c87983 */ /* 0x000ee20000300a00 */
[----:B------:R-:W-:-:S05]  /*7a580*/  F2FP.SATFINITE.E4M3.F32.PACK_AB_MERGE_C R16, RZ, R16, RZ ;  /* 0x00000010ff10723e */ /* 0x000fca00048070ff */
[----:B----4-:R0:W-:Y:S02]  /*7a590*/  @!P5 STG.E.U8 desc[UR30][R198.64+0x121], R16 ;  /* 0x00012110c600d986 */ /* 0x0101e4000c10111e */
[----:B0-----:R-:W0:Y:S02]  /*7a5a0*/  @!P6 LDC.64 R16, c[0x0][0x5c0] ;  /* 0x00017000ff10eb82 */ /* 0x001e240000000a00 */
[----:B0-----:R-:W-:-:S05]  /*7a5b0*/  @!P6 IADD3 R16, P5, R174, R16, RZ ;  /* 0x00000010ae10e210 */ /* 0x001fca0007fbe0ff */
[----:B------:R-:W-:Y:S01]  /*7a5c0*/  @!P6 IMAD.X R17, R175, 0x1, R17, P5 ;  /* 0x00000001af11e824 */ /* 0x000fe200028e0611 */
[----:B------:R-:W-:-:S13]  /*7a5d0*/  ISETP.LT.OR P5, PT, R31, 0x121, !P0 ;  /* 0x000001211f00780c */ /* 0x000fda00047a1670 */
[----:B------:R-:W4:Y:S01]  /*7a5e0*/  @!P5 LDG.E.U8 R18, desc[UR30][R28.64+0x120] ;  /* 0x0001201e1c12d981 */ /* 0x000f22000c1e1100 */
[----:B------:R-:W-:Y:S02]  /*7a5f0*/  ISETP.LT.OR P6, PT, R31, 0x122, !P0 ;  /* 0x000001221f00780c */ /* 0x000fe400047c1670 */
[----:B----4-:R-:W-:-:S04]  /*7a600*/  LOP3.LUT R18, R18, 0xff, RZ, 0xc0, !PT ;  /* 0x000000ff12127812 */ /* 0x010fc800078ec0ff */
[----:B------:R-:W-:-:S05]  /*7a610*/  F2FP.F16.E4M3.UNPACK_B R18, R18 ;  /* 0x00000012ff12723e */ /* 0x000fca00020006ff */
[----:B------:R-:W-:-:S05]  /*7a620*/  HADD2.F32 R18, -RZ, R18.H0_H0 ;  /* 0x20000012ff127230 */ /* 0x000fca0000004100 */
[----:B------:R-:W-:-:S04]  /*7a630*/  FMUL R18, R18, UR26 ;  /* 0x0000001a12127c20 */ /* 0x000fc80008400000 */
[----:B--2---:R-:W-:Y:S02]  /*7a640*/  FFMA R18, R196, UR27, R18 ;  /* 0x0000001bc4127c23 */ /* 0x004fe40008000012 */
[----:B------:R-:W2:Y:S04]  /*7a650*/  LDL.LU R196, [R1+0x18e0] ;  /* 0x0018e00001c47983 */ /* 0x000ea80000300800 */
[----:B------:R-:W4:Y:S04]  /*7a660*/  LDL.LU.64 R202, [R1+0x1a8] ;  /* 0x0001a80001ca7983 */ /* 0x000f280000300a00 */
[----:B------:R-:W4:Y:S01]  /*7a670*/  LDL.LU R198, [R1+0x514] ;  /* 0x0005140001c67983 */ /* 0x000f220000300800 */
[----:B------:R-:W-:-:S03]  /*7a680*/  F2FP.SATFINITE.E4M3.F32.PACK_AB_MERGE_C R18, RZ, R18, RZ ;  /* 0x00000012ff12723e */ /* 0x000fc600048070ff */
[----:B------:R-:W4:Y:S04]  /*7a690*/  LDL.LU R199, [R1+0x518] ;  /* 0x0005180001c77983 */ /* 0x000f280000300800 */
[----:B------:R0:W-:Y:S02]  /*7a6a0*/  @!P5 STG.E.U8 desc[UR30][R16.64+0x120], R18 ;  /* 0x000120121000d986 */ /* 0x0001e4000c10111e */
[----:B0-----:R-:W0:Y:S01]  /*7a6b0*/  @!P6 LDC.64 R16, c[0x0][0x5c0] ;  /* 0x00017000ff10eb82 */ /* 0x001e220000000a00 */
[----:B------:R-:W-:Y:S02]  /*7a6c0*/  PRMT R18, RZ, 0x7610, R18 ;  /* 0x00007610ff127816 */ /* 0x000fe40000000012 */
        /* <DEDUP_REMOVED lines=36> */
[----:B----4-:R0:W-:Y:S02]  /*7a910*/  @!P5 STG.E.U8 desc[UR30][R202.64+0x129], R16 ;  /* 0x00012910ca00d986 */ /* 0x0101e4000c10111e */
[----:B0-----:R-:W0:Y:S02]  /*7a920*/  @!P6 LDC.64 R16, c[0x0][0x5c0] ;  /* 0x00017000ff10eb82 */ /* 0x001e240000000a00 */
[----:B0-----:R-:W-:-:S05]  /*7a930*/  @!P6 IADD3 R16, P5, R198, R16, RZ ;  /* 0x00000010c610e210 */ /* 0x001fca0007fbe0ff */
[----:B------:R-:W-:Y:S01]  /*7a940*/  @!P6 IMAD.X R17, R199, 0x1, R17, P5 ;  /* 0x00000001c711e824 */ /* 0x000fe200028e0611 */
[C---:B------:R-:W-:Y:S01]  /*7a950*/  ISETP.LT.OR P5, PT, R31.reuse, 0x129, !P0 ;  /* 0x000001291f00780c */ /* 0x040fe200047a1670 */
[----:B------:R-:W4:Y:S01]  /*7a960*/  LDL.LU R199, [R1+0x18f0] ;  /* 0x0018f00001c77983 */ /* 0x000f220000300800 */
[----:B------:R-:W-:-:S03]  /*7a970*/  ISETP.LT.OR P6, PT, R31, 0x12a, !P0 ;  /* 0x0000012a1f00780c */ /* 0x000fc600047c1670 */
[----:B------:R-:W4:Y:S04]  /*7a980*/  LDL.LU.64 R202, [R1+0x1c0] ;  /* 0x0001c00001ca7983 */ /* 0x000f280000300a00 */
[----:B------:R-:W4:Y:S04]  /*7a990*/  LDL.LU R198, [R1+0x51c] ;  /* 0x00051c0001c67983 */ /* 0x000f280000300800 */
[----:B------:R-:W3:Y:S02]  /*7a9a0*/  @!P5 LDG.E.U8 R18, desc[UR30][R28.64+0x128] ;  /* 0x0001281e1c12d981 */ /* 0x000ee4000c1e1100 */
        /* <DEDUP_REMOVED lines=35> */
[----:B------:R-:W-:Y:S02]  /*7abe0*/  ISETP.LT.OR P6, PT, R31, 0x131, !P0 ;  /* 0x000001311f00780c */ /* 0x000fe400047c1670 */
        /* <DEDUP_REMOVED lines=9> */
[----:B0-----:R-:W0:Y:S02]  /*7ac80*/  @!P6 LDC.64 R16, c[0x0][0x5c0] ;  /* 0x00017000ff10eb82 */ /* 0x001e240000000a00 */
[----:B0-----:R-:W-:-:S05]  /*7ac90*/  @!P6 IADD3 R16, P5, R198, R16, RZ ;  /* 0x00000010c610e210 */ /* 0x001fca0007fbe0ff */
[----:B---3--:R-:W-:Y:S01]  /*7aca0*/  @!P6 IMAD.X R17, R197, 0x1, R17, P5 ;  /* 0x00000001c511e824 */ /* 0x008fe200028e0611 */
[C---:B------:R-:W-:Y:S01]  /*7acb0*/  ISETP.LT.OR P5, PT, R31.reuse, 0x131, !P0 ;  /* 0x000001311f00780c */ /* 0x040fe200047a1670 */
[----:B------:R-:W3:Y:S01]  /*7acc0*/  LDL.LU R197, [R1+0x18fc] ;  /* 0x0018fc0001c57983 */ /* 0x000ee20000300800 */
[----:B------:R-:W-:-:S03]  /*7acd0*/  ISETP.LT.OR P6, PT, R31, 0x132, !P0 ;  /* 0x000001321f00780c */ /* 0x000fc600047c1670 */
[----:B------:R-:W3:Y:S08]  /*7ace0*/  LDL.LU.64 R120, [R1+0x1e0] ;  /* 0x0001e00001787983 */ /* 0x000ef00000300a00 */
        /* <DEDUP_REMOVED lines=57> */
[----:B------:R-:W4:Y:S01]  /*7b080*/  @!P5 LDG.E.U8 R18, desc[UR30][R28.64+0x138] ;  /* 0x0001381e1c12d981 */ /* 0x000f22000c1e1100 */
[----:B------:R-:W-:Y:S02]  /*7b090*/  ISETP.LT.OR P6, PT, R31, 0x13a, !P0 ;  /* 0x0000013a1f00780c */ /* 0x000fe400047c1670 */
        /* <DEDUP_REMOVED lines=10> */
[----:B---3--:R-:W-:Y:S01]  /*7b140*/  @!P6 IMAD.X R17, R197, 0x1, R17, P5 ;  /* 0x00000001c511e824 */ /* 0x008fe200028e0611 */
        /* <DEDUP_REMOVED lines=247> */
[----:B0-----:R-:W-:-:S06]  /*7c0c0*/  PRMT R16, RZ, 0x7610, R16 ;  /* 0x00007610ff107816 */ /* 0x001fcc0000000010 */
[----:B------:R-:W3:Y:S01]  /*7c0d0*/  @!P5 LDG.E.U8 R16, desc[UR30][R22.64+0x161] ;  /* 0x0001611e1610d981 */ /* 0x000ee2000c1e1100 */
[----:B------:R-:W-:Y:S02]  /*7c0e0*/  ISETP.LT.OR P6, PT, R31, 0x161, !P0 ;  /* 0x000001611f00780c */ /* 0x000fe400047c1670 */
[----:B------:R-:W-:Y:S02]  /*7c0f0*/  PRMT R18, RZ, 0x7610, R18 ;  /* 0x00007610ff127816 */ /* 0x000fe40000000012 */
[----:B---3--:R-:W-:-:S04]  /*7c100*/  LOP3.LUT R16, R16, 0xff, RZ, 0xc0, !PT ;  /* 0x000000ff10107812 */ /* 0x008fc800078ec0ff */
[----:B------:R-:W-:-:S05]  /*7c110*/  F2FP.F16.E4M3.UNPACK_B R16, R16 ;  /* 0x00000010ff10723e */ /* 0x000fca00020006ff */
[----:B------:R-:W-:-:S05]  /*7c120*/  HADD2.F32 R16, -RZ, R16.H0_H0 ;  /* 0x20000010ff107230 */ /* 0x000fca0000004100 */
[----:B------:R-:W-:-:S04]  /*7c130*/  FMUL R16, R16, UR26 ;  /* 0x0000001a10107c20 */ /* 0x000fc80008400000 */
[----:B------:R-:W-:-:S05]  /*7c140*/  FFMA R16, R197, UR27, R16 ;  /* 0x0000001bc5107c23 */ /* 0x000fca0008000010 */
[----:B------:R-:W-:-:S05]  /*7c150*/  F2FP.SATFINITE.E4M3.F32.PACK_AB_MERGE_C R16, RZ, R16, RZ ;  /* 0x00000010ff10723e */ /* 0x000fca00048070ff */
[----:B----4-:R0:W-:Y:S02]  /*7c160*/  @!P5 STG.E.U8 desc[UR30][R198.64+0x161], R16 ;  /* 0x00016110c600d986 */ /* 0x0101e4000c10111e */
[----:B0-----:R-:W0:Y:S02]  /*7c170*/  @!P6 LDC.64 R16, c[0x0][0x5c0] ;  /* 0x00017000ff10eb82 */ /* 0x001e240000000a00 */
[----:B------:R-:W3:Y:S04]  /*7c180*/  LDL.LU R199, [R1+0x1958] ;  /* 0x0019580001c77983 */ /* 0x000ee80000300800 */
[----:B------:R-:W4:Y:S04]  /*7c190*/  LDL.LU R197, [R1+0x195c] ;  /* 0x00195c0001c57983 */ /* 0x000f280000300800 */
[----:B------:R-:W4:Y:S01]  /*7c1a0*/  LDL.LU.64 R120, [R1+0x250] ;  /* 0x0002500001787983 */ /* 0x000f220000300a00 */
        /* <DEDUP_REMOVED lines=39> */
[----:B------:R-:W-:Y:S01]  /*7c420*/  FFMA R16, R197, UR27, R16 ;  /* 0x0000001bc5107c23 */ /* 0x000fe20008000010 */
[----:B------:R-:W-:Y:S01]  /*7c430*/  PRMT R18, RZ, 0x7610, R18 ;  /* 0x00007610ff127816 */ /* 0x000fe20000000012 */
        /* <DEDUP_REMOVED lines=12> */
[----:B------:R-:W2:Y:S01]  /*7c500*/  LDL.LU R121, [R1+0x196c] ;  /* 0x00196c0001797983 */ /* 0x000ea20000300800 */
[----:B------:R-:W-:-:S05]  /*7c510*/  F2FP.SATFINITE.E4M3.F32.PACK_AB_MERGE_C R16, RZ, R16, RZ ;  /* 0x00000010ff10723e */ /* 0x000fca00048070ff */
[----:B------:R0:W-:Y:S02]  /*7c520*/  @!P5 STG.E.U8 desc[UR30][R200.64+0x169], R16 ;  /* 0x00016910c800d986 */ /* 0x0001e4000c10111e */
[----:B0-----:R-:W0:Y:S02]  /*7c530*/  @!P6 LDC.64 R16, c[0x0][0x5c0] ;  /* 0x00017000ff10eb82 */ /* 0x001e240000000a00 */
[----:B------:R-:W2:Y:S01]  /*7c540*/  LDL.LU.64 R200, [R1+0x260] ;  /* 0x0002600001c87983 */ /* 0x000ea20000300a00 */
        /* <DEDUP_REMOVED lines=14> */
[----:B0-----:R-:W-:Y:S02]  /*7c630*/  @!P6 IADD3 R16, P5, R199, R16, RZ ;  /* 0x00000010c710e210 */ /* 0x001fe40007fbe0ff */
[----:B------:R-:W3:Y:S04]  /*7c640*/  LDL.LU R199, [R1+0x1970] ;  /* 0x0019700001c77983 */ /* 0x000ee80000300800 */
[----:B------:R-:W3:Y:S01]  /*7c650*/  LDL.LU.64 R202, [R1+0x258] ;  /* 0x0002580001ca7983 */ /* 0x000ee20000300a00 */
[----:B----4-:R-:W-:Y:S01]  /*7c660*/  @!P6 IMAD.X R17, R197, 0x1, R17, P5 ;  /* 0x00000001c511e824 */ /* 0x010fe200028e0611 */
[----:B------:R-:W-:-:S02]  /*7c670*/  ISETP.LT.OR P5, PT, R31, 0x16a, !P0 ;  /* 0x0000016a1f00780c */ /* 0x000fc400047a1670 */
[----:B------:R-:W4:Y:S01]  /*7c680*/  LDL.LU R198, [R1+0x564] ;  /* 0x0005640001c67983 */ /* 0x000f220000300800 */
[----:B------:R-:W-:-:S03]  /*7c690*/  ISETP.LT.OR P6, PT, R31, 0x171, !P1 ;  /* 0x000001711f00780c */ /* 0x000fc60004fc1670 */
[----:B------:R-:W4:Y:S07]  /*7c6a0*/  LDL.LU R197, [R1+0x568] ;  /* 0x0005680001c57983 */ /* 0x000f2e0000300800 */
        /* <DEDUP_REMOVED lines=31> */
[----:B0-----:R-:W4:Y:S02]  /*7c8a0*/  @!P6 LDC.64 R16, c[0x0][0x5c0] ;  /* 0x00017000ff10eb82 */ /* 0x001f240000000a00 */
[----:B----4-:R-:W-:-:S05]  /*7c8b0*/  @!P6 IADD3 R16, P5, R198, R16, RZ ;  /* 0x00000010c610e210 */ /* 0x010fca0007fbe0ff */
[----:B------:R-:W-:Y:S01]  /*7c8c0*/  @!P6 IMAD.X R17, R197, 0x1, R17, P5 ;  /* 0x00000001c511e824 */ /* 0x000fe200028e0611 */
        /* <DEDUP_REMOVED lines=108> */
[----:B----4-:R0:W-:Y:S02]  /*7cf90*/  @!P5 STG.E.U8 desc[UR30][R198.64+0x181], R16 ;  /* 0x00018110c600d986 */ /* 0x0101e4000c10111e */
[----:B0-----:R-:W0:Y:S02]  /*7cfa0*/  @!P6 LDC.64 R16, c[0x0][0x5c0] ;  /* 0x00017000ff10eb82 */ /* 0x001e240000000a00 */
        /* <DEDUP_REMOVED lines=15> */
[----:B------:R-:W-:-:S05]  /*7d0a0*/  F2FP.SATFINITE.E4M3.F32.PACK_AB_MERGE_C R18, RZ, R18, RZ ;  /* 0x00000012ff12723e */ /* 0x000fca00048070ff */
        /* <DEDUP_REMOVED lines=28> */
[----:B------:R-:W-:Y:S02]  /*7d270*/  ISETP.LT.OR P6, PT, R31, 0x189, !P0 ;  /* 0x000001891f00780c */ /* 0x000fe400047c1670 */
[----:B------:R-:W-:Y:S02]  /*7d280*/  PRMT R18, RZ, 0x7610, R18 ;  /* 0x00007610ff127816 */ /* 0x000fe40000000012 */
        /* <DEDUP_REMOVED lines=8> */
[----:B0-----:R-:W0:Y:S02]  /*7d310*/  @!P6 LDC.64 R16, c[0x0][0x5c0] ;  /* 0x00017000ff10eb82 */ /* 0x001e240000000a00 */
[----:B0-----:R-:W-:-:S05]  /*7d320*/  @!P6 IADD3 R16, P5, R199, R16, RZ ;  /* 0x00000010c710e210 */ /* 0x001fca0007fbe0ff */
[----:B------:R-:W-:Y:S01]  /*7d330*/  @!P6 IMAD.X R17, R0, 0x1, R17, P5 ;  /* 0x000000010011e824 */ /* 0x000fe200028e0611 */
[C---:B------:R-:W-:Y:S01]  /*7d340*/  ISETP.LT.OR P5, PT, R31.reuse, 0x189, !P0 ;  /* 0x000001891f00780c */ /* 0x040fe200047a1670 */
[----:B------:R0:W5:Y:S01]  /*7d350*/  LDL.LU R0, [R1+0x1d18] ;  /* 0x001d180001007983 */ /* 0x0001620000300800 */
[----:B------:R-:W-:-:S03]  /*7d360*/  ISETP.LT.OR P6, PT, R31, 0x18a, !P0 ;  /* 0x0000018a1f00780c */ /* 0x000fc600047c1670 */
[----:B------:R-:W4:Y:S04]  /*7d370*/  LDL.LU R201, [R1+0x19ac] ;  /* 0x0019ac0001c97983 */ /* 0x000f280000300800 */
[----:B------:R-:W4:Y:S04]  /*7d380*/  LDL.LU.64 R202, [R1+0x2b0] ;  /* 0x0002b00001ca7983 */ /* 0x000f280000300a00 */
[----:B------:R-:W3:Y:S02]  /*7d390*/  @!P5 LDG.E.U8 R18, desc[UR30][R28.64+0x188] ;  /* 0x0001881e1c12d981 */ /* 0x000ee4000c1e1100 */
[----:B---3--:R-:W-:-:S04]  /*7d3a0*/  LOP3.LUT R18, R18, 0xff, RZ, 0xc0, !PT ;  /* 0x000000ff12127812 */ /* 0x008fc800078ec0ff */
[----:B------:R-:W-:-:S05]  /*7d3b0*/  F2FP.F16.E4M3.UNPACK_B R18, R18 ;  /* 0x00000012ff12723e */ /* 0x000fca00020006ff */
[----:B------:R-:W-:-:S05]  /*7d3c0*/  HADD2.F32 R18, -RZ, R18.H0_H0 ;  /* 0x20000012ff127230 */ /* 0x000fca0000004100 */
[----:B------:R-:W-:-:S04]  /*7d3d0*/  FMUL R18, R18, UR26 ;  /* 0x0000001a12127c20 */ /* 0x000fc80008400000 */
[----:B------:R-:W-:-:S05]  /*7d3e0*/  FFMA R18, R197, UR27, R18 ;  /* 0x0000001bc5127c23 */ /* 0x000fca0008000012 */
[----:B------:R-:W-:-:S05]  /*7d3f0*/  F2FP.SATFINITE.E4M3.F32.PACK_AB_MERGE_C R18, RZ, R18, RZ ;  /* 0x00000012ff12723e */ /* 0x000fca00048070ff */
[----:B------:R1:W-:Y:S02]  /*7d400*/  @!P5 STG.E.U8 desc[UR30][R16.64+0x188], R18 ;  /* 0x000188121000d986 */ /* 0x0003e4000c10111e */
[----:B-1----:R-:W1:Y:S01]  /*7d410*/  @!P6 LDC.64 R16, c[0x0][0x5c0] ;  /* 0x00017000ff10eb82 */ /* 0x002e620000000a00 */
[----:B------:R-:W-:Y:S02]  /*7d420*/  PRMT R18, RZ, 0x7610, R18 ;  /* 0x00007610ff127816 */ /* 0x000fe40000000012 */
[----:B-1----:R-:W-:Y:S02]  /*7d430*/  @!P6 IADD3 R16, P5, R5, R16, RZ ;  /* 0x000000100510e210 */ /* 0x002fe40007fbe0ff */
[----:B------:R0:W5:Y:S03]  /*7d440*/  LDL.LU R5, [R1+0x1d14] ;  /* 0x001d140001057983 */ /* 0x0001660000300800 */
[----:B------:R-:W-:Y:S01]  /*7d450*/  @!P6 IMAD.X R17, R30, 0x1, R17, P5 ;  /* 0x000000011e11e824 */ /* 0x000fe200028e0611 */
[C---:B------:R-:W-:Y:S01]  /*7d460*/  ISETP.LT.OR P5, PT, R31.reuse, 0x18a, !P0 ;  /* 0x0000018a1f00780c */ /* 0x040fe200047a1670 */
[----:B------:R-:W3:Y:S01]  /*7d470*/  LDL.LU R30, [R1+0x1d10] ;  /* 0x001d1000011e7983 */ /* 0x000ee20000300800 */
[----:B------:R-:W-:-:S03]  /*7d480*/  ISETP.LT.OR P6, PT, R31, 0x191, !P1 ;  /* 0x000001911f00780c */ /* 0x000fc60004fc1670 */
[----:B------:R-:W3:Y:S04]  /*7d490*/  LDL.LU R197, [R1+0x19b0] ;  /* 0x0019b00001c57983 */ /* 0x000ee80000300800 */
[----:B------:R-:W3:Y:S04]  /*7d4a0*/  LDL.LU.64 R198, [R1+0x2a8] ;  /* 0x0002a80001c67983 */ /* 0x000ee80000300a00 */
        /* <DEDUP_REMOVED lines=9> */
[----:B-1----:R-:W-:-:S06]  /*7d540*/  PRMT R16, RZ, 0x7610, R16 ;  /* 0x00007610ff107816 */ /* 0x002fcc0000000010 */
        /* <DEDUP_REMOVED lines=9> */
[----:B-1----:R-:W-:-:S06]  /*7d5e0*/  PRMT R16, RZ, 0x7610, R16 ;  /* 0x00007610ff107816 */ /* 0x002fcc0000000010 */
[----:B------:R-:W4:Y:S01]  /*7d5f0*/  @!P5 LDG.E.U8 R16, desc[UR30][R22.64+0x191] ;  /* 0x0001911e1610d981 */ /* 0x000f22000c1e1100 */
[----:B------:R-:W-:Y:S02]  /*7d600*/  ISETP.LT.OR P6, PT, R31, 0x191, !P0 ;  /* 0x000001911f00780c */ /* 0x000fe400047c1670 */
[----:B------:R-:W-:Y:S02]  /*7d610*/  PRMT R18, RZ, 0x7610, R18 ;  /* 0x00007610ff127816 */ /* 0x000fe40000000012 */
        /* <DEDUP_REMOVED lines=8> */
[----:B-1----:R-:W1:Y:S02]  /*7d6a0*/  @!P6 LDC.64 R16, c[0x0][0x5c0] ;  /* 0x00017000ff10eb82 */ /* 0x002e640000000a00 */
[----:B-1----:R-:W-:Y:S02]  /*7d6b0*/  @!P6 IADD3 R16, P5, R38, R16, RZ ;  /* 0x000000102610e210 */ /* 0x002fe40007fbe0ff */
[----:B------:R-:W4:Y:S03]  /*7d6c0*/  LDL.LU R38, [R1+0x1d0c] ;  /* 0x001d0c0001267983 */ /* 0x000f260000300800 */
[----:B------:R-:W-:Y:S01]  /*7d6d0*/  @!P6 IMAD.X R17, R39, 0x1, R17, P5 ;  /* 0x000000012711e824 */ /* 0x000fe200028e0611 */
[C---:B------:R-:W-:Y:S01]  /*7d6e0*/  ISETP.LT.OR P5, PT, R31.reuse, 0x191, !P0 ;  /* 0x000001911f00780c */ /* 0x040fe200047a1670 */
[----:B------:R-:W4:Y:S01]  /*7d6f0*/  LDL.LU R39, [R1+0x1d08] ;  /* 0x001d080001277983 */ /* 0x000f220000300800 */
[----:B------:R-:W-:-:S03]  /*7d700*/  ISETP.LT.OR P6, PT, R31, 0x192, !P0 ;  /* 0x000001921f00780c */ /* 0x000fc600047c1670 */
[----:B------:R-:W4:Y:S04]  /*7d710*/  LDL.LU R201, [R1+0x19bc] ;  /* 0x0019bc0001c97983 */ /* 0x000f280000300800 */
[----:B------:R-:W4:Y:S04]  /*7d720*/  LDL.LU.64 R202, [R1+0x2c0] ;  /* 0x0002c00001ca7983 */ /* 0x000f280000300a00 */
[----:B------:R-:W2:Y:S02]  /*7d730*/  @!P5 LDG.E.U8 R18, desc[UR30][R28.64+0x190] ;  /* 0x0001901e1c12d981 */ /* 0x000ea4000c1e1100 */
[----:B--2---:R-:W-:-:S04]  /*7d740*/  LOP3.LUT R18, R18, 0xff, RZ, 0xc0, !PT ;  /* 0x000000ff12127812 */ /* 0x004fc800078ec0ff */
        /* <DEDUP_REMOVED lines=9> */
[----:B------:R-:W2:Y:S03]  /*7d7e0*/  LDL.LU R36, [R1+0x1d04] ;  /* 0x001d040001247983 */ /* 0x000ea60000300800 */
[----:B------:R-:W-:Y:S01]  /*7d7f0*/  @!P6 IMAD.X R17, R37, 0x1, R17, P5 ;  /* 0x000000012511e824 */ /* 0x000fe200028e0611 */
[C---:B------:R-:W-:Y:S01]  /*7d800*/  ISETP.LT.OR P5, PT, R31.reuse, 0x192, !P0 ;  /* 0x000001921f00780c */ /* 0x040fe200047a1670 */
[----:B------:R-:W2:Y:S01]  /*7d810*/  LDL.LU R37, [R1+0x1d00] ;  /* 0x001d000001257983 */ /* 0x000ea20000300800 */
[----:B------:R-:W-:-:S03]  /*7d820*/  ISETP.LT.OR P6, PT, R31, 0x199, !P1 ;  /* 0x000001991f00780c */ /* 0x000fc60004fc1670 */
[----:B------:R-:W2:Y:S04]  /*7d830*/  LDL.LU R196, [R1+0x19c0] ;  /* 0x0019c00001c47983 */ /* 0x000ea80000300800 */
[----:B------:R-:W2:Y:S04]  /*7d840*/  LDL.LU.64 R198, [R1+0x2b8] ;  /* 0x0002b80001c67983 */ /* 0x000ea80000300a00 */
        /* <DEDUP_REMOVED lines=51> */
[----:B------:R-:W3:Y:S03]  /*7db80*/  LDL.LU R44, [R1+0x1cf4] ;  /* 0x001cf400012c7983 */ /* 0x000ee60000300800 */
        /* <DEDUP_REMOVED lines=56> */
[----:B-1----:R-:W1:Y:S01]  /*7df10*/  @!P6 LDC.64 R16, c[0x0][0x5c0] ;  /* 0x00017000ff10eb82 */ /* 0x002e620000000a00 */
[----:B------:R-:W-:Y:S02]  /*7df20*/  PRMT R18, RZ, 0x7610, R18 ;  /* 0x00007610ff127816 */ /* 0x000fe40000000012 */
[----:B-1----:R-:W-:-:S05]  /*7df30*/  @!P6 IADD3 R16, P5, R190, R16, RZ ;  /* 0x00000010be10e210 */ /* 0x002fca0007fbe0ff */
        /* <DEDUP_REMOVED lines=228> */
[----:B------:R-:W-:Y:S01]  /*7ed80*/  PRMT R19, RZ, 0x7610, R19 ;  /* 0x00007610ff137816 */ /* 0x000fe20000000013 */
[----:B------:R-:W2:Y:S02]  /*7ed90*/  LDL.LU R168, [R1+0x1cac] ;  /* 0x001cac0001a87983 */ /* 0x000ea40000300800 */
        /* <DEDUP_REMOVED lines=24> */
[----:B------:R1:W-:Y:S04]  /*7ef20*/  @!P6 STG.E.U8 desc[UR30][R198.64+0x1c8], R16 ;  /* 0x0001c810c600e986 */ /* 0x0003e8000c10111e */
[----:B------:R-:W4:Y:S01]  /*7ef30*/  @!P5 LDG.E.U8 R19, desc[UR30][R22.64+0x1c9] ;  /* 0x0001c91e1613d981 */ /* 0x000f22000c1e1100 */
[----:B------:R-:W-:Y:S02]  /*7ef40*/  ISETP.LT.OR P6, PT, R31, 0x1c9, !P0 ;  /* 0x000001c91f00780c */ /* 0x000fe400047c1670 */
[----:B------:R-:W-:Y:S01]  /*7ef50*/  PRMT R18, RZ, 0x7610, R18 ;  /* 0x00007610ff127816 */ /* 0x000fe20000000012 */
[----:B-1----:R-:W3:Y:S10]  /*7ef60*/  LDL.LU R199, [R1+0x1a28] ;  /* 0x001a280001c77983 */ /* 0x002ef40000300800 */
[----:B------:R-:W1:Y:S01]  /*7ef70*/  @!P6 LDC.64 R16, c[0x0][0x5c0] ;  /* 0x00017000ff10eb82 */ /* 0x000e620000000a00 */
[----:B----4-:R-:W-:-:S04]  /*7ef80*/  LOP3.LUT R19, R19, 0xff, RZ, 0xc0, !PT ;  /* 0x000000ff13137812 */ /* 0x010fc800078ec0ff */
[----:B------:R-:W-:-:S05]  /*7ef90*/  F2FP.F16.E4M3.UNPACK_B R19, R19 ;  /* 0x00000013ff13723e */ /* 0x000fca00020006ff */
[----:B------:R-:W-:-:S05]  /*7efa0*/  HADD2.F32 R19, -RZ, R19.H0_H0 ;  /* 0x20000013ff137230 */ /* 0x000fca0000004100 */
[----:B------:R-:W-:-:S04]  /*7efb0*/  FMUL R19, R19, UR26 ;  /* 0x0000001a13137c20 */ /* 0x000fc80008400000 */
[----:B--2---:R-:W-:-:S05]  /*7efc0*/  FFMA R19, R196, UR27, R19 ;  /* 0x0000001bc4137c23 */ /* 0x004fca0008000013 */
[----:B------:R-:W-:-:S05]  /*7efd0*/  F2FP.SATFINITE.E4M3.F32.PACK_AB_MERGE_C R19, RZ, R19, RZ ;  /* 0x00000013ff13723e */ /* 0x000fca00048070ff */
[----:B------:R2:W-:Y:S01]  /*7efe0*/  @!P5 STG.E.U8 desc[UR30][R202.64+0x1c9], R19 ;  /* 0x0001c913ca00d986 */ /* 0x0005e2000c10111e */
[----:B-1----:R-:W-:-:S03]  /*7eff0*/  @!P6 IADD3 R16, P5, R9, R16, RZ ;  /* 0x000000100910e210 */ /* 0x002fc60007fbe0ff */
[----:B------:R0:W5:Y:S02]  /*7f000*/  LDL.LU R9, [R1+0x1ca4] ;  /* 0x001ca40001097983 */ /* 0x0001640000300800 */
[----:B------:R-:W-:Y:S01]  /*7f010*/  @!P6 IMAD.X R17, R2, 0x1, R17, P5 ;  /* 0x000000010211e824 */ /* 0x000fe200028e0611 */
[C---:B------:R-:W-:Y:S01]  /*7f020*/  ISETP.LT.OR P5, PT, R31.reuse, 0x1c9, !P0 ;  /* 0x000001c91f00780c */ /* 0x040fe200047a1670 */
[----:B------:R0:W5:Y:S01]  /*7f030*/  LDL.LU R2, [R1+0x1ca0] ;  /* 0x001ca00001027983 */ /* 0x0001620000300800 */
[----:B------:R-:W-:-:S03]  /*7f040*/  ISETP.LT.OR P6, PT, R31, 0x1ca, !P0 ;  /* 0x000001ca1f00780c */ /* 0x000fc600047c1670 */
[----:B------:R-:W4:Y:S04]  /*7f050*/  LDL.LU R196, [R1+0x1a2c] ;  /* 0x001a2c0001c47983 */ /* 0x000f280000300800 */
[----:B--2---:R-:W2:Y:S04]  /*7f060*/  LDL.LU.64 R202, [R1+0x138] ;  /* 0x0001380001ca7983 */ /* 0x004ea80000300a00 */
        /* <DEDUP_REMOVED lines=9> */
[----:B-1----:R-:W1:Y:S01]  /*7f100*/  @!P6 LDC.64 R16, c[0x0][0x5c0] ;  /* 0x00017000ff10eb82 */ /* 0x002e620000000a00 */
[----:B------:R-:W-:Y:S02]  /*7f110*/  PRMT R18, RZ, 0x7610, R18 ;  /* 0x00007610ff127816 */ /* 0x000fe40000000012 */
[----:B-1----:R-:W-:-:S05]  /*7f120*/  @!P6 IADD3 R16, P5, R194, R16, RZ ;  /* 0x00000010c210e210 */ /* 0x002fca0007fbe0ff */
        /* <DEDUP_REMOVED lines=23> */
[----:B------:R-:W-:Y:S04]  /*7f2a0*/  @!P6 STG.E.U8 desc[UR30][R202.64+0x1d0], R20 ;  /* 0x0001d014ca00e986 */ /* 0x000fe8000c10111e */
[----:B------:R-:W3:Y:S01]  /*7f2b0*/  @!P5 LDG.E.U8 R18, desc[UR30][R22.64+0x1d1] ;  /* 0x0001d11e1612d981 */ /* 0x000ee2000c1e1100 */
[----:B------:R-:W-:-:S13]  /*7f2c0*/  ISETP.LT.OR P6, PT, R31, 0x1d1, !P0 ;  /* 0x000001d11f00780c */ /* 0x000fda00047c1670 */
[----:B-1----:R-:W1:Y:S01]  /*7f2d0*/  @!P6 LDC.64 R16, c[0x0][0x5c0] ;  /* 0x00017000ff10eb82 */ /* 0x002e620000000a00 */
        /* <DEDUP_REMOVED lines=8> */
[----:B-1----:R-:W-:-:S05]  /*7f360*/  @!P6 IADD3 R16, P5, R192, R16, RZ ;  /* 0x00000010c010e210 */ /* 0x002fca0007fbe0ff */
[----:B------:R-:W-:Y:S01]  /*7f370*/  @!P6 IMAD.X R17, R193, 0x1, R17, P5 ;  /* 0x00000001c111e824 */ /* 0x000fe200028e0611 */
[----:B------:R-:W-:Y:S02]  /*7f380*/  ISETP.LT.OR P5, PT, R31, 0x1d1, !P0 ;  /* 0x000001d11f00780c */ /* 0x000fe400047a1670 */
[----:B------:R-:W-:-:S11]  /*7f390*/  PRMT R18, RZ, 0x7610, R18 ;  /* 0x00007610ff127816 */ /* 0x000fd60000000012 */
        /* <DEDUP_REMOVED lines=8> */
[----:B0-----:R-:W-:-:S05]  /*7f420*/  F2FP.SATFINITE.E4M3.F32.PACK_AB_MERGE_C R19, RZ, R18, RZ ;  /* 0x00000012ff13723e */ /* 0x001fca00048070ff */
        /* <DEDUP_REMOVED lines=28> */
[----:B------:R-:W4:Y:S01]  /*7f5f0*/  @!P5 LDG.E.U8 R18, desc[UR30][R22.64+0x1d9] ;  /* 0x0001d91e1612d981 */ /* 0x000f22000c1e1100 */
[----:B------:R-:W-:-:S13]  /*7f600*/  ISETP.LT.OR P6, PT, R31, 0x1d9, !P0 ;  /* 0x000001d91f00780c */ /* 0x000fda00047c1670 */
[----:B0-----:R-:W0:Y:S01]  /*7f610*/  @!P6 LDC.64 R16, c[0x0][0x5c0] ;  /* 0x00017000ff10eb82 */ /* 0x001e220000000a00 */
[----:B----4-:R-:W-:-:S04]  /*7f620*/  LOP3.LUT R18, R18, 0xff, RZ, 0xc0, !PT ;  /* 0x000000ff12127812 */ /* 0x010fc800078ec0ff */
[----:B------:R-:W-:-:S05]  /*7f630*/  F2FP.F16.E4M3.UNPACK_B R18, R18 ;  /* 0x00000012ff12723e */ /* 0x000fca00020006ff */
[----:B------:R-:W-:-:S05]  /*7f640*/  HADD2.F32 R18, -RZ, R18.H0_H0 ;  /* 0x20000012ff127230 */ /* 0x000fca0000004100 */
[----:B------:R-:W-:-:S04]  /*7f650*/  FMUL R18, R18, UR26 ;  /* 0x0000001a12127c20 */ /* 0x000fc80008400000 */
[----:B------:R-:W-:Y:S02]  /*7f660*/  FFMA R18, R199, UR27, R18 ;  /* 0x0000001bc7127c23 */ /* 0x000fe40008000012 */
[----:B------:R-:W4:Y:S03]  /*7f670*/  LDL.LU R199, [R1+0x1a4c] ;  /* 0x001a4c0001c77983 */ /* 0x000f260000300800 */
[----:B------:R-:W-:-:S05]  /*7f680*/  F2FP.SATFINITE.E4M3.F32.PACK_AB_MERGE_C R19, RZ, R18, RZ ;  /* 0x00000012ff13723e */ /* 0x000fca00048070ff */
[----:B------:R1:W-:Y:S01]  /*7f690*/  @!P5 STG.E.U8 desc[UR30][R98.64+0x1d9], R19 ;  /* 0x0001d9136200d986 */ /* 0x0003e2000c10111e */
[----:B0-----:R-:W-:-:S05]  /*7f6a0*/  @!P6 IADD3 R16, P5, R118, R16, RZ ;  /* 0x000000107610e210 */ /* 0x001fca0007fbe0ff */
[----:B------:R-:W-:Y:S01]  /*7f6b0*/  @!P6 IMAD.X R17, R119, 0x1, R17, P5 ;  /* 0x000000017711e824 */ /* 0x000fe200028e0611 */
[----:B------:R-:W-:Y:S02]  /*7f6c0*/  ISETP.LT.OR P5, PT, R31, 0x1d9, !P0 ;  /* 0x000001d91f00780c */ /* 0x000fe400047a1670 */
[----:B------:R-:W-:-:S11]  /*7f6d0*/  PRMT R18, RZ, 0x7610, R18 ;  /* 0x00007610ff127816 */ /* 0x000fd60000000012 */
        /* <DEDUP_REMOVED lines=8> */
[----:B-1----:R-:W-:-:S05]  /*7f760*/  F2FP.SATFINITE.E4M3.F32.PACK_AB_MERGE_C R19, RZ, R18, RZ ;  /* 0x00000012ff13723e */ /* 0x002fca00048070ff */
        /* <DEDUP_REMOVED lines=27> */
[----:B------:R-:W-:Y:S04]  /*7f920*/  @!P6 STG.E.U8 desc[UR30][R72.64+0x1e0], R21 ;  /* 0x0001e0154800e986 */ /* 0x000fe8000c10111e */
[----:B------:R-:W2:Y:S01]  /*7f930*/  @!P5 LDG.E.U8 R18, desc[UR30][R22.64+0x1e1] ;  /* 0x0001e11e1612d981 */ /* 0x000ea2000c1e1100 */
[----:B------:R-:W-:-:S13]  /*7f940*/  ISETP.LT.OR P6, PT, R31, 0x1e1, !P0 ;  /* 0x000001e11f00780c */ /* 0x000fda00047c1670 */
[----:B0-----:R-:W0:Y:S01]  /*7f950*/  @!P6 LDC.64 R16, c[0x0][0x5c0] ;  /* 0x00017000ff10eb82 */ /* 0x001e220000000a00 */
[----:B--2---:R-:W-:-:S04]  /*7f960*/  LOP3.LUT R18, R18, 0xff, RZ, 0xc0, !PT ;  /* 0x000000ff12127812 */ /* 0x004fc800078ec0ff */
[----:B------:R-:W-:-:S05]  /*7f970*/  F2FP.F16.E4M3.UNPACK_B R18, R18 ;  /* 0x00000012ff12723e */ /* 0x000fca00020006ff */
[----:B------:R-:W-:-:S05]  /*7f980*/  HADD2.F32 R18, -RZ, R18.H0_H0 ;  /* 0x20000012ff127230 */ /* 0x000fca0000004100 */
[----:B------:R-:W-:-:S04]  /*7f990*/  FMUL R18, R18, UR26 ;  /* 0x0000001a12127c20 */ /* 0x000fc80008400000 */
[----:B------:R-:W-:Y:S02]  /*7f9a0*/  FFMA R18, R196, UR27, R18 ;  /* 0x0000001bc4127c23 */ /* 0x000fe40008000012 */
[----:B------:R-:W2:Y:S03]  /*7f9b0*/  LDL.LU R196, [R1+0x1a5c] ;  /* 0x001a5c0001c47983 */ /* 0x000ea60000300800 */
[----:B------:R-:W-:-:S05]  /*7f9c0*/  F2FP.SATFINITE.E4M3.F32.PACK_AB_MERGE_C R19, RZ, R18, RZ ;  /* 0x00000012ff13723e */ /* 0x000fca00048070ff */
[----:B------:R1:W-:Y:S01]  /*7f9d0*/  @!P5 STG.E.U8 desc[UR30][R70.64+0x1e1], R19 ;  /* 0x0001e1134600d986 */ /* 0x0003e2000c10111e */
[----:B0-----:R-:W-:-:S05]  /*7f9e0*/  @!P6 IADD3 R16, P5, R114, R16, RZ ;  /* 0x000000107210e210 */ /* 0x001fca0007fbe0ff */
[----:B------:R-:W-:Y:S01]  /*7f9f0*/  @!P6 IMAD.X R17, R115, 0x1, R17, P5 ;  /* 0x000000017311e824 */ /* 0x000fe200028e0611 */
[----:B------:R-:W-:Y:S02]  /*7fa00*/  ISETP.LT.OR P5, PT, R31, 0x1e1, !P0 ;  /* 0x000001e11f00780c */ /* 0x000fe400047a1670 */
[----:B------:R-:W-:-:S11]  /*7fa10*/  PRMT R18, RZ, 0x7610, R18 ;  /* 0x00007610ff127816 */ /* 0x000fd60000000012 */
        /* <DEDUP_REMOVED lines=8> */
[----:B-1----:R-:W-:-:S05]  /*7faa0*/  F2FP.SATFINITE.E4M3.F32.PACK_AB_MERGE_C R19, RZ, R18, RZ ;  /* 0x00000012ff13723e */ /* 0x002fca00048070ff */
[----:B------:R0:W-:Y:S02]  /*7fab0*/  @!P5 STG.E.U8 desc[UR30][R16.64+0x1e0], R19 ;  /* 0x0001e0131000d986 */ /* 0x0001e4000c10111e */
[----:B0-----:R-:W0:Y:S01]  /*7fac0*/  @!P6 LDC.64 R16, c[0x0][0x5c0] ;  /* 0x00017000ff10eb82 */ /* 0x001e220000000a00 */
[----:B------:R-:W-:Y:S02]  /*7fad0*/  PRMT R18, RZ, 0x7610, R18 ;  /* 0x00007610ff127816 */ /* 0x000fe40000000012 */
        /* <DEDUP_REMOVED lines=27> */
[----:B0-----:R-:W0:Y:S01]  /*7fc90*/  @!P6 LDC.64 R16, c[0x0][0x5c0] ;  /* 0x00017000ff10eb82 */ /* 0x001e220000000a00 */
        /* <DEDUP_REMOVED lines=8> */
[----:B0-----:R-:W-:-:S05]  /*7fd20*/  @!P6 IADD3 R16, P5, R78, R16, RZ ;  /* 0x000000104e10e210 */ /* 0x001fca0007fbe0ff */
        /* <DEDUP_REMOVED lines=11> */
[----:B-1----:R-:W-:Y:S02]  /*7fde0*/  F2FP.SATFINITE.E4M3.F32.PACK_AB_MERGE_C R19, RZ, R18, RZ ;  /* 0x00000012ff13723e */ /* 0x002fe400048070ff */
[----:B------:R-:W-:-:S03]  /*7fdf0*/  PRMT R18, RZ, 0x7610, R18 ;  /* 0x00007610ff127816 */ /* 0x000fc60000000012 */
[----:B------:R0:W-:Y:S04]  /*7fe00*/  @!P5 STG.E.U8 desc[UR30][R16.64+0x1e8], R19 ;  /* 0x0001e8131000d986 */ /* 0x0001e8000c10111e */
        /* <DEDUP_REMOVED lines=9> */
[----:B------:R-:W-:Y:S01]  /*7fea0*/  FFMA R18, R196, UR27, R18 ;  /* 0x0000001bc4127c23 */ /* 0x000fe20008000012 */
[----:B------:R-:W-:Y:S02]  /*7feb0*/  LOP3.LUT P4, RZ, R13, 0x20000, RZ, 0xc0, !PT ;  /* 0x000200000dff7812 */ /* 0x000fe4000788c0ff */
[----:B------:R-:W-:Y:S01]  /*7fec0*/  PRMT R20, RZ, 0x7610, R20 ;  /* 0x00007610ff147816 */ /* 0x000fe20000000014 */
[----:B------:R-:W2:Y:S01]  /*7fed0*/  LDL.LU R196, [R1+0x1a74] ;  /* 0x001a740001c47983 */ /* 0x000ea20000300800 */
[----:B------:R-:W-:Y:S02]  /*7fee0*/  F2FP.SATFINITE.E4M3.F32.PACK_AB_MERGE_C R19, RZ, R18, RZ ;  /* 0x00000012ff13723e */ /* 0x000fe400048070ff */
[----:B------:R-:W-:-:S03]  /*7fef0*/  PRMT R18, RZ, 0x7610, R18 ;  /* 0x00007610ff127816 */ /* 0x000fc60000000012 */
[----:B------:R0:W-:Y:S04]  /*7ff00*/  @!P6 STG.E.U8 desc[UR30][R16.64+0x1e9], R19 ;  /* 0x0001e9131000e986 */ /* 0x0001e8000c10111e */
[----:B------:R-:W3:Y:S01]  /*7ff10*/  @!P5 LDG.E.U8 R18, desc[UR30][R22.64+0x1f0] ;  /* 0x0001f01e1612d981 */ /* 0x000ee2000c1e1100 */
[----:B------:R-:W-:Y:S01]  /*7ff20*/  ISETP.LT.OR P6, PT, R31, 0x1f2, !P1 ;  /* 0x000001f21f00780c */ /* 0x000fe20004fc1670 */
[----:B0-----:R-:W0:Y:S01]  /*7ff30*/  @!P4 LDC.64 R16, c[0x0][0x5c0] ;  /* 0x00017000ff10cb82 */ /* 0x001e220000000a00 */
        /* <DEDUP_REMOVED lines=15> */
[----:B0-----:R-:W-:Y:S01]  /*80030*/  @!P4 IADD3 R16, P5, R58, R16, RZ ;  /* 0x000000103a10c210 */ /* 0x001fe20007fbe0ff */
[----:B------:R-:W4:Y:S03]  /*80040*/  LDL.LU R199, [R1+0x1a7c] ;  /* 0x001a7c0001c77983 */ /* 0x000f260000300800 */
[----:B------:R-:W-:Y:S01]  /*80050*/  F2FP.SATFINITE.E4M3.F32.PACK_AB_MERGE_C R27, RZ, R18, RZ ;  /* 0x00000012ff1b723e */ /* 0x000fe200048070ff */
[----:B------:R-:W-:Y:S01]  /*80060*/  @!P4 IMAD.X R17, R59, 0x1, R17, P5 ;  /* 0x000000013b11c824 */ /* 0x000fe200028e0611 */
[----:B------:R-:W0:Y:S03]  /*80070*/  @!P2 LDC.64 R18, c[0x0][0x5c0] ;  /* 0x00017000ff12ab82 */ /* 0x000e260000000a00 */
[----:B------:R3:W-:Y:S04]  /*80080*/  @!P6 STG.E.U8 desc[UR30][R46.64+0x1f1], R27 ;  /* 0x0001f11b2e00e986 */ /* 0x0007e8000c10111e */
[----:B------:R-:W2:Y:S02]  /*80090*/  @!P4 LDG.E.U8 R20, desc[UR30][R28.64+0x1f0] ;  /* 0x0001f01e1c14c981 */ /* 0x000ea4000c1e1100 */
[----:B--2---:R-:W-:-:S04]  /*800a0*/  LOP3.LUT R20, R20, 0xff, RZ, 0xc0, !PT ;  /* 0x000000ff14147812 */ /* 0x004fc800078ec0ff */
[----:B------:R-:W-:-:S05]  /*800b0*/  F2FP.F16.E4M3.UNPACK_B R20, R20 ;  /* 0x00000014ff14723e */ /* 0x000fca00020006ff */
[----:B------:R-:W-:-:S05]  /*800c0*/  HADD2.F32 R20, -RZ, R20.H0_H0 ;  /* 0x20000014ff147230 */ /* 0x000fca0000004100 */
[----:B------:R-:W-:-:S04]  /*800d0*/  FMUL R20, R20, UR26 ;  /* 0x0000001a14147c20 */ /* 0x000fc80008400000 */
[----:B------:R-:W-:Y:S01]  /*800e0*/  FFMA R20, R196, UR27, R20 ;  /* 0x0000001bc4147c23 */ /* 0x000fe20008000014 */
[----:B------:R-:W-:Y:S02]  /*800f0*/  ISETP.LT.OR P6, PT, R31, 0x1f9, !P1 ;  /* 0x000001f91f00780c */ /* 0x000fe40004fc1670 */
[----:B0-----:R-:W-:Y:S01]  /*80100*/  @!P2 IADD3 R18, P5, R52, R18, RZ ;  /* 0x000000123412a210 */ /* 0x001fe20007fbe0ff */
[----:B------:R-:W2:Y:S01]  /*80110*/  LDL.LU R196, [R1+0x1a80] ;  /* 0x001a800001c47983 */ /* 0x000ea20000300800 */
[----:B-1----:R-:W-:Y:S02]  /*80120*/  F2FP.SATFINITE.E4M3.F32.PACK_AB_MERGE_C R21, RZ, R20, RZ ;  /* 0x00000014ff15723e */ /* 0x002fe400048070ff */
[----:B------:R-:W-:-:S03]  /*80130*/  PRMT R20, RZ, 0x7610, R20 ;  /* 0x00007610ff147816 */ /* 0x000fc60000000014 */
[----:B------:R0:W-:Y:S04]  /*80140*/  @!P4 STG.E.U8 desc[UR30][R16.64+0x1f0], R21 ;  /* 0x0001f0151000c986 */ /* 0x0001e8000c10111e */
[----:B------:R-:W3:Y:S01]  /*80150*/  @!P2 LDG.E.U8 R20, desc[UR30][R28.64+0x1f1] ;  /* 0x0001f11e1c14a981 */ /* 0x000ee2000c1e1100 */
        /* <DEDUP_REMOVED lines=11> */
[----:B------:R-:W-:-:S13]  /*80210*/  ISETP.LT.OR P2, PT, R31, 0x1fa, !P1 ;  /* 0x000001fa1f00780c */ /* 0x000fda0004f41670 */
[----:B0-----:R-:W0:Y:S01]  /*80220*/  @!P2 LDC.64 R16, c[0x0][0x5c0] ;  /* 0x00017000ff10ab82 */ /* 0x001e220000000a00 */
        /* <DEDUP_REMOVED lines=9> */
[----:B0-----:R-:W-:-:S04]  /*802c0*/  @!P2 IADD3 R16, P1, P4, R24, UR13, R16 ;  /* 0x0000000d1810ac10 */ /* 0x001fc8000fc3e010 */
[----:B------:R-:W-:Y:S02]  /*802d0*/  @!P2 IADD3.X R17, R32, UR12, R17, P1, P4 ;  /* 0x0000000c2011ac10 */ /* 0x000fe40008fe8411 */
[----:B------:R-:W-:Y:S02]  /*802e0*/  ISETP.LT.OR P1, PT, R31, 0x1f9, !P0 ;  /* 0x000001f91f00780c */ /* 0x000fe40004721670 */
[----:B-1----:R-:W-:Y:S02]  /*802f0*/  PRMT R18, RZ, 0x7610, R18 ;  /* 0x00007610ff127816 */ /* 0x002fe40000000012 */
[----:B--2---:R-:W-:-:S04]  /*80300*/  LOP3.LUT R20, R20, 0xff, RZ, 0xc0, !PT ;  /* 0x000000ff14147812 */ /* 0x004fc800078ec0ff */
[----:B------:R-:W-:-:S05]  /*80310*/  F2FP.F16.E4M3.UNPACK_B R20, R20 ;  /* 0x00000014ff14723e */ /* 0x000fca00020006ff */
[----:B------:R-:W-:-:S05]  /*80320*/  HADD2.F32 R20, -RZ, R20.H0_H0 ;  /* 0x20000014ff147230 */ /* 0x000fca0000004100 */
[----:B------:R-:W-:-:S04]  /*80330*/  FMUL R20, R20, UR26 ;  /* 0x0000001a14147c20 */ /* 0x000fc80008400000 */
[----:B------:R-:W-:Y:S01]  /*80340*/  FFMA R20, R196, UR27, R20 ;  /* 0x0000001bc4147c23 */ /* 0x000fe20008000014 */
[----:B----4-:R-:W-:Y:S02]  /*80350*/  IMAD.U32 R21, RZ, RZ, UR11 ;  /* 0x0000000bff157e24 */ /* 0x010fe4000f8e00ff */
[----:B------:R-:W-:Y:S01]  /*80360*/  IMAD.U32 R23, RZ, RZ, UR10 ;  /* 0x0000000aff177e24 */ /* 0x000fe2000f8e00ff */
[----:B------:R-:W-:Y:S01]  /*80370*/  ISETP.LT.OR P0, PT, R31, 0x1fa, !P0 ;  /* 0x000001fa1f00780c */ /* 0x000fe20004701670 */
[----:B------:R-:W2:Y:S01]  /*80380*/  LDL.LU R196, [R1+0x1a88] ;  /* 0x001a880001c47983 */ /* 0x000ea20000300800 */
[----:B------:R-:W-:-:S05]  /*80390*/  F2FP.SATFINITE.E4M3.F32.PACK_AB_MERGE_C R19, RZ, R20, RZ ;  /* 0x00000014ff13723e */ /* 0x000fca00048070ff */
[----:B------:R0:W-:Y:S04]  /*803a0*/  @!P2 STG.E.U8 desc[UR30][R16.64+0x1f9], R19 ;  /* 0x0001f9131000a986 */ /* 0x0001e8000c10111e */
[----:B------:R-:W4:Y:S01]  /*803b0*/  @!P1 LDG.E.U8 R18, desc[UR30][R28.64+0x1f8] ;  /* 0x0001f81e1c129981 */ /* 0x000f22000c1e1100 */
[----:B0-----:R-:W0:Y:S01]  /*803c0*/  @!P1 LDC.64 R16, c[0x0][0x5c0] ;  /* 0x00017000ff109b82 */ /* 0x001e220000000a00 */
[----:B------:R-:W-:-:S04]  /*803d0*/  @!P1 IADD3 R21, P2, P4, R21, UR13, R24 ;  /* 0x0000000d15159c10 */ /* 0x000fc8000fc5e018 */
[----:B------:R-:W-:Y:S02]  /*803e0*/  @!P1 IADD3.X R20, R23, UR12, R32, P2, P4 ;  /* 0x0000000c17149c10 */ /* 0x000fe400097e8420 */
[----:B0-----:R-:W-:-:S05]  /*803f0*/  @!P1 IADD3 R16, P2, R21, R16, RZ ;  /* 0x0000001015109210 */ /* 0x001fca0007f5e0ff */
[----:B------:R-:W-:Y:S01]  /*80400*/  @!P1 IMAD.X R17, R20, 0x1, R17, P2 ;  /* 0x0000000114119824 */ /* 0x000fe200010e0611 */
[----:B----4-:R-:W-:-:S04]  /*80410*/  LOP3.LUT R18, R18, 0xff, RZ, 0xc0, !PT ;  /* 0x000000ff12127812 */ /* 0x010fc800078ec0ff */
[----:B------:R-:W-:-:S05]  /*80420*/  F2FP.F16.E4M3.UNPACK_B R18, R18 ;  /* 0x00000012ff12723e */ /* 0x000fca00020006ff */
[----:B------:R-:W-:-:S05]  /*80430*/  HADD2.F32 R18, -RZ, R18.H0_H0 ;  /* 0x20000012ff127230 */ /* 0x000fca0000004100 */
[----:B------:R-:W-:-:S04]  /*80440*/  FMUL R18, R18, UR26 ;  /* 0x0000001a12127c20 */ /* 0x000fc80008400000 */
[----:B---3--:R-:W-:Y:S01]  /*80450*/  FFMA R18, R197, UR27, R18 ;  /* 0x0000001bc5127c23 */ /* 0x008fe20008000012 */
[----:B------:R-:W-:Y:S01]  /*80460*/  IMAD.U32 R21, RZ, RZ, UR11 ;  /* 0x0000000bff157e24 */ /* 0x000fe2000f8e00ff */
[----:B------:R-:W-:Y:S01]  /*80470*/  LOP3.LUT P3, RZ, R13, 0x2000, RZ, 0xc0, !PT ;  /* 0x000020000dff7812 */ /* 0x000fe2000786c0ff */
[----:B------:R-:W3:Y:S02]  /*80480*/  LDL.LU R197, [R1+0x1a8c] ;  /* 0x001a8c0001c57983 */ /* 0x000ee40000300800 */
[----:B------:R-:W-:Y:S02]  /*80490*/  F2FP.SATFINITE.E4M3.F32.PACK_AB_MERGE_C R19, RZ, R18, RZ ;  /* 0x00000012ff13723e */ /* 0x000fe400048070ff */
[----:B------:R-:W-:-:S03]  /*804a0*/  PRMT R18, RZ, 0x7610, R18 ;  /* 0x00007610ff127816 */ /* 0x000fc60000000012 */
[----:B------:R0:W-:Y:S04]  /*804b0*/  @!P1 STG.E.U8 desc[UR30][R16.64+0x1f8], R19 ;  /* 0x0001f81310009986 */ /* 0x0001e8000c10111e */
[----:B------:R-:W4:Y:S01]  /*804c0*/  @!P0 LDG.E.U8 R18, desc[UR30][R28.64+0x1f9] ;  /* 0x0001f91e1c128981 */ /* 0x000f22000c1e1100 */
[----:B0-----:R-:W0:Y:S01]  /*804d0*/  @!P0 LDC.64 R16, c[0x0][0x5c0] ;  /* 0x00017000ff108b82 */ /* 0x001e220000000a00 */
[----:B------:R-:W-:Y:S02]  /*804e0*/  @!P0 IADD3 R21, P2, P4, R21, UR13, R24 ;  /* 0x0000000d15158c10 */ /* 0x000fe4000fc5e018 */
[----:B------:R-:W-:Y:S02]  /*804f0*/  ISETP.LT.OR P1, PT, R31, 0x101, !P3 ;  /* 0x000001011f00780c */ /* 0x000fe40005f21670 */
[----:B------:R-:W-:-:S02]  /*80500*/  @!P0 IADD3.X R20, R23, UR12, R32, P2, P4 ;  /* 0x0000000c17148c10 */ /* 0x000fc400097e8420 */
[----:B0-----:R-:W-:-:S05]  /*80510*/  @!P0 IADD3 R16, P2, R21, R16, RZ ;  /* 0x0000001015108210 */ /* 0x001fca0007f5e0ff */
[----:B------:R-:W-:Y:S01]  /*80520*/  @!P0 IMAD.X R17, R20, 0x1, R17, P2 ;  /* 0x0000000114118824 */ /* 0x000fe200010e0611 */
[----:B----4-:R-:W-:-:S04]  /*80530*/  LOP3.LUT R18, R18, 0xff, RZ, 0xc0, !PT ;  /* 0x000000ff12127812 */ /* 0x010fc800078ec0ff */
[----:B------:R-:W-:-:S05]  /*80540*/  F2FP.F16.E4M3.UNPACK_B R18, R18 ;  /* 0x00000012ff12723e */ /* 0x000fca00020006ff */
[----:B------:R-:W-:-:S05]  /*80550*/  HADD2.F32 R18, -RZ, R18.H0_H0 ;  /* 0x20000012ff127230 */ /* 0x000fca0000004100 */
[----:B------:R-:W-:-:S04]  /*80560*/  FMUL R18, R18, UR26 ;  /* 0x0000001a12127c20 */ /* 0x000fc80008400000 */
[----:B--2---:R-:W-:Y:S01]  /*80570*/  FFMA R18, R196, UR27, R18 ;  /* 0x0000001bc4127c23 */ /* 0x004fe20008000012 */
[----:B------:R-:W-:Y:S01]  /*80580*/  @!P1 IMAD.MOV.U32 R19, RZ, RZ, R32 ;  /* 0x000000ffff139224 */ /* 0x000fe200078e0020 */
[----:B------:R-:W2:Y:S03]  /*80590*/  LDL.LU R196, [R1+0x1a90] ;  /* 0x001a900001c47983 */ /* 0x000ea60000300800 */
[----:B------:R-:W-:Y:S02]  /*805a0*/  F2FP.SATFINITE.E4M3.F32.PACK_AB_MERGE_C R21, RZ, R18, RZ ;  /* 0x00000012ff15723e */ /* 0x000fe400048070ff */
[----:B------:R-:W-:-:S03]  /*805b0*/  PRMT R18, RZ, 0x7610, R18 ;  /* 0x00007610ff127816 */ /* 0x000fc60000000012 */
[----:B------:R0:W-:Y:S04]  /*805c0*/  @!P0 STG.E.U8 desc[UR30][R16.64+0x1f9], R21 ;  /* 0x0001f91510008986 */ /* 0x0001e8000c10111e */
[----:B------:R-:W4:Y:S01]  /*805d0*/  @!P1 LDG.E.U8 R18, desc[UR30][R36.64+0x100] ;  /* 0x0001001e24129981 */ /* 0x000f22000c1e1100 */
[----:B0-----:R-:W0:Y:S01]  /*805e0*/  @!P1 LDC.64 R16, c[0x0][0x5c0] ;  /* 0x00017000ff109b82 */ /* 0x001e220000000a00 */
[----:B------:R-:W-:Y:S01]  /*805f0*/  ISETP.LT.OR P0, PT, R31, 0x102, !P3 ;  /* 0x000001021f00780c */ /* 0x000fe20005f01670 */
[----:B------:R-:W-:Y:S01]  /*80600*/  @!P1 IMAD R21, R15, 0x180, RZ ;  /* 0x000001800f159824 */ /* 0x000fe200078e02ff */
[----:B----4-:R-:W-:-:S04]  /*80610*/  LOP3.LUT R18, R18, 0xff, RZ, 0xc0, !PT ;  /* 0x000000ff12127812 */ /* 0x010fc800078ec0ff */
[----:B------:R-:W-:-:S05]  /*80620*/  F2FP.F16.E4M3.UNPACK_B R18, R18 ;  /* 0x00000012ff12723e */ /* 0x000fca00020006ff */
[----:B------:R-:W-:-:S05]  /*80630*/  HADD2.F32 R18, -RZ, R18.H0_H0 ;  /* 0x20000012ff127230 */ /* 0x000fca0000004100 */
[----:B------:R-:W-:Y:S01]  /*80640*/  FMUL R20, R18, UR26 ;  /* 0x0000001a12147c20 */ /* 0x000fe20008400000 */
[----:B------:R-:W-:-:S04]  /*80650*/  @!P1 IMAD.MOV.U32 R18, RZ, RZ, R24 ;  /* 0x000000ffff129224 */ /* 0x000fc800078e0018 */
[----:B------:R-:W-:-:S04]  /*80660*/  @!P1 IMAD.WIDE.U32 R18, R14, 0x180, R18 ;  /* 0x000001800e129825 */ /* 0x000fc800078e0012 */
[----:B---3--:R-:W-:Y:S01]  /*80670*/  FFMA R20, R197, UR27, R20 ;  /* 0x0000001bc5147c23 */ /* 0x008fe20008000014 */
[----:B------:R-:W-:Y:S01]  /*80680*/  ISETP.GE.AND P6, PT, R30, 0x189, PT ;  /* 0x000001891e00780c */ /* 0x000fe20003fc6270 */
[----:B------:R-:W3:Y:S04]  /*80690*/  LDL.LU R197, [R1+0x1a94] ;  /* 0x001a940001c57983 */ /* 0x000ee80000300800 */
[----:B------:R-:W4:Y:S01]  /*806a0*/  LDL.LU R199, [R1+0x1a98] ;  /* 0x001a980001c77983 */ /* 0x000f220000300800 */
[----:B0-----:R-:W-:Y:S02]  /*806b0*/  @!P1 IADD3 R16, P2, R18, R16, RZ ;  /* 0x0000001012109210 */ /* 0x001fe40007f5e0ff */
[----:B------:R-:W-:Y:S02]  /*806c0*/  PRMT R18, RZ, 0x7610, R18 ;  /* 0x00007610ff127816 */ /* 0x000fe40000000012 */
[----:B------:R-:W-:-:S02]  /*806d0*/  @!P1 IADD3.X R17, R17, R19, R21, P2, !PT ;  /* 0x0000001311119210 */ /* 0x000fc400017fe415 */
[----:B------:R-:W-:-:S05]  /*806e0*/  F2FP.SATFINITE.E4M3.F32.PACK_AB_MERGE_C R21, RZ, R20, RZ ;  /* 0x00000014ff15723e */ /* 0x000fca00048070ff */
[----:B------:R0:W-:Y:S04]  /*806f0*/  @!P1 STG.E.U8 desc[UR30][R16.64+0x100], R21 ;  /* 0x0001001510009986 */ /* 0x0001e8000c10111e */
[----:B------:R-:W2:Y:S01]  /*80700*/  @!P0 LDG.E.U8 R18, desc[UR30][R36.64+0x101] ;  /* 0x0001011e24128981 */ /* 0x000ea2000c1e1100 */
[----:B0-----:R-:W0:Y:S01]  /*80710*/  @!P0 LDC.64 R16, c[0x0][0x5c0] ;  /* 0x00017000ff108b82 */ /* 0x001e220000000a00 */
[----:B------:R-:W-:Y:S01]  /*80720*/  @!P0 IMAD.MOV.U32 R19, RZ, RZ, R32 ;  /* 0x000000ffff138224 */ /* 0x000fe200078e0020 */
[----:B------:R-:W-:Y:S01]  /*80730*/  ISETP.LT.OR P1, PT, R31, 0x101, !P6 ;  /* 0x000001011f00780c */ /* 0x000fe20007721670 */
[----:B------:R-:W-:Y:S01]  /*80740*/  @!P0 IMAD R21, R15, 0x180, RZ ;  /* 0x000001800f158824 */ /* 0x000fe200078e02ff */
[----:B--2---:R-:W-:-:S04]  /*80750*/  LOP3.LUT R18, R18, 0xff, RZ, 0xc0, !PT ;  /* 0x000000ff12127812 */ /* 0x004fc800078ec0ff */
[----:B------:R-:W-:-:S05]  /*80760*/  F2FP.F16.E4M3.UNPACK_B R18, R18 ;  /* 0x00000012ff12723e */ /* 0x000fca00020006ff */
[----:B------:R-:W-:-:S05]  /*80770*/  HADD2.F32 R18, -RZ, R18.H0_H0 ;  /* 0x20000012ff127230 */ /* 0x000fca0000004100 */
[----:B------:R-:W-:Y:S01]  /*80780*/  FMUL R20, R18, UR26 ;  /* 0x0000001a12147c20 */ /* 0x000fe20008400000 */
[----:B------:R-:W-:-:S04]  /*80790*/  @!P0 IMAD.MOV.U32 R18, RZ, RZ, R24 ;  /* 0x000000ffff128224 */ /* 0x000fc800078e0018 */
[----:B------:R-:W-:-:S04]  /*807a0*/  @!P0 IMAD.WIDE.U32 R18, R14, 0x180, R18 ;  /* 0x000001800e128825 */ /* 0x000fc800078e0012 */
[----:B------:R-:W-:Y:S01]  /*807b0*/  FFMA R20, R196, UR27, R20 ;  /* 0x0000001bc4147c23 */ /* 0x000fe20008000014 */
[----:B0-----:R-:W-:Y:S02]  /*807c0*/  @!P0 IADD3 R16, P2, R18, R16, RZ ;  /* 0x0000001012108210 */ /* 0x001fe40007f5e0ff */
[----:B------:R-:W-:Y:S02]  /*807d0*/  PRMT R18, RZ, 0x7610, R18 ;  /* 0x00007610ff127816 */ /* 0x000fe40000000012 */
[----:B------:R-:W-:Y:S02]  /*807e0*/  @!P0 IADD3.X R17, R17, R19, R21, P2, !PT ;  /* 0x0000001311118210 */ /* 0x000fe400017fe415 */
[----:B------:R-:W-:-:S05]  /*807f0*/  F2FP.SATFINITE.E4M3.F32.PACK_AB_MERGE_C R21, RZ, R20, RZ ;  /* 0x00000014ff15723e */ /* 0x000fca00048070ff */
[----:B------:R0:W-:Y:S04]  /*80800*/  @!P0 STG.E.U8 desc[UR30][R16.64+0x101], R21 ;  /* 0x0001011510008986 */ /* 0x0001e8000c10111e */
[----:B------:R-:W2:Y:S01]  /*80810*/  @!P1 LDG.E.U8 R18, desc[UR30][R38.64+0x100] ;  /* 0x0001001e26129981 */ /* 0x000ea2000c1e1100 */
[----:B0-----:R-:W0:Y:S01]  /*80820*/  @!P1 LDC.64 R16, c[0x0][0x5c0] ;  /* 0x00017000ff109b82 */ /* 0x001e220000000a00 */
[----:B------:R-:W-:Y:S02]  /*80830*/  @!P1 IMAD.MOV.U32 R19, RZ, RZ, R32 ;  /* 0x000000ffff139224 */ /* 0x000fe400078e0020 */
[----:B------:R-:W-:Y:S01]  /*80840*/  @!P1 IMAD R23, R15, 0x180, RZ ;  /* 0x000001800f179824 */ /* 0x000fe200078e02ff */
[----:B------:R-:W-:Y:S02]  /*80850*/  ISETP.LT.OR P0, PT, R31, 0x102, !P6 ;  /* 0x000001021f00780c */ /* 0x000fe40007701670 */
[----:B--2---:R-:W-:-:S04]  /*80860*/  LOP3.LUT R18, R18, 0xff, RZ, 0xc0, !PT ;  /* 0x000000ff12127812 */ /* 0x004fc800078ec0ff */
[----:B------:R-:W-:-:S05]  /*80870*/  F2FP.F16.E4M3.UNPACK_B R18, R18 ;  /* 0x00000012ff12723e */ /* 0x000fca00020006ff */
[----:B------:R-:W-:Y:S02]  /*80880*/  HADD2.F32 R20, -RZ, R18.H0_H0 ;  /* 0x20000012ff147230 */ /* 0x000fe40000004100 */
[----:B------:R-:W-:-:S04]  /*80890*/  @!P1 IMAD.MOV.U32 R18, RZ, RZ, R24 ;  /* 0x000000ffff129224 */ /* 0x000fc800078e0018 */
[----:B------:R-:W-:-:S04]  /*808a0*/  @!P1 IMAD.WIDE.U32 R18, R14, 0x180, R18 ;  /* 0x000001800e129825 */ /* 0x000fc800078e0012 */
[----:B------:R-:W-:Y:S01]  /*808b0*/  FMUL R20, R20, UR26 ;  /* 0x0000001a14147c20 */ /* 0x000fe20008400000 */
[----:B------:R-:W-:-:S03]  /*808c0*/  @!P1 IMAD.IADD R22, R19, 0x1, R23 ;  /* 0x0000000113169824 */ /* 0x000fc600078e0217 */
[----:B---3--:R-:W-:Y:S01]  /*808d0*/  FFMA R20, R197, UR27, R20 ;  /* 0x0000001bc5147c23 */ /* 0x008fe20008000014 */
[----:B0-----:R-:W-:Y:S02]  /*808e0*/  @!P1 IADD3 R16, P2, P4, R18, UR11, R16 ;  /* 0x0000000b12109c10 */ /* 0x001fe4000fc5e010 */
[----:B------:R-:W-:Y:S01]  /*808f0*/  PRMT R18, RZ, 0x7610, R18 ;  /* 0x00007610ff127816 */ /* 0x000fe20000000012 */
[----:B------:R-:W-:Y:S02]  /*80900*/  @!P0 IMAD.MOV.U32 R19, RZ, RZ, R32 ;  /* 0x000000ffff138224 */ /* 0x000fe400078e0020 */
[----:B------:R-:W-:Y:S01]  /*80910*/  @!P0 IMAD R23, R15, 0x180, RZ ;  /* 0x000001800f178824 */ /* 0x000fe200078e02ff */
[----:B------:R-:W-:Y:S02]  /*80920*/  @!P1 IADD3.X R17, R22, UR10, R17, P2, P4 ;  /* 0x0000000a16119c10 */ /* 0x000fe400097e8411 */
[----:B------:R-:W-:Y:S01]  /*80930*/  F2FP.SATFINITE.E4M3.F32.PACK_AB_MERGE_C R21, RZ, R20, RZ ;  /* 0x00000014ff15723e */ /* 0x000fe200048070ff */
[----:B------:R-:W2:Y:S04]  /*80940*/  LDL.LU R197, [R1+0x1a9c] ;  /* 0x001a9c0001c57983 */ /* 0x000ea80000300800 */
[----:B------:R-:W3:Y:S04]  /*80950*/  LDL.LU R196, [R1+0x1aa0] ;  /* 0x001aa00001c47983 */ /* 0x000ee80000300800 */
[----:B------:R0:W-:Y:S04]  /*80960*/  @!P1 STG.E.U8 desc[UR30][R16.64+0x100], R21 ;  /* 0x0001001510009986 */ /* 0x0001e8000c10111e */
[----:B------:R-:W4:Y:S01]  /*80970*/  @!P0 LDG.E.U8 R18, desc[UR30][R38.64+0x101] ;  /* 0x0001011e26128981 */ /* 0x000f22000c1e1100 */
[----:B0-----:R-:W0:Y:S01]  /*80980*/  @!P0 LDC.64 R16, c[0x0][0x5c0] ;  /* 0x00017000ff108b82 */ /* 0x001e220000000a00 */
[----:B------:R-:W-:-:S02]  /*80990*/  ISETP.LT.OR P1, PT, R31, 0x109, !P3 ;  /* 0x000001091f00780c */ /* 0x000fc40005f21670 */
[----:B----4-:R-:W-:-:S04]  /*809a0*/  LOP3.LUT R18, R18, 0xff, RZ, 0xc0, !PT ;  /* 0x000000ff12127812 */ /* 0x010fc800078ec0ff */
[----:B------:R-:W-:-:S05]  /*809b0*/  F2FP.F16.E4M3.UNPACK_B R18, R18 ;  /* 0x00000012ff12723e */ /* 0x000fca00020006ff */
[----:B------:R-:W-:Y:S02]  /*809c0*/  HADD2.F32 R20, -RZ, R18.H0_H0 ;  /* 0x20000012ff147230 */ /* 0x000fe40000004100 */
[----:B------:R-:W-:-:S04]  /*809d0*/  @!P0 IMAD.MOV.U32 R18, RZ, RZ, R24 ;  /* 0x000000ffff128224 */ /* 0x000fc800078e0018 */
[----:B------:R-:W-:-:S04]  /*809e0*/  @!P0 IMAD.WIDE.U32 R18, R14, 0x180, R18 ;  /* 0x000001800e128825 */ /* 0x000fc800078e0012 */
[----:B------:R-:W-:Y:S01]  /*809f0*/  FMUL R20, R20, UR26 ;  /* 0x0000001a14147c20 */ /* 0x000fe20008400000 */
[----:B------:R-:W-:-:S03]  /*80a00*/  @!P0 IMAD.IADD R22, R19, 0x1, R23 ;  /* 0x0000000113168824 */ /* 0x000fc600078e0217 */
[----:B------:R-:W-:Y:S01]  /*80a10*/  FFMA R20, R199, UR27, R20 ;  /* 0x0000001bc7147c23 */ /* 0x000fe20008000014 */
[----:B0-----:R-:W-:Y:S02]  /*80a20*/  @!P0 IADD3 R16, P2, P4, R18, UR11, R16 ;  /* 0x0000000b12108c10 */ /* 0x001fe4000fc5e010 */
[----:B------:R-:W-:Y:S02]  /*80a30*/  PRMT R18, RZ, 0x7610, R18 ;  /* 0x00007610ff127816 */ /* 0x000fe40000000012 */
[----:B------:R-:W-:Y:S02]  /*80a40*/  @!P0 IADD3.X R17, R22, UR10, R17, P2, P4 ;  /* 0x0000000a16118c10 */ /* 0x000fe400097e8411 */
[----:B------:R-:W-:-:S05]  /*80a50*/  F2FP.SATFINITE.E4M3.F32.PACK_AB_MERGE_C R21, RZ, R20, RZ ;  /* 0x00000014ff15723e */ /* 0x000fca00048070ff */
[----:B------:R0:W-:Y:S04]  /*80a60*/  @!P0 STG.E.U8 desc[UR30][R16.64+0x101], R21 ;  /* 0x0001011510008986 */ /* 0x0001e8000c10111e */
[----:B------:R-:W4:Y:S01]  /*80a70*/  @!P1 LDG.E.U8 R18, desc[UR30][R36.64+0x108] ;  /* 0x0001081e24129981 */ /* 0x000f22000c1e1100 */
[----:B0-----:R-:W0:Y:S01]  /*80a80*/  @!P1 LDC.64 R16, c[0x0][0x5c0] ;  /* 0x00017000ff109b82 */ /* 0x001e220000000a00 */
[----:B------:R-:W-:Y:S01]  /*80a90*/  @!P1 IMAD.MOV.U32 R19, RZ, RZ, R32 ;  /* 0x000000ffff139224 */ /* 0x000fe200078e0020 */
        /* <DEDUP_REMOVED lines=8> */
[----:B--2---:R-:W-:Y:S02]  /*80b20*/  FFMA R20, R197, UR27, R20 ;  /* 0x0000001bc5147c23 */ /* 0x004fe40008000014 */
[----:B------:R-:W2:Y:S04]  /*80b30*/  LDL.LU R197, [R1+0x1aa4] ;  /* 0x001aa40001c57983 */ /* 0x000ea80000300800 */
[----:B------:R-:W4:Y:S01]  /*80b40*/  LDL.LU R199, [R1+0x1aa8] ;  /* 0x001aa80001c77983 */ /* 0x000f220000300800 */
[----:B0-----:R-:W-:Y:S02]  /*80b50*/  @!P1 IADD3 R16, P2, R18, R16, RZ ;  /* 0x0000001012109210 */ /* 0x001fe40007f5e0ff */
[----:B------:R-:W-:Y:S02]  /*80b60*/  PRMT R18, RZ, 0x7610, R18 ;  /* 0x00007610ff127816 */ /* 0x000fe40000000012 */
[----:B------:R-:W-:-:S02]  /*80b70*/  @!P1 IADD3.X R17, R17, R19, R21, P2, !PT ;  /* 0x0000001311119210 */ /* 0x000fc400017fe415 */
[----:B------:R-:W-:-:S05]  /*80b80*/  F2FP.SATFINITE.E4M3.F32.PACK_AB_MERGE_C R21, RZ, R20, RZ ;  /* 0x00000014ff15723e */ /* 0x000fca00048070ff */
[----:B------:R0:W-:Y:S04]  /*80b90*/  @!P1 STG.E.U8 desc[UR30][R16.64+0x108], R21 ;  /* 0x0001081510009986 */ /* 0x0001e8000c10111e */
[----:B------:R-:W3:Y:S01]  /*80ba0*/  @!P0 LDG.E.U8 R18, desc[UR30][R36.64+0x109] ;  /* 0x0001091e24128981 */ /* 0x000ee2000c1e1100 */
[----:B0-----:R-:W0:Y:S01]  /*80bb0*/  @!P0 LDC.64 R16, c[0x0][0x5c0] ;  /* 0x00017000ff108b82 */ /* 0x001e220000000a00 */
[----:B------:R-:W-:Y:S01]  /*80bc0*/  @!P0 IMAD.MOV.U32 R19, RZ, RZ, R32 ;  /* 0x000000ffff138224 */ /* 0x000fe200078e0020 */
[----:B------:R-:W-:Y:S01]  /*80bd0*/  ISETP.LT.OR P1, PT, R31, 0x109, !P6 ;  /* 0x000001091f00780c */ /* 0x000fe20007721670 */
[----:B------:R-:W-:Y:S01]  /*80be0*/  @!P0 IMAD R21, R15, 0x180, RZ ;  /* 0x000001800f158824 */ /* 0x000fe200078e02ff */
[----:B---3--:R-:W-:-:S04]  /*80bf0*/  LOP3.LUT R18, R18, 0xff, RZ, 0xc0, !PT ;  /* 0x000000ff12127812 */ /* 0x008fc800078ec0ff */
        /* <DEDUP_REMOVED lines=11> */
[----:B------:R-:W3:Y:S01]  /*80cb0*/  @!P1 LDG.E.U8 R18, desc[UR30][R38.64+0x108] ;  /* 0x0001081e26129981 */ /* 0x000ee2000c1e1100 */
[----:B0-----:R-:W0:Y:S01]  /*80cc0*/  @!P1 LDC.64 R16, c[0x0][0x5c0] ;  /* 0x00017000ff109b82 */ /* 0x001e220000000a00 */
[----:B------:R-:W-:Y:S02]  /*80cd0*/  @!P1 IMAD.MOV.U32 R19, RZ, RZ, R32 ;  /* 0x000000ffff139224 */ /* 0x000fe400078e0020 */
[----:B------:R-:W-:Y:S01]  /*80ce0*/  @!P1 IMAD R23, R15, 0x180, RZ ;  /* 0x000001800f179824 */ /* 0x000fe200078e02ff */
[----:B------:R-:W-:Y:S02]  /*80cf0*/  ISETP.LT.OR P0, PT, R31, 0x10a, !P6 ;  /* 0x0000010a1f00780c */ /* 0x000fe40007701670 */
[----:B---3--:R-:W-:-:S04]  /*80d00*/  LOP3.LUT R18, R18, 0xff, RZ, 0xc0, !PT ;  /* 0x000000ff12127812 */ /* 0x008fc800078ec0ff */
[----:B------:R-:W-:-:S05]  /*80d10*/  F2FP.F16.E4M3.UNPACK_B R18, R18 ;  /* 0x00000012ff12723e */ /* 0x000fca00020006ff */
[----:B------:R-:W-:Y:S02]  /*80d20*/  HADD2.F32 R20, -RZ, R18.H0_H0 ;  /* 0x20000012ff147230 */ /* 0x000fe40000004100 */
[----:B------:R-:W-:-:S04]  /*80d30*/  @!P1 IMAD.MOV.U32 R18, RZ, RZ, R24 ;  /* 0x000000ffff129224 */ /* 0x000fc800078e0018 */
[----:B------:R-:W-:-:S04]  /*80d40*/  @!P1 IMAD.WIDE.U32 R18, R14, 0x180, R18 ;  /* 0x000001800e129825 */ /* 0x000fc800078e0012 */
[----:B------:R-:W-:Y:S01]  /*80d50*/  FMUL R20, R20, UR26 ;  /* 0x0000001a14147c20 */ /* 0x000fe20008400000 */
[----:B------:R-:W-:-:S03]  /*80d60*/  @!P1 IMAD.IADD R22, R19, 0x1, R23 ;  /* 0x0000000113169824 */ /* 0x000fc600078e0217 */
[----:B--2---:R-:W-:Y:S01]  /*80d70*/  FFMA R20, R197, UR27, R20 ;  /* 0x0000001bc5147c23 */ /* 0x004fe20008000014 */
        /* <DEDUP_REMOVED lines=513> */
[----:B------:R-:W-:-:S03]  /*82d90*/  @!P1 IMAD.MOV.U32 R18, RZ, RZ, R24 ;  /* 0x000000ffff129224 */ /* 0x000fc600078e0018 */
[----:B------:R-:W-:Y:S01]  /*82da0*/  FMUL R20, R20, UR26 ;  /* 0x0000001a14147c20 */ /* 0x000fe20008400000 */
[----:B------:R-:W-:-:S04]  /*82db0*/  @!P1 IMAD.WIDE.U32 R18, R14, 0x180, R18 ;  /* 0x000001800e129825 */ /* 0x000fc800078e0012 */
[----:B--2---:R-:W-:Y:S01]  /*82dc0*/  FFMA R20, R197, UR27, R20 ;  /* 0x0000001bc5147c23 */ /* 0x004fe20008000014 */
[----:B------:R-:W-:Y:S01]  /*82dd0*/  @!P1 IMAD.IADD R22, R19, 0x1, R23 ;  /* 0x0000000113169824 */ /* 0x000fe200078e0217 */
[----:B0-----:R-:W-:Y:S01]  /*82de0*/  @!P1 IADD3 R16, P2, P4, R18, UR11, R16 ;  /* 0x0000000b12109c10 */ /* 0x001fe2000fc5e010 */
[----:B------:R-:W2:Y:S01]  /*82df0*/  LDL.LU R197, [R1+0x1b1c] ;  /* 0x001b1c0001c57983 */ /* 0x000ea20000300800 */
[----:B------:R-:W0:Y:S01]  /*82e00*/  @!P0 LDC.64 R18, c[0x0][0x5c0] ;  /* 0x00017000ff128b82 */ /* 0x000e220000000a00 */
[----:B------:R-:W-:Y:S02]  /*82e10*/  F2FP.SATFINITE.E4M3.F32.PACK_AB_MERGE_C R21, RZ, R20, RZ ;  /* 0x00000014ff15723e */ /* 0x000fe400048070ff */
[----:B------:R-:W-:Y:S02]  /*82e20*/  @!P1 IADD3.X R17, R22, UR10, R17, P2, P4 ;  /* 0x0000000a16119c10 */ /* 0x000fe400097e8411 */
[----:B------:R-:W-:Y:S01]  /*82e30*/  PRMT R20, RZ, 0x7610, R20 ;  /* 0x00007610ff147816 */ /* 0x000fe20000000014 */
[----:B------:R-:W-:Y:S01]  /*82e40*/  @!P0 IMAD R23, R15, 0x180, RZ ;  /* 0x000001800f178824 */ /* 0x000fe200078e02ff */
[----:B------:R-:W3:Y:S04]  /*82e50*/  LDL.LU R196, [R1+0x1b20] ;  /* 0x001b200001c47983 */ /* 0x000ee80000300800 */
[----:B------:R1:W-:Y:S04]  /*82e60*/  @!P1 STG.E.U8 desc[UR30][R16.64+0x140], R21 ;  /* 0x0001401510009986 */ /* 0x0003e8000c10111e */
[----:B------:R-:W4:Y:S01]  /*82e70*/  @!P0 LDG.E.U8 R20, desc[UR30][R38.64+0x141] ;  /* 0x0001411e26148981 */ /* 0x000f22000c1e1100 */
[----:B------:R-:W-:Y:S01]  /*82e80*/  ISETP.LT.OR P1, PT, R31, 0x149, !P3 ;  /* 0x000001491f00780c */ /* 0x000fe20005f21670 */
[----:B-1----:R-:W-:-:S02]  /*82e90*/  @!P0 IMAD.MOV.U32 R16, RZ, RZ, R24 ;  /* 0x000000ffff108224 */ /* 0x002fc400078e0018 */
[----:B------:R-:W-:Y:S02]  /*82ea0*/  @!P0 IMAD.MOV.U32 R17, RZ, RZ, R32 ;  /* 0x000000ffff118224 */ /* 0x000fe400078e0020 */
[----:B------:R-:W-:-:S04]  /*82eb0*/  @!P0 IMAD.WIDE.U32 R16, R14, 0x180, R16 ;  /* 0x000001800e108825 */ /* 0x000fc800078e0010 */
[----:B------:R-:W-:Y:S01]  /*82ec0*/  @!P0 IMAD.IADD R22, R17, 0x1, R23 ;  /* 0x0000000111168824 */ /* 0x000fe200078e0217 */
[----:B0-----:R-:W-:-:S04]  /*82ed0*/  @!P0 IADD3 R16, P2, P4, R16, UR11, R18 ;  /* 0x0000000b10108c10 */ /* 0x001fc8000fc5e012 */
[----:B------:R-:W-:Y:S02]  /*82ee0*/  @!P0 IADD3.X R17, R22, UR10, R19, P2, P4 ;  /* 0x0000000a16118c10 */ /* 0x000fe400097e8413 */
[----:B------:R-:W0:Y:S01]  /*82ef0*/  @!P1 LDC.64 R18, c[0x0][0x5c0] ;  /* 0x00017000ff129b82 */ /* 0x000e220000000a00 */
        /* <DEDUP_REMOVED lines=9> */
[----:B------:R-:W-:Y:S01]  /*82f90*/  ISETP.LT.OR P0, PT, R31, 0x14a, !P3 ;  /* 0x0000014a1f00780c */ /* 0x000fe20005f01670 */
[----:B-1----:R-:W-:Y:S02]  /*82fa0*/  @!P1 IMAD.MOV.U32 R16, RZ, RZ, R24 ;  /* 0x000000ffff109224 */ /* 0x002fe400078e0018 */
[----:B------:R-:W-:Y:S01]  /*82fb0*/  @!P1 IMAD.MOV.U32 R17, RZ, RZ, R32 ;  /* 0x000000ffff119224 */ /* 0x000fe200078e0020 */
[----:B----4-:R-:W-:-:S04]  /*82fc0*/  LOP3.LUT R20, R20, 0xff, RZ, 0xc0, !PT ;  /* 0x000000ff14147812 */ /* 0x010fc800078ec0ff */
[----:B------:R-:W-:-:S05]  /*82fd0*/  F2FP.F16.E4M3.UNPACK_B R20, R20 ;  /* 0x00000014ff14723e */ /* 0x000fca00020006ff */
[----:B------:R-:W-:-:S05]  /*82fe0*/  HADD2.F32 R20, -RZ, R20.H0_H0 ;  /* 0x20000014ff147230 */ /* 0x000fca0000004100 */
[----:B------:R-:W-:Y:S01]  /*82ff0*/  FMUL R22, R20, UR26 ;  /* 0x0000001a14167c20 */ /* 0x000fe20008400000 */
[----:B------:R-:W-:-:S04]  /*83000*/  @!P1 IMAD.WIDE.U32 R20, R14, 0x180, R16 ;  /* 0x000001800e149825 */ /* 0x000fc800078e0010 */
[----:B------:R-:W-:Y:S02]  /*83010*/  @!P1 IMAD R16, R15, 0x180, RZ ;  /* 0x000001800f109824 */ /* 0x000fe400078e02ff */
[----:B--2---:R-:W-:Y:S01]  /*83020*/  FFMA R22, R197, UR27, R22 ;  /* 0x0000001bc5167c23 */ /* 0x004fe20008000016 */
[----:B0-----:R-:W-:Y:S02]  /*83030*/  @!P1 IADD3 R18, P2, R20, R18, RZ ;  /* 0x0000001214129210 */ /* 0x001fe40007f5e0ff */
[----:B------:R-:W-:Y:S01]  /*83040*/  PRMT R20, RZ, 0x7610, R20 ;  /* 0x00007610ff147816 */ /* 0x000fe20000000014 */
[----:B------:R-:W2:Y:S01]  /*83050*/  LDL.LU R197, [R1+0x1b24] ;  /* 0x001b240001c57983 */ /* 0x000ea20000300800 */
[----:B------:R-:W-:Y:S02]  /*83060*/  F2FP.SATFINITE.E4M3.F32.PACK_AB_MERGE_C R23, RZ, R22, RZ ;  /* 0x00000016ff17723e */ /* 0x000fe400048070ff */
[----:B------:R-:W-:Y:S01]  /*83070*/  @!P1 IADD3.X R19, R19, R21, R16, P2, !PT ;  /* 0x0000001513139210 */ /* 0x000fe200017fe410 */
[----:B------:R-:W4:Y:S01]  /*83080*/  LDL.LU R199, [R1+0x1b28] ;  /* 0x001b280001c77983 */ /* 0x000f220000300800 */
[----:B------:R-:W0:Y:S03]  /*83090*/  @!P0 LDC.64 R16, c[0x0][0x5c0] ;  /* 0x00017000ff108b82 */ /* 0x000e260000000a00 */
[----:B------:R1:W-:Y:S04]  /*830a0*/  @!P1 STG.E.U8 desc[UR30][R18.64+0x148], R23 ;  /* 0x0001481712009986 */ /* 0x0003e8000c10111e */
[----:B------:R-:W3:Y:S01]  /*830b0*/  @!P0 LDG.E.U8 R20, desc[UR30][R36.64+0x149] ;  /* 0x0001491e24148981 */ /* 0x000ee2000c1e1100 */
[----:B------:R-:W-:Y:S01]  /*830c0*/  ISETP.LT.OR P1, PT, R31, 0x149, !P6 ;  /* 0x000001491f00780c */ /* 0x000fe20007721670 */
[----:B-1----:R-:W-:-:S02]  /*830d0*/  @!P0 IMAD.MOV.U32 R18, RZ, RZ, R24 ;  /* 0x000000ffff128224 */ /* 0x002fc400078e0018 */
[----:B------:R-:W-:Y:S01]  /*830e0*/  @!P0 IMAD.MOV.U32 R19, RZ, RZ, R32 ;  /* 0x000000ffff138224 */ /* 0x000fe200078e0020 */
[----:B---3--:R-:W-:-:S04]  /*830f0*/  LOP3.LUT R20, R20, 0xff, RZ, 0xc0, !PT ;  /* 0x000000ff14147812 */ /* 0x008fc800078ec0ff */
[----:B------:R-:W-:-:S05]  /*83100*/  F2FP.F16.E4M3.UNPACK_B R20, R20 ;  /* 0x00000014ff14723e */ /* 0x000fca00020006ff */
[----:B------:R-:W-:-:S05]  /*83110*/  HADD2.F32 R20, -RZ, R20.H0_H0 ;  /* 0x20000014ff147230 */ /* 0x000fca0000004100 */
[----:B------:R-:W-:Y:S01]  /*83120*/  FMUL R22, R20, UR26 ;  /* 0x0000001a14167c20 */ /* 0x000fe20008400000 */
[----:B------:R-:W-:-:S04]  /*83130*/  @!P0 IMAD.WIDE.U32 R20, R14, 0x180, R18 ;  /* 0x000001800e148825 */ /* 0x000fc800078e0012 */
[----:B------:R-:W-:Y:S02]  /*83140*/  @!P0 IMAD R19, R15, 0x180, RZ ;  /* 0x000001800f138824 */ /* 0x000fe400078e02ff */
[----:B------:R-:W-:Y:S01]  /*83150*/  FFMA R22, R196, UR27, R22 ;  /* 0x0000001bc4167c23 */ /* 0x000fe20008000016 */
[----:B0-----:R-:W-:Y:S02]  /*83160*/  @!P0 IADD3 R18, P2, R20, R16, RZ ;  /* 0x0000001014128210 */ /* 0x001fe40007f5e0ff */
[----:B------:R-:W-:Y:S02]  /*83170*/  PRMT R20, RZ, 0x7610, R20 ;  /* 0x00007610ff147816 */ /* 0x000fe40000000014 */
[----:B------:R-:W-:Y:S02]  /*83180*/  F2FP.SATFINITE.E4M3.F32.PACK_AB_MERGE_C R23, RZ, R22, RZ ;  /* 0x00000016ff17723e */ /* 0x000fe400048070ff */
[----:B------:R-:W-:Y:S02]  /*83190*/  @!P0 IADD3.X R19, R17, R21, R19, P2, !PT ;  /* 0x0000001511138210 */ /* 0x000fe400017fe413 */
[----:B------:R-:W0:Y:S03]  /*831a0*/  @!P1 LDC.64 R16, c[0x0][0x5c0] ;  /* 0x00017000ff109b82 */ /* 0x000e260000000a00 */
[----:B------:R1:W-:Y:S04]  /*831b0*/  @!P0 STG.E.U8 desc[UR30][R18.64+0x149], R23 ;  /* 0x0001491712008986 */ /* 0x0003e8000c10111e */
[----:B------:R-:W3:Y:S01]  /*831c0*/  @!P1 LDG.E.U8 R20, desc[UR30][R38.64+0x148] ;  /* 0x0001481e26149981 */ /* 0x000ee2000c1e1100 */
[----:B------:R-:W-:Y:S01]  /*831d0*/  @!P1 IMAD R27, R15, 0x180, RZ ;  /* 0x000001800f1b9824 */ /* 0x000fe200078e02ff */
[----:B------:R-:W-:Y:S01]  /*831e0*/  ISETP.LT.OR P0, PT, R31, 0x14a, !P6 ;  /* 0x0000014a1f00780c */ /* 0x000fe20007701670 */
[----:B-1----:R-:W-:-:S02]  /*831f0*/  @!P1 IMAD.MOV.U32 R18, RZ, RZ, R24 ;  /* 0x000000ffff129224 */ /* 0x002fc400078e0018 */
[----:B------:R-:W-:Y:S01]  /*83200*/  @!P1 IMAD.MOV.U32 R19, RZ, RZ, R32 ;  /* 0x000000ffff139224 */ /* 0x000fe200078e0020 */
[----:B---3--:R-:W-:-:S04]  /*83210*/  LOP3.LUT R20, R20, 0xff, RZ, 0xc0, !PT ;  /* 0x000000ff14147812 */ /* 0x008fc800078ec0ff */
[----:B------:R-:W-:-:S05]  /*83220*/  F2FP.F16.E4M3.UNPACK_B R20, R20 ;  /* 0x00000014ff14723e */ /* 0x000fca00020006ff */
[----:B------:R-:W-:Y:S02]  /*83230*/  HADD2.F32 R22, -RZ, R20.H0_H0 ;  /* 0x20000014ff167230 */ /* 0x000fe40000004100 */
[----:B------:R-:W-:-:S04]  /*83240*/  @!P1 IMAD.WIDE.U32 R20, R14, 0x180, R18 ;  /* 0x000001800e149825 */ /* 0x000fc800078e0012 */
[----:B------:R-:W-:Y:S01]  /*83250*/  FMUL R22, R22, UR26 ;  /* 0x0000001a16167c20 */ /* 0x000fe20008400000 */
[----:B------:R-:W-:Y:S01]  /*83260*/  @!P1 IMAD.IADD R18, R21, 0x1, R27 ;  /* 0x0000000115129824 */ /* 0x000fe200078e021b */
[----:B0-----:R-:W-:Y:S02]  /*83270*/  @!P1 IADD3 R16, P2, P4, R20, UR11, R16 ;  /* 0x0000000b14109c10 */ /* 0x001fe4000fc5e010 */
[----:B--2---:R-:W-:Y:S01]  /*83280*/  FFMA R22, R197, UR27, R22 ;  /* 0x0000001bc5167c23 */ /* 0x004fe20008000016 */
[----:B------:R-:W-:Y:S02]  /*83290*/  PRMT R20, RZ, 0x7610, R20 ;  /* 0x00007610ff147816 */ /* 0x000fe40000000014 */
[----:B------:R-:W-:Y:S01]  /*832a0*/  @!P1 IADD3.X R17, R18, UR10, R17, P2, P4 ;  /* 0x0000000a12119c10 */ /* 0x000fe200097e8411 */
[----:B------:R-:W-:Y:S01]  /*832b0*/  @!P0 IMAD R27, R15, 0x180, RZ ;  /* 0x000001800f1b8824 */ /* 0x000fe200078e02ff */
[----:B------:R-:W0:Y:S01]  /*832c0*/  @!P0 LDC.64 R18, c[0x0][0x5c0] ;  /* 0x00017000ff128b82 */ /* 0x000e220000000a00 */
[----:B------:R-:W-:Y:S01]  /*832d0*/  F2FP.SATFINITE.E4M3.F32.PACK_AB_MERGE_C R23, RZ, R22, RZ ;  /* 0x00000016ff17723e */ /* 0x000fe200048070ff */
[----:B------:R-:W2:Y:S04]  /*832e0*/  LDL.LU R197, [R1+0x1b2c] ;  /* 0x001b2c0001c57983 */ /* 0x000ea80000300800 */
[----:B------:R-:W3:Y:S04]  /*832f0*/  LDL.LU R196, [R1+0x1b30] ;  /* 0x001b300001c47983 */ /* 0x000ee80000300800 */
[----:B------:R1:W-:Y:S04]  /*83300*/  @!P1 STG.E.U8 desc[UR30][R16.64+0x148], R23 ;  /* 0x0001481710009986 */ /* 0x0003e8000c10111e */
[----:B------:R-:W4:Y:S01]  /*83310*/  @!P0 LDG.E.U8 R20, desc[UR30][R38.64+0x149] ;  /* 0x0001491e26148981 */ /* 0x000f22000c1e1100 */
[----:B------:R-:W-:Y:S01]  /*83320*/  ISETP.LT.OR P1, PT, R31, 0x151, !P3 ;  /* 0x000001511f00780c */ /* 0x000fe20005f21670 */
[----:B-1----:R-:W-:-:S02]  /*83330*/  @!P0 IMAD.MOV.U32 R16, RZ, RZ, R24 ;  /* 0x000000ffff108224 */ /* 0x002fc400078e0018 */
[----:B------:R-:W-:Y:S01]  /*83340*/  @!P0 IMAD.MOV.U32 R17, RZ, RZ, R32 ;  /* 0x000000ffff118224 */ /* 0x000fe200078e0020 */
[----:B----4-:R-:W-:-:S04]  /*83350*/  LOP3.LUT R20, R20, 0xff, RZ, 0xc0, !PT ;  /* 0x000000ff14147812 */ /* 0x010fc800078ec0ff */
[----:B------:R-:W-:-:S05]  /*83360*/  F2FP.F16.E4M3.UNPACK_B R20, R20 ;  /* 0x00000014ff14723e */ /* 0x000fca00020006ff */
[----:B------:R-:W-:Y:S02]  /*83370*/  HADD2.F32 R22, -RZ, R20.H0_H0 ;  /* 0x20000014ff167230 */ /* 0x000fe40000004100 */
[----:B------:R-:W-:-:S04]  /*83380*/  @!P0 IMAD.WIDE.U32 R20, R14, 0x180, R16 ;  /* 0x000001800e148825 */ /* 0x000fc800078e0010 */
[----:B------:R-:W-:Y:S01]  /*83390*/  FMUL R22, R22, UR26 ;  /* 0x0000001a16167c20 */ /* 0x000fe20008400000 */
[----:B------:R-:W-:Y:S01]  /*833a0*/  @!P0 IMAD.IADD R16, R21, 0x1, R27 ;  /* 0x0000000115108824 */ /* 0x000fe200078e021b */
[----:B0-----:R-:W-:Y:S02]  /*833b0*/  @!P0 IADD3 R18, P2, P4, R20, UR11, R18 ;  /* 0x0000000b14128c10 */ /* 0x001fe4000fc5e012 */
[----:B------:R-:W-:Y:S01]  /*833c0*/  FFMA R22, R199, UR27, R22 ;  /* 0x0000001bc7167c23 */ /* 0x000fe20008000016 */
[----:B------:R-:W-:Y:S02]  /*833d0*/  PRMT R20, RZ, 0x7610, R20 ;  /* 0x00007610ff147816 */ /* 0x000fe40000000014 */
[----:B------:R-:W-:Y:S02]  /*833e0*/  @!P0 IADD3.X R19, R16, UR10, R19, P2, P4 ;  /* 0x0000000a10138c10 */ /* 0x000fe400097e8413 */
[----:B------:R-:W0:Y:S01]  /*833f0*/  @!P1 LDC.64 R16, c[0x0][0x5c0] ;  /* 0x00017000ff109b82 */ /* 0x000e220000000a00 */
[----:B------:R-:W-:-:S05]  /*83400*/  F2FP.SATFINITE.E4M3.F32.PACK_AB_MERGE_C R23, RZ, R22, RZ ;  /* 0x00000016ff17723e */ /* 0x000fca00048070ff */
        /* <DEDUP_REMOVED lines=49> */
[----:B--2---:R-:W-:Y:S02]  /*83720*/  FFMA R22, R197, UR27, R22 ;  /* 0x0000001bc5167c23 */ /* 0x004fe40008000016 */
[----:B------:R-:W-:Y:S02]  /*83730*/  @!P1 IADD3.X R21, R18, UR10, R17, P2, P4 ;  /* 0x0000000a12159c10 */ /* 0x000fe400097e8411 */
[----:B------:R-:W-:Y:S01]  /*83740*/  PRMT R18, RZ, 0x7610, R18 ;  /* 0x00007610ff127816 */ /* 0x000fe20000000012 */
[----:B------:R-:W0:Y:S01]  /*83750*/  @!P0 LDC.64 R16, c[0x0][0x5c0] ;  /* 0x00017000ff108b82 */ /* 0x000e220000000a00 */
[----:B------:R-:W-:Y:S01]  /*83760*/  F2FP.SATFINITE.E4M3.F32.PACK_AB_MERGE_C R23, RZ, R22, RZ ;  /* 0x00000016ff17723e */ /* 0x000fe200048070ff */
[----:B------:R-:W-:-:S02]  /*83770*/  @!P0 IMAD.MOV.U32 R19, RZ, RZ, R32 ;  /* 0x000000ffff138224 */ /* 0x000fc400078e0020 */
[----:B------:R-:W-:Y:S01]  /*83780*/  @!P0 IMAD R27, R15, 0x180, RZ ;  /* 0x000001800f1b8824 */ /* 0x000fe200078e02ff */
[----:B------:R-:W2:Y:S04]  /*83790*/  LDL.LU R197, [R1+0x1b3c] ;  /* 0x001b3c0001c57983 */ /* 0x000ea80000300800 */
[----:B------:R1:W-:Y:S04]  /*837a0*/  @!P1 STG.E.U8 desc[UR30][R20.64+0x150], R23 ;  /* 0x0001501714009986 */ /* 0x0003e8000c10111e */
[----:B------:R-:W3:Y:S01]  /*837b0*/  @!P0 LDG.E.U8 R18, desc[UR30][R38.64+0x151] ;  /* 0x0001511e26128981 */ /* 0x000ee2000c1e1100 */
[----:B------:R-:W-:-:S03]  /*837c0*/  ISETP.LT.OR P1, PT, R31, 0x159, !P3 ;  /* 0x000001591f00780c */ /* 0x000fc60005f21670 */
[----:B------:R-:W2:Y:S01]  /*837d0*/  LDL.LU R196, [R1+0x1b40] ;  /* 0x001b400001c47983 */ /* 0x000ea20000300800 */
[----:B---3--:R-:W-:-:S04]  /*837e0*/  LOP3.LUT R18, R18, 0xff, RZ, 0xc0, !PT ;  /* 0x000000ff12127812 */ /* 0x008fc800078ec0ff */
[----:B------:R-:W-:-:S05]  /*837f0*/  F2FP.F16.E4M3.UNPACK_B R18, R18 ;  /* 0x00000012ff12723e */ /* 0x000fca00020006ff */
[----:B------:R-:W-:Y:S02]  /*83800*/  HADD2.F32 R22, -RZ, R18.H0_H0 ;  /* 0x20000012ff167230 */ /* 0x000fe40000004100 */
[----:B------:R-:W-:-:S04]  /*83810*/  @!P0 IMAD.MOV.U32 R18, RZ, RZ, R24 ;  /* 0x000000ffff128224 */ /* 0x000fc800078e0018 */
[----:B------:R-:W-:-:S04]  /*83820*/  @!P0 IMAD.WIDE.U32 R18, R14, 0x180, R18 ;  /* 0x000001800e128825 */ /* 0x000fc800078e0012 */
[----:B------:R-:W-:Y:S01]  /*83830*/  FMUL R22, R22, UR26 ;  /* 0x0000001a16167c20 */ /* 0x000fe20008400000 */
[----:B-1----:R-:W-:Y:S01]  /*83840*/  @!P0 IMAD.IADD R20, R19, 0x1, R27 ;  /* 0x0000000113148824 */ /* 0x002fe200078e021b */
[----:B0-----:R-:W-:Y:S02]  /*83850*/  @!P0 IADD3 R18, P2, P4, R18, UR11, R16 ;  /* 0x0000000b12128c10 */ /* 0x001fe4000fc5e010 */
[----:B----4-:R-:W-:Y:S02]  /*83860*/  FFMA R22, R199, UR27, R22 ;  /* 0x0000001bc7167c23 */ /* 0x010fe40008000016 */
[----:B------:R-:W-:Y:S02]  /*83870*/  @!P0 IADD3.X R19, R20, UR10, R17, P2, P4 ;  /* 0x0000000a14138c10 */ /* 0x000fe400097e8411 */
[----:B------:R-:W-:Y:S02]  /*83880*/  PRMT R20, RZ, 0x7610, R20 ;  /* 0x00007610ff147816 */ /* 0x000fe40000000014 */
[----:B------:R-:W-:Y:S01]  /*83890*/  F2FP.SATFINITE.E4M3.F32.PACK_AB_MERGE_C R23, RZ, R22, RZ ;  /* 0x00000016ff17723e */ /* 0x000fe200048070ff */
[----:B------:R-:W0:Y:S04]  /*838a0*/  @!P1 LDC.64 R16, c[0x0][0x5c0] ;  /* 0x00017000ff109b82 */ /* 0x000e280000000a00 */
        /* <DEDUP_REMOVED lines=11> */
[----:B--2---:R-:W-:Y:S01]  /*83960*/  FFMA R22, R197, UR27, R22 ;  /* 0x0000001bc5167c23 */ /* 0x004fe20008000016 */
[----:B0-----:R-:W-:Y:S01]  /*83970*/  @!P1 IADD3 R16, P2, R20, R16, RZ ;  /* 0x0000001014109210 */ /* 0x001fe20007f5e0ff */
[----:B------:R-:W2:Y:S04]  /*83980*/  LDL.LU R197, [R1+0x1b44] ;  /* 0x001b440001c57983 */ /* 0x000ea80000300800 */
[----:B------:R-:W3:Y:S01]  /*83990*/  LDL.LU R199, [R1+0x1b48] ;  /* 0x001b480001c77983 */ /* 0x000ee20000300800 */
[----:B------:R-:W-:Y:S02]  /*839a0*/  @!P1 IADD3.X R17, R17, R21, R18, P2, !PT ;  /* 0x0000001511119210 */ /* 0x000fe400017fe412 */
[----:B------:R-:W-:-:S02]  /*839b0*/  F2FP.SATFINITE.E4M3.F32.PACK_AB_MERGE_C R21, RZ, R22, RZ ;  /* 0x00000016ff15723e */ /* 0x000fc400048070ff */
[----:B------:R-:W-:Y:S01]  /*839c0*/  PRMT R18, RZ, 0x7610, R18 ;  /* 0x00007610ff127816 */ /* 0x000fe20000000012 */
[----:B------:R-:W0:Y:S02]  /*839d0*/  @!P0 LDC.64 R22, c[0x0][0x5c0] ;  /* 0x00017000ff168b82 */ /* 0x000e240000000a00 */
[----:B------:R1:W-:Y:S04]  /*839e0*/  @!P1 STG.E.U8 desc[UR30][R16.64+0x158], R21 ;  /* 0x0001581510009986 */ /* 0x0003e8000c10111e */
[----:B------:R-:W4:Y:S01]  /*839f0*/  @!P0 LDG.E.U8 R18, desc[UR30][R36.64+0x159] ;  /* 0x0001591e24128981 */ /* 0x000f22000c1e1100 */
[----:B------:R-:W-:Y:S01]  /*83a00*/  ISETP.LT.OR P1, PT, R31, 0x159, !P6 ;  /* 0x000001591f00780c */ /* 0x000fe20007721670 */
[----:B-1----:R-:W-:Y:S02]  /*83a10*/  @!P0 IMAD.MOV.U32 R16, RZ, RZ, R24 ;  /* 0x000000ffff108224 */ /* 0x002fe400078e0018 */
[----:B------:R-:W-:-:S10]  /*83a20*/  @!P0 IMAD.MOV.U32 R17, RZ, RZ, R32 ;  /* 0x000000ffff118224 */ /* 0x000fd400078e0020 */
[----:B------:R-:W1:Y:S01]  /*83a30*/  @!P1 LDC.64 R26, c[0x0][0x5c0] ;  /* 0x00017000ff1a9b82 */ /* 0x000e620000000a00 */
[----:B----4-:R-:W-:-:S04]  /*83a40*/  LOP3.LUT R18, R18, 0xff, RZ, 0xc0, !PT ;  /* 0x000000ff12127812 */ /* 0x010fc800078ec0ff */
        /* <DEDUP_REMOVED lines=9> */
[----:B------:R-:W-:-:S05]  /*83ae0*/  @!P0 IADD3.X R17, R23, R19, R17, P2, !PT ;  /* 0x0000001317118210 */ /* 0x000fca00017fe411 */
[----:B------:R0:W-:Y:S04]  /*83af0*/  @!P0 STG.E.U8 desc[UR30][R16.64+0x159], R21 ;  /* 0x0001591510008986 */ /* 0x0001e8000c10111e */
[----:B------:R-:W4:Y:S01]  /*83b00*/  @!P1 LDG.E.U8 R18, desc[UR30][R38.64+0x158] ;  /* 0x0001581e26129981 */ /* 0x000f22000c1e1100 */
[----:B------:R-:W-:Y:S01]  /*83b10*/  @!P1 IMAD R23, R15, 0x180, RZ ;  /* 0x000001800f179824 */ /* 0x000fe200078e02ff */
[----:B------:R-:W-:Y:S01]  /*83b20*/  ISETP.LT.OR P0, PT, R31, 0x15a, !P6 ;  /* 0x0000015a1f00780c */ /* 0x000fe20007701670 */
[----:B0-----:R-:W-:Y:S02]  /*83b30*/  @!P1 IMAD.MOV.U32 R16, RZ, RZ, R24 ;  /* 0x000000ffff109224 */ /* 0x001fe400078e0018 */
[----:B------:R-:W-:Y:S01]  /*83b40*/  @!P1 IMAD.MOV.U32 R17, RZ, RZ, R32 ;  /* 0x000000ffff119224 */ /* 0x000fe200078e0020 */
[----:B----4-:R-:W-:-:S04]  /*83b50*/  LOP3.LUT R18, R18, 0xff, RZ, 0xc0, !PT ;  /* 0x000000ff12127812 */ /* 0x010fc800078ec0ff */
[----:B------:R-:W-:-:S05]  /*83b60*/  F2FP.F16.E4M3.UNPACK_B R18, R18 ;  /* 0x00000012ff12723e */ /* 0x000fca00020006ff */
[----:B------:R-:W-:Y:S02]  /*83b70*/  HADD2.F32 R20, -RZ, R18.H0_H0 ;  /* 0x20000012ff147230 */ /* 0x000fe40000004100 */
[----:B------:R-:W-:-:S04]  /*83b80*/  @!P1 IMAD.WIDE.U32 R18, R14, 0x180, R16 ;  /* 0x000001800e129825 */ /* 0x000fc800078e0010 */
[----:B------:R-:W-:Y:S01]  /*83b90*/  FMUL R20, R20, UR26 ;  /* 0x0000001a14147c20 */ /* 0x000fe20008400000 */
[----:B------:R-:W-:Y:S01]  /*83ba0*/  @!P1 IMAD.IADD R16, R19, 0x1, R23 ;  /* 0x0000000113109824 */ /* 0x000fe200078e0217 */
[----:B-1----:R-:W-:Y:S02]  /*83bb0*/  @!P1 IADD3 R18, P2, P4, R18, UR11, R26 ;  /* 0x0000000b12129c10 */ /* 0x002fe4000fc5e01a */
        /* <DEDUP_REMOVED lines=9> */
[----:B------:R-:W4:Y:S01]  /*83c50*/  @!P0 LDG.E.U8 R16, desc[UR30][R38.64+0x159] ;  /* 0x0001591e26108981 */ /* 0x000f22000c1e1100 */
[----:B------:R-:W-:-:S03]  /*83c60*/  ISETP.LT.OR P1, PT, R31, 0x161, !P3 ;  /* 0x000001611f00780c */ /* 0x000fc60005f21670 */
[----:B------:R-:W2:Y:S01]  /*83c70*/  LDL.LU R196, [R1+0x1b50] ;  /* 0x001b500001c47983 */ /* 0x000ea20000300800 */
[----:B----4-:R-:W-:-:S04]  /*83c80*/  LOP3.LUT R16, R16, 0xff, RZ, 0xc0, !PT ;  /* 0x000000ff10107812 */ /* 0x010fc800078ec0ff */
[----:B------:R-:W-:-:S05]  /*83c90*/  F2FP.F16.E4M3.UNPACK_B R16, R16 ;  /* 0x00000010ff10723e */ /* 0x000fca00020006ff */
[----:B------:R-:W-:Y:S02]  /*83ca0*/  HADD2.F32 R20, -RZ, R16.H0_H0 ;  /* 0x20000010ff147230 */ /* 0x000fe40000004100 */
[----:B------:R-:W-:-:S04]  /*83cb0*/  @!P0 IMAD.MOV.U32 R16, RZ, RZ, R24 ;  /* 0x000000ffff108224 */ /* 0x000fc800078e0018 */
[----:B------:R-:W-:-:S04]  /*83cc0*/  @!P0 IMAD.WIDE.U32 R16, R14, 0x180, R16 ;  /* 0x000001800e108825 */ /* 0x000fc800078e0010 */
[----:B------:R-:W-:Y:S01]  /*83cd0*/  FMUL R20, R20, UR26 ;  /* 0x0000001a14147c20 */ /* 0x000fe20008400000 */
[----:B-1----:R-:W-:Y:S01]  /*83ce0*/  @!P0 IMAD.IADD R18, R17, 0x1, R23 ;  /* 0x0000000111128824 */ /* 0x002fe200078e0217 */
[----:B0-----:R-:W-:Y:S02]  /*83cf0*/  @!P0 IADD3 R16, P2, P4, R16, UR11, R26 ;  /* 0x0000000b10108c10 */ /* 0x001fe4000fc5e01a */
[----:B---3--:R-:W-:Y:S01]  /*83d00*/  FFMA R20, R199, UR27, R20 ;  /* 0x0000001bc7147c23 */ /* 0x008fe20008000014 */
[----:B------:R-:W0:Y:S01]  /*83d10*/  @!P1 LDC.64 R22, c[0x0][0x5c0] ;  /* 0x00017000ff169b82 */ /* 0x000e220000000a00 */
[----:B------:R-:W-:Y:S02]  /*83d20*/  @!P0 IADD3.X R17, R18, UR10, R27, P2, P4 ;  /* 0x0000000a12118c10 */ /* 0x000fe400097e841b */
[----:B------:R-:W-:Y:S02]  /*83d30*/  PRMT R18, RZ, 0x7610, R18 ;  /* 0x00007610ff127816 */ /* 0x000fe40000000012 */
[----:B------:R-:W-:-:S05]  /*83d40*/  F2FP.SATFINITE.E4M3.F32.PACK_AB_MERGE_C R21, RZ, R20, RZ ;  /* 0x00000014ff15723e */ /* 0x000fca00048070ff */
[----:B------:R1:W-:Y:S04]  /*83d50*/  @!P0 STG.E.U8 desc[UR30][R16.64+0x159], R21 ;  /* 0x0001591510008986 */ /* 0x0003e8000c10111e */
[----:B------:R-:W3:Y:S01]  /*83d60*/  @!P1 LDG.E.U8 R18, desc[UR30][R36.64+0x160] ;  /* 0x0001601e24129981 */ /* 0x000ee2000c1e1100 */
[----:B------:R-:W-:Y:S01]  /*83d70*/  ISETP.LT.OR P0, PT, R31, 0x162, !P3 ;  /* 0x000001621f00780c */ /* 0x000fe20005f01670 */
[----:B-1----:R-:W-:Y:S02]  /*83d80*/  @!P1 IMAD.MOV.U32 R16, RZ, RZ, R24 ;  /* 0x000000ffff109224 */ /* 0x002fe400078e0018 */
        /* <DEDUP_REMOVED lines=13> */
[----:B------:R-:W3:Y:S01]  /*83e60*/  LDL.LU R199, [R1+0x1b58] ;  /* 0x001b580001c77983 */ /* 0x000ee20000300800 */
[----:B------:R-:W0:Y:S03]  /*83e70*/  @!P0 LDC.64 R22, c[0x0][0x5c0] ;  /* 0x00017000ff168b82 */ /* 0x000e260000000a00 */
[----:B------:R1:W-:Y:S04]  /*83e80*/  @!P1 STG.E.U8 desc[UR30][R16.64+0x160], R21 ;  /* 0x0001601510009986 */ /* 0x0003e8000c10111e */
[----:B------:R-:W4:Y:S01]  /*83e90*/  @!P0 LDG.E.U8 R18, desc[UR30][R36.64+0x161] ;  /* 0x0001611e24128981 */ /* 0x000f22000c1e1100 */
[----:B------:R-:W-:Y:S01]  /*83ea0*/  ISETP.LT.OR P1, PT, R31, 0x161, !P6 ;  /* 0x000001611f00780c */ /* 0x000fe20007721670 */
[----:B-1----:R-:W-:-:S02]  /*83eb0*/  @!P0 IMAD.MOV.U32 R16, RZ, RZ, R24 ;  /* 0x000000ffff108224 */ /* 0x002fc400078e0018 */
        /* <DEDUP_REMOVED lines=1399> */
[----:B------:R-:W-:Y:S02]  /*89630*/  @!P1 IADD3.X R17, R23, R19, R17, P0, !PT ;  /* 0x0000001317119210 */ /* 0x000fe400007fe411 */
[----:B------:R-:W0:Y:S03]  /*89640*/  @!P3 LDC.64 R22, c[0x0][0x5c0] ;  /* 0x00017000ff16bb82 */ /* 0x000e260000000a00 */
[----:B------:R1:W-:Y:S04]  /*89650*/  @!P1 STG.E.U8 desc[UR30][R16.64+0x1f8], R21 ;  /* 0x0001f81510009986 */ /* 0x0003e8000c10111e */
[----:B------:R-:W3:Y:S01]  /*89660*/  @!P3 LDG.E.U8 R18, desc[UR30][R36.64+0x1f9] ;  /* 0x0001f91e2412b981 */ /* 0x000ee2000c1e1100 */
[----:B------:R-:W-:Y:S01]  /*89670*/  ISETP.LT.OR P0, PT, R31, 0x1f9, !P6 ;  /* 0x000001f91f00780c */ /* 0x000fe20007701670 */
[----:B-1----:R-:W-:-:S02]  /*89680*/  @!P3 IMAD.MOV.U32 R16, RZ, RZ, R24 ;  /* 0x000000ffff10b224 */ /* 0x002fc400078e0018 */
[----:B------:R-:W-:-:S10]  /*89690*/  @!P3 IMAD.MOV.U32 R17, RZ, RZ, R32 ;  /* 0x000000ffff11b224 */ /* 0x000fd400078e0020 */
[----:B------:R-:W1:Y:S01]  /*896a0*/  @!P0 LDC.64 R26, c[0x0][0x5c0] ;  /* 0x00017000ff1a8b82 */ /* 0x000e620000000a00 */
        /* <DEDUP_REMOVED lines=12> */
[----:B------:R-:W3:Y:S01]  /*89770*/  @!P0 LDG.E.U8 R18, desc[UR30][R38.64+0x1f8] ;  /* 0x0001f81e26128981 */ /* 0x000ee2000c1e1100 */
[----:B------:R-:W-:Y:S02]  /*89780*/  @!P0 IMAD R23, R15, 0x180, RZ ;  /* 0x000001800f178824 */ /* 0x000fe400078e02ff */
[----:B0-----:R-:W-:Y:S02]  /*89790*/  @!P0 IMAD.MOV.U32 R16, RZ, RZ, R24 ;  /* 0x000000ffff108224 */ /* 0x001fe400078e0018 */
[----:B------:R-:W-:Y:S01]  /*897a0*/  @!P0 IMAD.MOV.U32 R17, RZ, RZ, R32 ;  /* 0x000000ffff118224 */ /* 0x000fe200078e0020 */
[----:B------:R-:W-:Y:S01]  /*897b0*/  BSSY B1, `(.L_x_33) ;  /* 0x0000010000017945 */ /* 0x000fe20003800000 */
[----:B---3--:R-:W-:-:S04]  /*897c0*/  LOP3.LUT R18, R18, 0xff, RZ, 0xc0, !PT ;  /* 0x000000ff12127812 */ /* 0x008fc800078ec0ff */
[----:B------:R-:W-:-:S05]  /*897d0*/  F2FP.F16.E4M3.UNPACK_B R18, R18 ;  /* 0x00000012ff12723e */ /* 0x000fca00020006ff */
[----:B------:R-:W-:Y:S02]  /*897e0*/  HADD2.F32 R20, -RZ, R18.H0_H0 ;  /* 0x20000012ff147230 */ /* 0x000fe40000004100 */
[----:B------:R-:W-:-:S04]  /*897f0*/  @!P0 IMAD.WIDE.U32 R18, R14, 0x180, R16 ;  /* 0x000001800e128825 */ /* 0x000fc800078e0010 */
[----:B------:R-:W-:Y:S01]  /*89800*/  FMUL R20, R20, UR26 ;  /* 0x0000001a14147c20 */ /* 0x000fe20008400000 */
[----:B------:R-:W-:Y:S01]  /*89810*/  @!P0 IMAD.IADD R22, R19, 0x1, R23 ;  /* 0x0000000113168824 */ /* 0x000fe200078e0217 */
[----:B-1----:R-:W-:Y:S02]  /*89820*/  @!P0 IADD3 R18, P1, P2, R18, UR11, R26 ;  /* 0x0000000b12128c10 */ /* 0x002fe4000fa3e01a */
[----:B--2---:R-:W-:Y:S02]  /*89830*/  FFMA R20, R197, UR27, R20 ;  /* 0x0000001bc5147c23 */ /* 0x004fe40008000014 */
[----:B------:R-:W-:-:S03]  /*89840*/  @!P0 IADD3.X R19, R22, UR10, R27, P1, P2 ;  /* 0x0000000a16138c10 */ /* 0x000fc60008fe441b */
[----:B------:R-:W-:-:S05]  /*89850*/  F2FP.SATFINITE.E4M3.F32.PACK_AB_MERGE_C R17, RZ, R20, RZ ;  /* 0x00000014ff11723e */ /* 0x000fca00048070ff */
[----:B------:R0:W-:Y:S01]  /*89860*/  @!P0 STG.E.U8 desc[UR30][R18.64+0x1f8], R17 ;  /* 0x0001f81112008986 */ /* 0x0001e2000c10111e */
[----:B------:R-:W-:Y:S02]  /*89870*/  ISETP.LT.OR P0, PT, R31, 0x1fa, !P6 ;  /* 0x000001fa1f00780c */ /* 0x000fe40007701670 */
[----:B------:R-:W-:-:S11]  /*89880*/  PRMT R16, RZ, 0x7610, R16 ;  /* 0x00007610ff107816 */ /* 0x000fd60000000010 */
[----:B0-----:R-:W-:Y:S05]  /*89890*/  @P0 BRA `(.L_x_34) ;  /* 0x0000000000040947 */ /* 0x001fea0003800000 */
[----:B------:R0:W5:Y:S02]  /*898a0*/  LDG.E.U8 R16, desc[UR30][R38.64+0x1f9] ;  /* 0x0001f91e26107981 */ /* 0x000164000c1e1100 */
.L_x_34:
[----:B------:R-:W-:Y:S05]  /*898b0*/  BSYNC B1 ;  /* 0x0000000000017941 */ /* 0x000fea0003800000 */
.L_x_33:
[----:B------:R-:W-:Y:S05]  /*898c0*/  @P0 BRA `(.L_x_35) ;  /* 0x0000035800440947 */ /* 0x000fea0003800000 */
[----:B------:R-:W2:Y:S01]  /*898d0*/  LDL.LU R18, [R1+0x1c88] ;  /* 0x001c880001127983 */ /* 0x000ea20000300800 */
[----:B-----5:R-:W-:Y:S01]  /*898e0*/  LOP3.LUT R16, R16, 0xff, RZ, 0xc0, !PT ;  /* 0x000000ff10107812 */ /* 0x020fe200078ec0ff */
[----:B------:R-:W-:Y:S01]  /*898f0*/  IMAD.MOV.U32 R25, RZ, RZ, R32 ;  /* 0x000000ffff197224 */ /* 0x000fe200078e0020 */
[----:B------:R-:W-:Y:S01]  /*89900*/  ULDC.64 UR14, c[0x0][0x5c0] ;  /* 0x00017000000e7ab9 */ /* 0x000fe20000000a00 */
[----:B------:R-:W-:Y:S01]  /*89910*/  IMAD R15, R15, 0x180, RZ ;  /* 0x000001800f0f7824 */ /* 0x000fe200078e02ff */
[----:B------:R-:W-:Y:S01]  /*89920*/  F2FP.F16.E4M3.UNPACK_B R16, R16 ;  /* 0x00000010ff10723e */ /* 0x000fe200020006ff */
[----:B------:R-:W-:-:S04]  /*89930*/  IMAD.WIDE.U32 R24, R14, 0x180, R24 ;  /* 0x000001800e187825 */ /* 0x000fc800078e0018 */
[----:B------:R-:W-:Y:S02]  /*89940*/  HADD2.F32 R16, -RZ, R16.H0_H0 ;  /* 0x20000010ff107230 */ /* 0x000fe40000004100 */
[----:B------:R-:W-:Y:S02]  /*89950*/  IMAD.U32 R17, RZ, RZ, UR14 ;  /* 0x0000000eff117e24 */ /* 0x000fe4000f8e00ff */
[----:B------:R-:W-:Y:S02]  /*89960*/  IMAD.IADD R15, R25, 0x1, R15 ;  /* 0x00000001190f7824 */ /* 0x000fe400078e020f */
[----:B------:R-:W-:Y:S01]  /*89970*/  FMUL R16, R16, UR26 ;  /* 0x0000001a10107c20 */ /* 0x000fe20008400000 */
[----:B------:R-:W-:Y:S01]  /*89980*/  IMAD.U32 R14, RZ, RZ, UR15 ;  /* 0x0000000fff0e7e24 */ /* 0x000fe2000f8e00ff */
[----:B------:R-:W-:-:S04]  /*89990*/  IADD3 R24, P0, P1, R24, UR11, R17 ;  /* 0x0000000b18187c10 */ /* 0x000fc8000f91e011 */
[----:B------:R-:W-:Y:S01]  /*899a0*/  IADD3.X R25, R15, UR10, R14, P0, P1 ;  /* 0x0000000a0f197c10 */ /* 0x000fe200087e240e */
[----:B--2---:R-:W-:-:S05]  /*899b0*/  FFMA R16, R18, UR27, R16 ;  /* 0x0000001b12107c23 */ /* 0x004fca0008000010 */
[----:B------:R-:W-:-:S05]  /*899c0*/  F2FP.SATFINITE.E4M3.F32.PACK_AB_MERGE_C R15, RZ, R16, RZ ;  /* 0x00000010ff0f723e */ /* 0x000fca00048070ff */
[----:B------:R1:W-:Y:S01]  /*899d0*/  STG.E.U8 desc[UR30][R24.64+0x1f9], R15 ;  /* 0x0001f90f18007986 */ /* 0x0003e2000c10111e */
[----:B------:R-:W-:Y:S05]  /*899e0*/  BRA `(.L_x_35) ;  /* 0x0000035400fc7947 */ /* 0x000fea0003800000 */
.L_x_32:
[----:B------:R-:W-:Y:S01]  /*899f0*/  ISETP.GE.AND P0, PT, R30, 0x9, PT ;  /* 0x000000091e00780c */ /* 0x000fe20003f06270 */
[----:B------:R-:W2:Y:S03]  /*89a00*/  LDL.LU R103, [R1+0xe00] ;  /* 0x000e000001677983 */ /* 0x000ea60000300800 */
[----:B------:R-:W-:Y:S01]  /*89a10*/  ISETP.LT.OR P6, PT, R31, 0x1, !P0 ;  /* 0x000000011f00780c */ /* 0x000fe200047c1670 */
[----:B------:R-:W-:Y:S01]  /*89a20*/  FMUL R17, R17, UR27 ;  /* 0x0000001b11117c20 */ /* 0x000fe20008400000 */
[----:B------:R-:W-:Y:S02]  /*89a30*/  ISETP.LT.OR P5, PT, R31, 0x2, !P0 ;  /* 0x000000021f00780c */ /* 0x000fe400047a1670 */
[----:B------:R-:W-:Y:S01]  /*89a40*/  LOP3.LUT R13, R13, 0xfffffffd, RZ, 0xc0, !PT ;  /* 0xfffffffd0d0d7812 */ /* 0x000fe200078ec0ff */
[----:B------:R-:W-:Y:S01]  /*89a50*/  FMUL R18, R18, UR27 ;  /* 0x0000001b12127c20 */ /* 0x000fe20008400000 */
[----:B------:R-:W-:Y:S01]  /*89a60*/  ISETP.LT.OR P2, PT, R31, 0x9, !P0 ;  /* 0x000000091f00780c */ /* 0x000fe20004741670 */
[----:B------:R-:W-:Y:S01]  /*89a70*/  FMUL R19, R19, UR27 ;  /* 0x0000001b13137c20 */ /* 0x000fe20008400000 */
[----:B------:R-:W-:Y:S01]  /*89a80*/  FMUL R20, R20, UR27 ;  /* 0x0000001b14147c20 */ /* 0x000fe20008400000 */
[----:B------:R-:W-:Y:S01]  /*89a90*/  FMUL R21, R21, UR27 ;  /* 0x0000001b15157c20 */ /* 0x000fe20008400000 */
[----:B------:R-:W-:Y:S01]  /*89aa0*/  FMUL R22, R22, UR27 ;  /* 0x0000001b16167c20 */ /* 0x000fe20008400000 */
[----:B------:R-:W-:Y:S01]  /*89ab0*/  FMUL R23, R23, UR27 ;  /* 0x0000001b17177c20 */ /* 0x000fe20008400000 */
[----:B------:R-:W-:Y:S01]  /*89ac0*/  FMUL R152, R152, UR27 ;  /* 0x0000001b98987c20 */ /* 0x000fe20008400000 */
[----:B------:R-:W0:Y:S01]  /*89ad0*/  @!P6 LDC.64 R34, c[0x0][0x5c0] ;  /* 0x00017000ff22eb82 */ /* 0x000e220000000a00 */
[----:B------:R-:W-:Y:S01]  /*89ae0*/  FMUL R153, R153, UR27 ;  /* 0x0000001b99997c20 */ /* 0x000fe20008400000 */
[----:B------:R-:W-:Y:S01]  /*89af0*/  FMUL R154, R154, UR27 ;  /* 0x0000001b9a9a7c20 */ /* 0x000fe20008400000 */
[----:B------:R-:W-:Y:S01]  /*89b00*/  FMUL R155, R155, UR27 ;  /* 0x0000001b9b9b7c20 */ /* 0x000fe20008400000 */
[----:B------:R-:W-:Y:S01]  /*89b10*/  LOP3.LUT R16, R16, 0xbfffffff, RZ, 0xc0, !PT ;  /* 0xbfffffff10107812 */ /* 0x000fe200078ec0ff */
[----:B------:R-:W-:Y:S01]  /*89b20*/  FMUL R156, R156, UR27 ;  /* 0x0000001b9c9c7c20 */ /* 0x000fe20008400000 */
[----:B------:R-:W-:Y:S01]  /*89b30*/  FMUL R157, R157, UR27 ;  /* 0x0000001b9d9d7c20 */ /* 0x000fe20008400000 */
[----:B------:R-:W-:Y:S01]  /*89b40*/  FMUL R158, R158, UR27 ;  /* 0x0000001b9e9e7c20 */ /* 0x000fe20008400000 */
[----:B------:R-:W1:Y:S01]  /*89b50*/  @!P5 LDC.64 R28, c[0x0][0x5c0] ;  /* 0x00017000ff1cdb82 */ /* 0x000e620000000a00 */
[----:B------:R-:W-:Y:S01]  /*89b60*/  FMUL R159, R159, UR27 ;  /* 0x0000001b9f9f7c20 */ /* 0x000fe20008400000 */
[----:B------:R-:W-:Y:S01]  /*89b70*/  FMUL R160, R160, UR27 ;  /* 0x0000001ba0a07c20 */ /* 0x000fe20008400000 */
[----:B------:R-:W-:Y:S01]  /*89b80*/  FMUL R161, R161, UR27 ;  /* 0x0000001ba1a17c20 */ /* 0x000fe20008400000 */
[----:B------:R-:W-:Y:S01]  /*89b90*/  FMUL R162, R162, UR27 ;  /* 0x0000001ba2a27c20 */ /* 0x000fe20008400000 */
[----:B------:R-:W-:Y:S01]  /*89ba0*/  FMUL R163, R163, UR27 ;  /* 0x0000001ba3a37c20 */ /* 0x000fe20008400000 */
[----:B------:R-:W-:Y:S01]  /*89bb0*/  FMUL R164, R164, UR27 ;  /* 0x0000001ba4a47c20 */ /* 0x000fe20008400000 */
[----:B------:R-:W-:Y:S01]  /*89bc0*/  FMUL R165, R165, UR27 ;  /* 0x0000001ba5a57c20 */ /* 0x000fe20008400000 */
[----:B------:R-:W3:Y:S01]  /*89bd0*/  @!P2 LDC.64 R26, c[0x0][0x5c0] ;  /* 0x00017000ff1aab82 */ /* 0x000ee20000000a00 */
[----:B------:R-:W-:Y:S01]  /*89be0*/  FMUL R166, R166, UR27 ;  /* 0x0000001ba6a67c20 */ /* 0x000fe20008400000 */
[----:B------:R-:W-:Y:S01]  /*89bf0*/  FMUL R167, R167, UR27 ;  /* 0x0000001ba7a77c20 */ /* 0x000fe20008400000 */
[----:B------:R-:W-:Y:S01]  /*89c00*/  FMUL R168, R168, UR27 ;  /* 0x0000001ba8a87c20 */ /* 0x000fe20008400000 */
[----:B------:R-:W-:Y:S01]  /*89c10*/  FMUL R169, R169, UR27 ;  /* 0x0000001ba9a97c20 */ /* 0x000fe20008400000 */
[----:B------:R-:W-:Y:S01]  /*89c20*/  FMUL R170, R170, UR27 ;  /* 0x0000001baaaa7c20 */ /* 0x000fe20008400000 */
[----:B------:R-:W-:Y:S01]  /*89c30*/  FMUL R171, R171, UR27 ;  /* 0x0000001babab7c20 */ /* 0x000fe20008400000 */
[----:B------:R-:W-:Y:S01]  /*89c40*/  FMUL R172, R172, UR27 ;  /* 0x0000001bacac7c20 */ /* 0x000fe20008400000 */
[----:B0-----:R-:W-:Y:S01]  /*89c50*/  @!P6 IADD3 R34, P1, P3, R24, UR11, R34 ;  /* 0x0000000b1822ec10 */ /* 0x001fe2000fb3e022 */
[----:B------:R-:W-:Y:S01]  /*89c60*/  FMUL R173, R173, UR27 ;  /* 0x0000001badad7c20 */ /* 0x000fe20008400000 */
[----:B------:R-:W-:Y:S01]  /*89c70*/  FMUL R174, R174, UR27 ;  /* 0x0000001baeae7c20 */ /* 0x000fe20008400000 */
[----:B------:R-:W-:Y:S01]  /*89c80*/  FMUL R175, R175, UR27 ;  /* 0x0000001bafaf7c20 */ /* 0x000fe20008400000 */
[----:B------:R-:W-:-:S02]  /*89c90*/  @!P6 IADD3.X R35, R32, UR10, R35, P1, P3 ;  /* 0x0000000a2023ec10 */ /* 0x000fc40008fe6423 */
[----:B------:R-:W-:Y:S01]  /*89ca0*/  LOP3.LUT R0, R0, 0xffff7fff, RZ, 0xc0, !PT ;  /* 0xffff7fff00007812 */ /* 0x000fe200078ec0ff */
[----:B------:R-:W-:Y:S01]  /*89cb0*/  FMUL R176, R176, UR27 ;  /* 0x0000001bb0b07c20 */ /* 0x000fe20008400000 */
[----:B-1----:R-:W-:Y:S01]  /*89cc0*/  @!P5 IADD3 R28, P1, P3, R24, UR11, R28 ;  /* 0x0000000b181cdc10 */ /* 0x002fe2000fb3e01c */
[----:B------:R-:W-:Y:S01]  /*89cd0*/  FMUL R177, R177, UR27 ;  /* 0x0000001bb1b17c20 */ /* 0x000fe20008400000 */
[----:B------:R-:W-:Y:S01]  /*89ce0*/  FMUL R178, R178, UR27 ;  /* 0x0000001bb2b27c20 */ /* 0x000fe20008400000 */
[----:B------:R-:W-:Y:S01]  /*89cf0*/  FMUL R179, R179, UR27 ;  /* 0x0000001bb3b37c20 */ /* 0x000fe20008400000 */
[----:B------:R-:W-:Y:S01]  /*89d00*/  @!P5 IADD3.X R29, R32, UR10, R29, P1, P3 ;  /* 0x0000000a201ddc10 */ /* 0x000fe20008fe641d */
[----:B------:R-:W-:Y:S01]  /*89d10*/  FMUL R180, R180, UR27 ;  /* 0x0000001bb4b47c20 */ /* 0x000fe20008400000 */
[----:B------:R-:W-:Y:S01]  /*89d20*/  FMUL R181, R181, UR27 ;  /* 0x0000001bb5b57c20 */ /* 0x000fe20008400000 */
[----:B------:R-:W-:Y:S01]  /*89d30*/  FMUL R182, R182, UR27 ;  /* 0x0000001bb6b67c20 */ /* 0x000fe20008400000 */
[----:B---3--:R-:W-:Y:S01]  /*89d40*/  @!P2 IADD3 R40, P1, P3, R24, UR11, R26 ;  /* 0x0000000b1828ac10 */ /* 0x008fe2000fb3e01a */
[----:B------:R-:W-:Y:S01]  /*89d50*/  FMUL R183, R183, UR27 ;  /* 0x0000001bb7b77c20 */ /* 0x000fe20008400000 */
[----:B------:R-:W-:Y:S01]  /*89d60*/  FMUL R184, R184, UR27 ;  /* 0x0000001bb8b87c20 */ /* 0x000fe20008400000 */
[----:B------:R-:W-:Y:S01]  /*89d70*/  FMUL R185, R185, UR27 ;  /* 0x0000001bb9b97c20 */ /* 0x000fe20008400000 */
[----:B------:R-:W-:Y:S01]  /*89d80*/  @!P2 IADD3.X R41, R32, UR10, R27, P1, P3 ;  /* 0x0000000a2029ac10 */ /* 0x000fe20008fe641b */
[----:B------:R-:W-:Y:S01]  /*89d90*/  FMUL R186, R186, UR27 ;  /* 0x0000001bbaba7c20 */ /* 0x000fe20008400000 */
[----:B------:R-:W-:Y:S01]  /*89da0*/  ISETP.GE.AND P1, PT, R30, 0x1, PT ;  /* 0x000000011e00780c */ /* 0x000fe20003f26270 */
[----:B------:R-:W-:Y:S01]  /*89db0*/  FMUL R187, R187, UR27 ;  /* 0x0000001bbbbb7c20 */ /* 0x000fe20008400000 */
[----:B------:R-:W-:Y:S01]  /*89dc0*/  FMUL R188, R188, UR27 ;  /* 0x0000001bbcbc7c20 */ /* 0x000fe20008400000 */
        /* <DEDUP_REMOVED lines=14> */
[----:B------:R-:W0:Y:S01]  /*89eb0*/  @!P3 LDC.64 R26, c[0x0][0x5c0] ;  /* 0x00017000ff1abb82 */ /* 0x000e220000000a00 */
[----:B------:R-:W-:Y:S01]  /*89ec0*/  F2FP.SATFINITE.E4M3.F32.PACK_AB_MERGE_C R17, RZ, R17, RZ ;  /* 0x00000011ff11723e */ /* 0x000fe200048070ff */
[----:B------:R-:W-:Y:S01]  /*89ed0*/  FMUL R202, R202, UR27 ;  /* 0x0000001bcaca7c20 */ /* 0x000fe20008400000 */
[----:B------:R-:W-:Y:S01]  /*89ee0*/  FMUL R203, R203, UR27 ;  /* 0x0000001bcbcb7c20 */ /* 0x000fe20008400000 */
[----:B------:R-:W-:Y:S01]  /*89ef0*/  LOP3.LUT R5, R5, 0xfffffffe, RZ, 0xc0, !PT ;  /* 0xfffffffe05057812 */ /* 0x000fe200078ec0ff */
[----:B------:R-:W-:Y:S01]  /*89f00*/  FMUL R204, R204, UR27 ;  /* 0x0000001bcccc7c20 */ /* 0x000fe20008400000 */
[----:B------:R-:W-:Y:S01]  /*89f10*/  FMUL R205, R205, UR27 ;  /* 0x0000001bcdcd7c20 */ /* 0x000fe20008400000 */
[----:B------:R-:W-:Y:S01]  /*89f20*/  FMUL R206, R206, UR27 ;  /* 0x0000001bcece7c20 */ /* 0x000fe20008400000 */
[----:B------:R-:W-:Y:S01]  /*89f30*/  LOP3.LUT R2, R2, 0xffffdfff, RZ, 0xc0, !PT ;  /* 0xffffdfff02027812 */ /* 0x000fe200078ec0ff */
        /* <DEDUP_REMOVED lines=15> */
[----:B0-----:R-:W-:Y:S01]  /*8a030*/  @!P3 IADD3 R26, P4, R24, R26, RZ ;  /* 0x0000001a181ab210 */ /* 0x001fe20007f9e0ff */
[----:B------:R-:W-:Y:S01]  /*8a040*/  FMUL R222, R222, UR27 ;  /* 0x0000001bdede7c20 */ /* 0x000fe20008400000 */
[----:B------:R-:W-:Y:S01]  /*8a050*/  FMUL R223, R223, UR27 ;  /* 0x0000001bdfdf7c20 */ /* 0x000fe20008400000 */
[----:B------:R-:W-:Y:S01]  /*8a060*/  FMUL R224, R224, UR27 ;  /* 0x0000001be0e07c20 */ /* 0x000fe20008400000 */
[----:B------:R-:W-:Y:S01]  /*8a070*/  FMUL R225, R225, UR27 ;  /* 0x0000001be1e17c20 */ /* 0x000fe20008400000 */
[----:B------:R-:W-:Y:S01]  /*8a080*/  @!P3 IMAD.X R27, R32, 0x1, R27, P4 ;  /* 0x00000001201bb824 */ /* 0x000fe200020e061b */
[----:B------:R-:W-:Y:S01]  /*8a090*/  ISETP.LT.OR P4, PT, R31, 0xa, !P0 ;  /* 0x0000000a1f00780c */ /* 0x000fe20004781670 */
[----:B------:R-:W-:Y:S01]  /*8a0a0*/  FMUL R226, R226, UR27 ;  /* 0x0000001be2e27c20 */ /* 0x000fe20008400000 */
[----:B------:R-:W-:Y:S01]  /*8a0b0*/  FMUL R227, R227, UR27 ;  /* 0x0000001be3e37c20 */ /* 0x000fe20008400000 */
[----:B------:R-:W-:Y:S01]  /*8a0c0*/  FMUL R228, R228, UR27 ;  /* 0x0000001be4e47c20 */ /* 0x000fe20008400000 */
[----:B------:R0:W-:Y:S01]  /*8a0d0*/  @!P3 STG.E.U8 desc[UR30][R26.64], R17 ;  /* 0x000000111a00b986 */ /* 0x0001e2000c10111e */
[----:B------:R-:W-:Y:S01]  /*8a0e0*/  FMUL R229, R229, UR27 ;  /* 0x0000001be5e57c20 */ /* 0x000fe20008400000 */
[----:B------:R-:W-:Y:S01]  /*8a0f0*/  FMUL R230, R230, UR27 ;  /* 0x0000001be6e67c20 */ /* 0x000fe20008400000 */
[----:B------:R-:W-:Y:S01]  /*8a100*/  FMUL R231, R231, UR27 ;  /* 0x0000001be7e77c20 */ /* 0x000fe20008400000 */
[----:B------:R-:W-:Y:S01]  /*8a110*/  FMUL R232, R232, UR27 ;  /* 0x0000001be8e87c20 */ /* 0x000fe20008400000 */
[----:B------:R-:W3:Y:S04]  /*8a120*/  LDL.LU R33, [R1+0xe04] ;  /* 0x000e040001217983 */ /* 0x000ee80000300800 */
[----:B0-----:R-:W0:Y:S01]  /*8a130*/  @!P4 LDC.64 R26, c[0x0][0x5c0] ;  /* 0x00017000ff1acb82 */ /* 0x001e220000000a00 */
[----:B------:R-:W-:Y:S01]  /*8a140*/  @P5 LOP3.LUT R13, R13, 0x2, RZ, 0xfc, !PT ;  /* 0x000000020d0d5812 */ /* 0x000fe200078efcff */
[----:B------:R-:W-:Y:S01]  /*8a150*/  FMUL R233, R233, UR27 ;  /* 0x0000001be9e97c20 */ /* 0x000fe20008400000 */
[----:B------:R-:W-:Y:S01]  /*8a160*/  F2FP.SATFINITE.E4M3.F32.PACK_AB_MERGE_C R18, RZ, R18, RZ ;  /* 0x00000012ff12723e */ /* 0x000fe200048070ff */
[----:B------:R-:W-:Y:S01]  /*8a170*/  FMUL R234, R234, UR27 ;  /* 0x0000001beaea7c20 */ /* 0x000fe20008400000 */
[----:B------:R-:W-:Y:S01]  /*8a180*/  F2FP.SATFINITE.E4M3.F32.PACK_AB_MERGE_C R19, RZ, R19, RZ ;  /* 0x00000013ff13723e */ /* 0x000fe200048070ff */
[----:B------:R-:W-:Y:S01]  /*8a190*/  FMUL R235, R235, UR27 ;  /* 0x0000001bebeb7c20 */ /* 0x000fe20008400000 */
[----:B------:R-:W-:Y:S01]  /*8a1a0*/  F2FP.SATFINITE.E4M3.F32.PACK_AB_MERGE_C R20, RZ, R20, RZ ;  /* 0x00000014ff14723e */ /* 0x000fe200048070ff */
[----:B------:R-:W4:Y:S01]  /*8a1b0*/  LDL.LU R102, [R1+0xe08] ;  /* 0x000e080001667983 */ /* 0x000f220000300800 */
[----:B------:R-:W-:Y:S01]  /*8a1c0*/  LOP3.LUT R13, R13, 0xfffffffe, RZ, 0xc0, !PT ;  /* 0xfffffffe0d0d7812 */ /* 0x000fe200078ec0ff */
[----:B------:R-:W-:Y:S01]  /*8a1d0*/  FMUL R236, R236, UR27 ;  /* 0x0000001becec7c20 */ /* 0x000fe20008400000 */
[----:B------:R-:W-:Y:S01]  /*8a1e0*/  F2FP.SATFINITE.E4M3.F32.PACK_AB_MERGE_C R21, RZ, R21, RZ ;  /* 0x00000015ff15723e */ /* 0x000fe200048070ff */
[----:B------:R-:W-:Y:S01]  /*8a1f0*/  STL [R1+0x1cbc], R14 ;  /* 0x001cbc0e01007387 */ /* 0x000fe20000100800 */
[----:B------:R-:W-:Y:S01]  /*8a200*/  @P2 LOP3.LUT R13, R13, 0x1, RZ, 0xfc, !PT ;  /* 0x000000010d0d2812 */ /* 0x000fe200078efcff */
[----:B------:R-:W-:Y:S01]  /*8a210*/  FMUL R237, R237, UR27 ;  /* 0x0000001beded7c20 */ /* 0x000fe20008400000 */
[----:B------:R-:W-:Y:S01]  /*8a220*/  F2FP.SATFINITE.E4M3.F32.PACK_AB_MERGE_C R22, RZ, R22, RZ ;  /* 0x00000016ff16723e */ /* 0x000fe200048070ff */
[----:B------:R-:W-:Y:S01]  /*8a230*/  STL [R1+0x1cb8], R15 ;  /* 0x001cb80f01007387 */ /* 0x000fe20000100800 */
[----:B------:R-:W-:-:S02]  /*8a240*/  F2FP.SATFINITE.E4M3.F32.PACK_AB_MERGE_C R23, RZ, R23, RZ ;  /* 0x00000017ff17723e */ /* 0x000fc400048070ff */
[----:B------:R-:W-:Y:S01]  /*8a250*/  F2FP.SATFINITE.E4M3.F32.PACK_AB_MERGE_C R152, RZ, R152, RZ ;  /* 0x00000098ff98723e */ /* 0x000fe200048070ff */
[----:B------:R-:W-:Y:S01]  /*8a260*/  STL [R1+0x1cb4], R12 ;  /* 0x001cb40c01007387 */ /* 0x000fe20000100800 */
[----:B------:R-:W-:Y:S02]  /*8a270*/  F2FP.SATFINITE.E4M3.F32.PACK_AB_MERGE_C R153, RZ, R153, RZ ;  /* 0x00000099ff99723e */ /* 0x000fe400048070ff */
[----:B------:R-:W-:Y:S01]  /*8a280*/  F2FP.SATFINITE.E4M3.F32.PACK_AB_MERGE_C R154, RZ, R154, RZ ;  /* 0x0000009aff9a723e */ /* 0x000fe200048070ff */
[----:B------:R-:W-:Y:S01]  /*8a290*/  STL [R1+0x1cb0], R11 ;  /* 0x001cb00b01007387 */ /* 0x000fe20000100800 */
[----:B0-----:R-:W-:Y:S02]  /*8a2a0*/  @!P4 IADD3 R36, P5, P3, R24, UR11, R26 ;  /* 0x0000000b1824cc10 */ /* 0x001fe4000fbbe01a */
[----:B------:R-:W-:Y:S01]  /*8a2b0*/  F2FP.SATFINITE.E4M3.F32.PACK_AB_MERGE_C R155, RZ, R155, RZ ;  /* 0x0000009bff9b723e */ /* 0x000fe200048070ff */
[----:B------:R-:W-:Y:S01]  /*8a2c0*/  STL [R1+0x1cac], R10 ;  /* 0x001cac0a01007387 */ /* 0x000fe20000100800 */
[----:B------:R-:W-:-:S02]  /*8a2d0*/  @!P4 IADD3.X R37, R32, UR10, R27, P5, P3 ;  /* 0x0000000a2025cc10 */ /* 0x000fc4000afe641b */
[----:B------:R-:W-:Y:S01]  /*8a2e0*/  ISETP.LT.OR P3, PT, R31, 0x2, !P1 ;  /* 0x000000021f00780c */ /* 0x000fe20004f61670 */
[----:B------:R-:W-:Y:S01]  /*8a2f0*/  STL [R1+0x1ca8], R8 ;  /* 0x001ca80801007387 */ /* 0x000fe20000100800 */
[----:B------:R-:W-:Y:S02]  /*8a300*/  F2FP.SATFINITE.E4M3.F32.PACK_AB_MERGE_C R156, RZ, R156, RZ ;  /* 0x0000009cff9c723e */ /* 0x000fe400048070ff */
[----:B------:R-:W-:Y:S01]  /*8a310*/  F2FP.SATFINITE.E4M3.F32.PACK_AB_MERGE_C R157, RZ, R157, RZ ;  /* 0x0000009dff9d723e */ /* 0x000fe200048070ff */
[----:B------:R-:W-:Y:S01]  /*8a320*/  STL [R1+0x1ca4], R7 ;  /* 0x001ca40701007387 */ /* 0x000fe20000100800 */
[----:B------:R-:W-:Y:S02]  /*8a330*/  F2FP.SATFINITE.E4M3.F32.PACK_AB_MERGE_C R158, RZ, R158, RZ ;  /* 0x0000009eff9e723e */ /* 0x000fe400048070ff */
[----:B------:R-:W-:Y:S01]  /*8a340*/  F2FP.SATFINITE.E4M3.F32.PACK_AB_MERGE_C R159, RZ, R159, RZ ;  /* 0x0000009fff9f723e */ /* 0x000fe200048070ff */
[----:B------:R-:W-:Y:S01]  /*8a350*/  STL [R1+0x1ca0], R6 ;  /* 0x001ca00601007387 */ /* 0x000fe20000100800 */
[----:B------:R-:W-:-:S02]  /*8a360*/  F2FP.SATFINITE.E4M3.F32.PACK_AB_MERGE_C R160, RZ, R160, RZ ;  /* 0x000000a0ffa0723e */ /* 0x000fc400048070ff */
[----:B------:R-:W-:Y:S01]  /*8a370*/  F2FP.SATFINITE.E4M3.F32.PACK_AB_MERGE_C R161, RZ, R161, RZ ;  /* 0x000000a1ffa1723e */ /* 0x000fe200048070ff */
[----:B------:R-:W0:Y:S01]  /*8a380*/  @!P3 LDC.64 R26, c[0x0][0x5c0] ;  /* 0x00017000ff1abb82 */ /* 0x000e220000000a00 */
[----:B------:R-:W-:Y:S01]  /*8a390*/  F2FP.SATFINITE.E4M3.F32.PACK_AB_MERGE_C R162, RZ, R162, RZ ;  /* 0x000000a2ffa2723e */ /* 0x000fe200048070ff */
[----:B------:R-:W-:Y:S01]  /*8a3a0*/  STL [R1+0x1cc0], R13 ;  /* 0x001cc00d01007387 */ /* 0x000fe20000100800 */
[----:B------:R-:W-:Y:S02]  /*8a3b0*/  F2FP.SATFINITE.E4M3.F32.PACK_AB_MERGE_C R163, RZ, R163, RZ ;  /* 0x000000a3ffa3723e */ /* 0x000fe400048070ff */
[----:B------:R-:W-:Y:S02]  /*8a3c0*/  F2FP.SATFINITE.E4M3.F32.PACK_AB_MERGE_C R164, RZ, R164, RZ ;  /* 0x000000a4ffa4723e */ /* 0x000fe400048070ff */
[----:B------:R-:W-:Y:S02]  /*8a3d0*/  F2FP.SATFINITE.E4M3.F32.PACK_AB_MERGE_C R165, RZ, R165, RZ ;  /* 0x000000a5ffa5723e */ /* 0x000fe400048070ff */
[----:B------:R-:W-:-:S02]  /*8a3e0*/  F2FP.SATFINITE.E4M3.F32.PACK_AB_MERGE_C R166, RZ, R166, RZ ;  /* 0x000000a6ffa6723e */ /* 0x000fc400048070ff */
[----:B------:R-:W-:Y:S02]  /*8a3f0*/  F2FP.SATFINITE.E4M3.F32.PACK_AB_MERGE_C R167, RZ, R167, RZ ;  /* 0x000000a7ffa7723e */ /* 0x000fe400048070ff */
[----:B------:R-:W-:Y:S02]  /*8a400*/  F2FP.SATFINITE.E4M3.F32.PACK_AB_MERGE_C R168, RZ, R168, RZ ;  /* 0x000000a8ffa8723e */ /* 0x000fe400048070ff */
[----:B------:R-:W-:Y:S02]  /*8a410*/  F2FP.SATFINITE.E4M3.F32.PACK_AB_MERGE_C R169, RZ, R169, RZ ;  /* 0x000000a9ffa9723e */ /* 0x000fe400048070ff */
[----:B------:R-:W-:Y:S02]  /*8a420*/  F2FP.SATFINITE.E4M3.F32.PACK_AB_MERGE_C R170, RZ, R170, RZ ;  /* 0x000000aaffaa723e */ /* 0x000fe400048070ff */
[----:B------:R-:W-:Y:S02]  /*8a430*/  F2FP.SATFINITE.E4M3.F32.PACK_AB_MERGE_C R171, RZ, R171, RZ ;  /* 0x000000abffab723e */ /* 0x000fe400048070ff */
[----:B------:R-:W-:-:S02]  /*8a440*/  F2FP.SATFINITE.E4M3.F32.PACK_AB_MERGE_C R172, RZ, R172, RZ ;  /* 0x000000acffac723e */ /* 0x000fc400048070ff */
[----:B------:R-:W-:Y:S02]  /*8a450*/  F2FP.SATFINITE.E4M3.F32.PACK_AB_MERGE_C R173, RZ, R173, RZ ;  /* 0x000000adffad723e */ /* 0x000fe400048070ff */
[----:B0-----:R-:W-:Y:S02]  /*8a460*/  @!P3 IADD3 R26, P2, R24, R26, RZ ;  /* 0x0000001a181ab210 */ /* 0x001fe40007f5e0ff */
[----:B------:R-:W-:Y:S02]  /*8a470*/  F2FP.SATFINITE.E4M3.F32.PACK_AB_MERGE_C R174, RZ, R174, RZ ;  /* 0x000000aeffae723e */ /* 0x000fe400048070ff */
[----:B------:R-:W-:Y:S01]  /*8a480*/  F2FP.SATFINITE.E4M3.F32.PACK_AB_MERGE_C R175, RZ, R175, RZ ;  /* 0x000000afffaf723e */ /* 0x000fe200048070ff */
[----:B------:R-:W-:Y:S01]  /*8a490*/  @!P3 IMAD.X R27, R32, 0x1, R27, P2 ;  /* 0x00000001201bb824 */ /* 0x000fe200010e061b */
[----:B------:R-:W-:Y:S02]  /*8a4a0*/  F2FP.SATFINITE.E4M3.F32.PACK_AB_MERGE_C R176, RZ, R176, RZ ;  /* 0x000000b0ffb0723e */ /* 0x000fe400048070ff */
[----:B------:R-:W-:-:S02]  /*8a4b0*/  F2FP.SATFINITE.E4M3.F32.PACK_AB_MERGE_C R177, RZ, R177, RZ ;  /* 0x000000b1ffb1723e */ /* 0x000fc400048070ff */
[----:B------:R0:W-:Y:S01]  /*8a4c0*/  @!P3 STG.E.U8 desc[UR30][R26.64+0x1], R18 ;  /* 0x000001121a00b986 */ /* 0x0001e2000c10111e */
[----:B------:R-:W-:Y:S02]  /*8a4d0*/  ISETP.LT.OR P3, PT, R31, 0x11, !P0 ;  /* 0x000000111f00780c */ /* 0x000fe40004761670 */
[----:B------:R-:W-:Y:S01]  /*8a4e0*/  F2FP.SATFINITE.E4M3.F32.PACK_AB_MERGE_C R178, RZ, R178, RZ ;  /* 0x000000b2ffb2723e */ /* 0x000fe200048070ff */
[----:B------:R1:W-:Y:S01]  /*8a4f0*/  @!P6 STG.E.U8 desc[UR30][R34.64], R19 ;  /* 0x000000132200e986 */ /* 0x0003e2000c10111e */
[----:B------:R-:W-:Y:S02]  /*8a500*/  F2FP.SATFINITE.E4M3.F32.PACK_AB_MERGE_C R179, RZ, R179, RZ ;  /* 0x000000b3ffb3723e */ /* 0x000fe400048070ff */
[----:B------:R-:W-:Y:S02]  /*8a510*/  F2FP.SATFINITE.E4M3.F32.PACK_AB_MERGE_C R180, RZ, R180, RZ ;  /* 0x000000b4ffb4723e */ /* 0x000fe400048070ff */
[----:B------:R-:W-:Y:S02]  /*8a520*/  F2FP.SATFINITE.E4M3.F32.PACK_AB_MERGE_C R181, RZ, R181, RZ ;  /* 0x000000b5ffb5723e */ /* 0x000fe400048070ff */
[----:B------:R-:W-:-:S02]  /*8a530*/  F2FP.SATFINITE.E4M3.F32.PACK_AB_MERGE_C R182, RZ, R182, RZ ;  /* 0x000000b6ffb6723e */ /* 0x000fc400048070ff */
[----:B------:R-:W-:Y:S01]  /*8a540*/  F2FP.SATFINITE.E4M3.F32.PACK_AB_MERGE_C R183, RZ, R183, RZ ;  /* 0x000000b7ffb7723e */ /* 0x000fe200048070ff */
[----:B0-----:R-:W0:Y:S01]  /*8a550*/  @!P3 LDC.64 R26, c[0x0][0x5c0] ;  /* 0x00017000ff1abb82 */ /* 0x001e220000000a00 */
[----:B------:R-:W-:Y:S02]  /*8a560*/  F2FP.SATFINITE.E4M3.F32.PACK_AB_MERGE_C R184, RZ, R184, RZ ;  /* 0x000000b8ffb8723e */ /* 0x000fe400048070ff */
        /* <DEDUP_REMOVED lines=11> */
[----:B0-----:R-:W-:Y:S02]  /*8a620*/  @!P3 IADD3 R38, P2, P5, R24, UR11, R26 ;  /* 0x0000000b1826bc10 */ /* 0x001fe4000fd5e01a */
[----:B------:R-:W-:Y:S02]  /*8a630*/  F2FP.SATFINITE.E4M3.F32.PACK_AB_MERGE_C R196, RZ, R196, RZ ;  /* 0x000000c4ffc4723e */ /* 0x000fe400048070ff */
[----:B------:R-:W-:Y:S02]  /*8a640*/  @!P3 IADD3.X R39, R32, UR10, R27, P2, P5 ;  /* 0x0000000a2027bc10 */ /* 0x000fe400097ea41b */
[----:B------:R-:W-:Y:S02]  /*8a650*/  ISETP.LT.OR P5, PT, R31, 0x12, !P0 ;  /* 0x000000121f00780c */ /* 0x000fe400047a1670 */
[----:B------:R-:W-:-:S02]  /*8a660*/  F2FP.SATFINITE.E4M3.F32.PACK_AB_MERGE_C R197, RZ, R197, RZ ;  /* 0x000000c5ffc5723e */ /* 0x000fc400048070ff */
[----:B------:R-:W-:Y:S02]  /*8a670*/  F2FP.SATFINITE.E4M3.F32.PACK_AB_MERGE_C R198, RZ, R198, RZ ;  /* 0x000000c6ffc6723e */ /* 0x000fe400048070ff */
[----:B------:R-:W-:Y:S02]  /*8a680*/  F2FP.SATFINITE.E4M3.F32.PACK_AB_MERGE_C R199, RZ, R199, RZ ;  /* 0x000000c7ffc7723e */ /* 0x000fe400048070ff */
[----:B------:R-:W-:Y:S02]  /*8a690*/  F2FP.SATFINITE.E4M3.F32.PACK_AB_MERGE_C R200, RZ, R200, RZ ;  /* 0x000000c8ffc8723e */ /* 0x000fe400048070ff */
[----:B------:R-:W-:Y:S02]  /*8a6a0*/  F2FP.SATFINITE.E4M3.F32.PACK_AB_MERGE_C R201, RZ, R201, RZ ;  /* 0x000000c9ffc9723e */ /* 0x000fe400048070ff */
[----:B------:R-:W-:Y:S01]  /*8a6b0*/  F2FP.SATFINITE.E4M3.F32.PACK_AB_MERGE_C R202, RZ, R202, RZ ;  /* 0x000000caffca723e */ /* 0x000fe200048070ff */
[----:B-1----:R-:W0:Y:S01]  /*8a6c0*/  @!P5 LDC.64 R18, c[0x0][0x5c0] ;  /* 0x00017000ff12db82 */ /* 0x002e220000000a00 */
[----:B------:R-:W-:-:S02]  /*8a6d0*/  F2FP.SATFINITE.E4M3.F32.PACK_AB_MERGE_C R203, RZ, R203, RZ ;  /* 0x000000cbffcb723e */ /* 0x000fc400048070ff */
[----:B------:R-:W-:Y:S02]  /*8a6e0*/  F2FP.SATFINITE.E4M3.F32.PACK_AB_MERGE_C R204, RZ, R204, RZ ;  /* 0x000000ccffcc723e */ /* 0x000fe400048070ff */
[----:B------:R-:W-:Y:S02]  /*8a6f0*/  F2FP.SATFINITE.E4M3.F32.PACK_AB_MERGE_C R205, RZ, R205, RZ ;  /* 0x000000cdffcd723e */ /* 0x000fe400048070ff */
[----:B------:R-:W-:Y:S02]  /*8a700*/  F2FP.SATFINITE.E4M3.F32.PACK_AB_MERGE_C R206, RZ, R206, RZ ;  /* 0x000000ceffce723e */ /* 0x000fe400048070ff */
[----:B------:R-:W-:Y:S02]  /*8a710*/  @P0 LOP3.LUT R2, R2, 0x2000, RZ, 0xfc, !PT ;  /* 0x0000200002020812 */ /* 0x000fe400078efcff */
[----:B------:R-:W-:Y:S02]  /*8a720*/  F2FP.SATFINITE.E4M3.F32.PACK_AB_MERGE_C R207, RZ, R207, RZ ;  /* 0x000000cfffcf723e */ /* 0x000fe400048070ff */
[----:B------:R-:W-:-:S02]  /*8a730*/  F2FP.SATFINITE.E4M3.F32.PACK_AB_MERGE_C R208, RZ, R208, RZ ;  /* 0x000000d0ffd0723e */ /* 0x000fc400048070ff */
[----:B------:R-:W-:Y:S02]  /*8a740*/  F2FP.SATFINITE.E4M3.F32.PACK_AB_MERGE_C R209, RZ, R209, RZ ;  /* 0x000000d1ffd1723e */ /* 0x000fe400048070ff */
[----:B------:R-:W-:Y:S02]  /*8a750*/  F2FP.SATFINITE.E4M3.F32.PACK_AB_MERGE_C R210, RZ, R210, RZ ;  /* 0x000000d2ffd2723e */ /* 0x000fe400048070ff */
[----:B------:R-:W-:Y:S02]  /*8a760*/  F2FP.SATFINITE.E4M3.F32.PACK_AB_MERGE_C R211, RZ, R211, RZ ;  /* 0x000000d3ffd3723e */ /* 0x000fe400048070ff */
[----:B------:R-:W-:Y:S02]  /*8a770*/  F2FP.SATFINITE.E4M3.F32.PACK_AB_MERGE_C R212, RZ, R212, RZ ;  /* 0x000000d4ffd4723e */ /* 0x000fe400048070ff */
[----:B------:R-:W-:Y:S02]  /*8a780*/  F2FP.SATFINITE.E4M3.F32.PACK_AB_MERGE_C R213, RZ, R213, RZ ;  /* 0x000000d5ffd5723e */ /* 0x000fe400048070ff */
[----:B0-----:R-:W-:-:S02]  /*8a790*/  @!P5 IADD3 R26, P2, P6, R24, UR11, R18 ;  /* 0x0000000b181adc10 */ /* 0x001fc4000fe5e012 */
[----:B------:R-:W-:Y:S02]  /*8a7a0*/  F2FP.SATFINITE.E4M3.F32.PACK_AB_MERGE_C R214, RZ, R214, RZ ;  /* 0x000000d6ffd6723e */ /* 0x000fe400048070ff */
[----:B------:R-:W-:Y:S02]  /*8a7b0*/  @!P5 IADD3.X R27, R32, UR10, R19, P2, P6 ;  /* 0x0000000a201bdc10 */ /* 0x000fe400097ec413 */
[----:B------:R-:W-:Y:S02]  /*8a7c0*/  ISETP.LT.OR P5, PT, R31, 0x19, !P0 ;  /* 0x000000191f00780c */ /* 0x000fe400047a1670 */
[----:B------:R-:W-:Y:S02]  /*8a7d0*/  F2FP.SATFINITE.E4M3.F32.PACK_AB_MERGE_C R215, RZ, R215, RZ ;  /* 0x000000d7ffd7723e */ /* 0x000fe400048070ff */
[----:B------:R-:W-:Y:S02]  /*8a7e0*/  F2FP.SATFINITE.E4M3.F32.PACK_AB_MERGE_C R216, RZ, R216, RZ ;  /* 0x000000d8ffd8723e */ /* 0x000fe400048070ff */
[----:B------:R-:W-:Y:S01]  /*8a7f0*/  F2FP.SATFINITE.E4M3.F32.PACK_AB_MERGE_C R217, RZ, R217, RZ ;  /* 0x000000d9ffd9723e */ /* 0x000fe200048070ff */
[----:B--2---:R-:W-:Y:S01]  /*8a800*/  FMUL R17, R103, UR27 ;  /* 0x0000001b67117c20 */ /* 0x004fe20008400000 */
[----:B------:R-:W-:Y:S01]  /*8a810*/  F2FP.SATFINITE.E4M3.F32.PACK_AB_MERGE_C R218, RZ, R218, RZ ;  /* 0x000000daffda723e */ /* 0x000fe200048070ff */
[----:B------:R-:W2:Y:S01]  /*8a820*/  LDL.LU R103, [R1+0xe0c] ;  /* 0x000e0c0001677983 */ /* 0x000ea20000300800 */
[----:B------:R-:W-:-:S02]  /*8a830*/  F2FP.SATFINITE.E4M3.F32.PACK_AB_MERGE_C R219, RZ, R219, RZ ;  /* 0x000000dbffdb723e */ /* 0x000fc400048070ff */
[----:B------:R-:W-:Y:S01]  /*8a840*/  F2FP.SATFINITE.E4M3.F32.PACK_AB_MERGE_C R220, RZ, R220, RZ ;  /* 0x000000dcffdc723e */ /* 0x000fe200048070ff */
[----:B------:R-:W0:Y:S01]  /*8a850*/  @!P5 LDC.64 R18, c[0x0][0x5c0] ;  /* 0x00017000ff12db82 */ /* 0x000e220000000a00 */
        /* <DEDUP_REMOVED lines=15> */
[----:B------:R-:W-:Y:S02]  /*8a950*/  LOP3.LUT P5, RZ, R13, 0x2, RZ, 0xc0, !PT ;  /* 0x000000020dff7812 */ /* 0x000fe400078ac0ff */
[----:B------:R-:W-:-:S02]  /*8a960*/  ISETP.LT.OR P2, PT, R31, 0x1a, !P0 ;  /* 0x0000001a1f00780c */ /* 0x000fc40004741670 */
[----:B------:R-:W-:Y:S02]  /*8a970*/  F2FP.SATFINITE.E4M3.F32.PACK_AB_MERGE_C R234, RZ, R234, RZ ;  /* 0x000000eaffea723e */ /* 0x000fe400048070ff */
[----:B------:R-:W-:Y:S02]  /*8a980*/  F2FP.SATFINITE.E4M3.F32.PACK_AB_MERGE_C R235, RZ, R235, RZ ;  /* 0x000000ebffeb723e */ /* 0x000fe400048070ff */
[----:B------:R-:W-:Y:S02]  /*8a990*/  F2FP.SATFINITE.E4M3.F32.PACK_AB_MERGE_C R236, RZ, R236, RZ ;  /* 0x000000ecffec723e */ /* 0x000fe400048070ff */
[----:B------:R-:W-:-:S03]  /*8a9a0*/  F2FP.SATFINITE.E4M3.F32.PACK_AB_MERGE_C R237, RZ, R237, RZ ;  /* 0x000000edffed723e */ /* 0x000fc600048070ff */
[----:B------:R-:W-:Y:S01]  /*8a9b0*/  @!P5 STG.E.U8 desc[UR30][R28.64+0x1], R20 ;  /* 0x000001141c00d986 */ /* 0x000fe2000c10111e */
[----:B------:R-:W-:-:S13]  /*8a9c0*/  ISETP.LT.OR P5, PT, R31, 0x9, !P1 ;  /* 0x000000091f00780c */ /* 0x000fda0004fa1670 */
[----:B------:R-:W0:Y:S02]  /*8a9d0*/  @!P5 LDC.64 R18, c[0x0][0x5c0] ;  /* 0x00017000ff12db82 */ /* 0x000e240000000a00 */
[----:B0-----:R-:W-:-:S05]  /*8a9e0*/  @!P5 IADD3 R18, P6, R24, R18, RZ ;  /* 0x000000121812d210 */ /* 0x001fca0007fde0ff */
[----:B------:R-:W-:-:S05]  /*8a9f0*/  @!P5 IMAD.X R19, R32, 0x1, R19, P6 ;  /* 0x000000012013d824 */ /* 0x000fca00030e0613 */
[----:B------:R0:W-:Y:S02]  /*8aa00*/  @!P5 STG.E.U8 desc[UR30][R18.64+0x8], R21 ;  /* 0x000008151200d986 */ /* 0x0001e4000c10111e */
[----:B0-----:R-:W0:Y:S02]  /*8aa10*/  @!P2 LDC.64 R18, c[0x0][0x5c0] ;  /* 0x00017000ff12ab82 */ /* 0x001e240000000a00 */
[----:B0-----:R-:W-:-:S04]  /*8aa20*/  @!P2 IADD3 R20, P5, P6, R24, UR11, R18 ;  /* 0x0000000b1814ac10 */ /* 0x001fc8000febe012 */
[----:B------:R-:W-:Y:S02]  /*8aa30*/  @!P2 IADD3.X R21, R32, UR10, R19, P5, P6 ;  /* 0x0000000a2015ac10 */ /* 0x000fe4000afec413 */
[C---:B------:R-:W-:Y:S02]  /*8aa40*/  ISETP.LT.OR P5, PT, R31.reuse, 0xa, !P1 ;  /* 0x0000000a1f00780c */ /* 0x040fe40004fa1670 */
[----:B------:R-:W-:-:S11]  /*8aa50*/  ISETP.LT.OR P2, PT, R31, 0x21, !P0 ;  /* 0x000000211f00780c */ /* 0x000fd60004741670 */
[----:B------:R-:W0:Y:S02]  /*8aa60*/  @!P5 LDC.64 R18, c[0x0][0x5c0] ;  /* 0x00017000ff12db82 */ /* 0x000e240000000a00 */
[----:B0-----:R-:W-:-:S05]  /*8aa70*/  @!P5 IADD3 R18, P6, R24, R18, RZ ;  /* 0x000000121812d210 */ /* 0x001fca0007fde0ff */
[----:B------:R-:W-:-:S05]  /*8aa80*/  @!P5 IMAD.X R19, R32, 0x1, R19, P6 ;  /* 0x000000012013d824 */ /* 0x000fca00030e0613 */
[----:B------:R0:W-:Y:S02]  /*8aa90*/  @!P5 STG.E.U8 desc[UR30][R18.64+0x9], R22 ;  /* 0x000009161200d986 */ /* 0x0001e4000c10111e */
[----:B0-----:R-:W0:Y:S02]  /*8aaa0*/  @!P2 LDC.64 R18, c[0x0][0x5c0] ;  /* 0x00017000ff12ab82 */ /* 0x001e240000000a00 */
[----:B0-----:R-:W-:-:S04]  /*8aab0*/  @!P2 IADD3 R34, P5, P6, R24, UR11, R18 ;  /* 0x0000000b1822ac10 */ /* 0x001fc8000febe012 */
[----:B------:R-:W-:Y:S02]  /*8aac0*/  @!P2 IADD3.X R35, R32, UR10, R19, P5, P6 ;  /* 0x0000000a2023ac10 */ /* 0x000fe4000afec413 */
[----:B------:R-:W-:Y:S02]  /*8aad0*/  ISETP.LT.OR P6, PT, R31, 0x22, !P0 ;  /* 0x000000221f00780c */ /* 0x000fe400047c1670 */
[----:B------:R-:W-:-:S11]  /*8aae0*/  LOP3.LUT P2, RZ, R13, 0x1, RZ, 0xc0, !PT ;  /* 0x000000010dff7812 */ /* 0x000fd6000784c0ff */
[----:B------:R-:W0:Y:S02]  /*8aaf0*/  @!P6 LDC.64 R18, c[0x0][0x5c0] ;  /* 0x00017000ff12eb82 */ /* 0x000e240000000a00 */
[----:B------:R1:W-:Y:S04]  /*8ab00*/  @!P2 STG.E.U8 desc[UR30][R40.64+0x8], R23 ;  /* 0x000008172800a986 */ /* 0x0003e8000c10111e */
[----:B------:R-:W-:Y:S01]  /*8ab10*/  @!P4 STG.E.U8 desc[UR30][R36.64+0x9], R152 ;  /* 0x000009982400c986 */ /* 0x000fe2000c10111e */
[----:B0-----:R-:W-:-:S04]  /*8ab20*/  @!P6 IADD3 R22, P2, P5, R24, UR11, R18 ;  /* 0x0000000b1816ec10 */ /* 0x001fc8000fd5e012 */
[----:B-1----:R-:W-:Y:S02]  /*8ab30*/  @!P6 IADD3.X R23, R32, UR10, R19, P2, P5 ;  /* 0x0000000a2017ec10 */ /* 0x002fe400097ea413 */
[----:B------:R-:W-:-:S13]  /*8ab40*/  ISETP.LT.OR P6, PT, R31, 0x29, !P0 ;  /* 0x000000291f00780c */ /* 0x000fda00047c1670 */
[----:B------:R-:W0:Y:S02]  /*8ab50*/  @!P6 LDC.64 R18, c[0x0][0x5c0] ;  /* 0x00017000ff12eb82 */ /* 0x000e240000000a00 */
[----:B0-----:R-:W-:-:S04]  /*8ab60*/  @!P6 IADD3 R46, P2, P5, R24, UR11, R18 ;  /* 0x0000000b182eec10 */ /* 0x001fc8000fd5e012 */
[----:B------:R-:W-:Y:S02]  /*8ab70*/  @!P6 IADD3.X R47, R32, UR10, R19, P2, P5 ;  /* 0x0000000a202fec10 */ /* 0x000fe400097ea413 */
[----:B------:R-:W-:-:S13]  /*8ab80*/  ISETP.LT.OR P2, PT, R31, 0x11, !P1 ;  /* 0x000000111f00780c */ /* 0x000fda0004f41670 */
[----:B------:R-:W0:Y:S02]  /*8ab90*/  @!P2 LDC.64 R18, c[0x0][0x5c0] ;  /* 0x00017000ff12ab82 */ /* 0x000e240000000a00 */
[----:B0-----:R-:W-:-:S05]  /*8aba0*/  @!P2 IADD3 R18, P4, R24, R18, RZ ;  /* 0x000000121812a210 */ /* 0x001fca0007f9e0ff */
[----:B------:R-:W-:Y:S01]  /*8abb0*/  @!P2 IMAD.X R19, R32, 0x1, R19, P4 ;  /* 0x000000012013a824 */ /* 0x000fe200020e0613 */
[----:B------:R-:W-:-:S04]  /*8abc0*/  ISETP.LT.OR P4, PT, R31, 0x2a, !P0 ;  /* 0x0000002a1f00780c */ /* 0x000fc80004781670 */
[----:B------:R0:W-:Y:S09]  /*8abd0*/  @!P2 STG.E.U8 desc[UR30][R18.64+0x10], R153 ;  /* 0x000010991200a986 */ /* 0x0001f2000c10111e */
[----:B------:R-:W-:Y:S01]  /*8abe0*/  @P4 LOP3.LUT R16, R16, 0x40000000, RZ, 0xfc, !PT ;  /* 0x4000000010104812 */ /* 0x000fe200078efcff */
[----:B0-----:R-:W0:Y:S03]  /*8abf0*/  @!P4 LDC.64 R18, c[0x0][0x5c0] ;  /* 0x00017000ff12cb82 */ /* 0x001e260000000a00 */
[----:B------:R-:W-:-:S02]  /*8ac00*/  LOP3.LUT R16, R16, 0x7fffffff, RZ, 0xc0, !PT ;  /* 0x7fffffff10107812 */ /* 0x000fc400078ec0ff */
[----:B0-----:R-:W-:-:S04]  /*8ac10*/  @!P4 IADD3 R28, P2, P5, R24, UR11, R18 ;  /* 0x0000000b181ccc10 */ /* 0x001fc8000fd5e012 */
[----:B------:R-:W-:Y:S02]  /*8ac20*/  @!P4 IADD3.X R29, R32, UR10, R19, P2, P5 ;  /* 0x0000000a201dcc10 */ /* 0x000fe400097ea413 */
[C---:B------:R-:W-:Y:S02]  /*8ac30*/  ISETP.LT.OR P2, PT, R31.reuse, 0x12, !P1 ;  /* 0x000000121f00780c */ /* 0x040fe40004f41670 */
[----:B------:R-:W-:-:S11]  /*8ac40*/  ISETP.LT.OR P4, PT, R31, 0x12, !P0 ;  /* 0x000000121f00780c */ /* 0x000fd60004781670 */
[----:B------:R-:W0:Y:S02]  /*8ac50*/  @!P2 LDC.64 R18, c[0x0][0x5c0] ;  /* 0x00017000ff12ab82 */ /* 0x000e240000000a00 */
[----:B0-----:R-:W-:-:S05]  /*8ac60*/  @!P2 IADD3 R18, P5, R24, R18, RZ ;  /* 0x000000121812a210 */ /* 0x001fca0007fbe0ff */
[----:B------:R-:W-:-:S05]  /*8ac70*/  @!P2 IMAD.X R19, R32, 0x1, R19, P5 ;  /* 0x000000012013a824 */ /* 0x000fca00028e0613 */
[----:B------:R0:W-:Y:S01]  /*8ac80*/  @!P2 STG.E.U8 desc[UR30][R18.64+0x11], R154 ;  /* 0x0000119a1200a986 */ /* 0x0001e2000c10111e */
[----:B------:R-:W-:-:S03]  /*8ac90*/  ISETP.LT.OR P2, PT, R31, 0x31, !P0 ;  /* 0x000000311f00780c */ /* 0x000fc60004741670 */
[----:B------:R-:W-:Y:S01]  /*8aca0*/  @!P3 STG.E.U8 desc[UR30][R38.64+0x10], R155 ;  /* 0x0000109b2600b986 */ /* 0x000fe2000c10111e */
[----:B------:R-:W-:-:S03]  /*8acb0*/  ISETP.LT.OR P3, PT, R31, 0x32, !P0 ;  /* 0x000000321f00780c */ /* 0x000fc60004761670 */
[----:B------:R-:W-:Y:S01]  /*8acc0*/  @!P4 STG.E.U8 desc[UR30][R26.64+0x11], R156 ;  /* 0x0000119c1a00c986 */ /* 0x000fe2000c10111e */
[----:B------:R-:W-:-:S05]  /*8acd0*/  ISETP.LT.OR P4, PT, R31, 0x19, !P0 ;  /* 0x000000191f00780c */ /* 0x000fca0004781670 */
[----:B0-----:R-:W0:Y:S01]  /*8ace0*/  @!P2 LDC.64 R18, c[0x0][0x5c0] ;  /* 0x00017000ff12ab82 */ /* 0x001e220000000a00 */
[----:B------:R-:W-:Y:S02]  /*8acf0*/  @P2 LOP3.LUT R16, R16, 0x80000000, RZ, 0xfc, !PT ;  /* 0x8000000010102812 */ /* 0x000fe400078efcff */
[----:B0-----:R-:W-:-:S04]  /*8ad00*/  @!P2 IADD3 R40, P5, P6, R24, UR11, R18 ;  /* 0x0000000b1828ac10 */ /* 0x001fc8000febe012 */
[----:B------:R-:W-:Y:S02]  /*8ad10*/  @!P2 IADD3.X R41, R32, UR10, R19, P5, P6 ;  /* 0x0000000a2029ac10 */ /* 0x000fe4000afec413 */
[----:B------:R-:W0:Y:S01]  /*8ad20*/  @!P3 LDC.64 R18, c[0x0][0x5c0] ;  /* 0x00017000ff12bb82 */ /* 0x000e220000000a00 */
[----:B------:R-:W-:Y:S02]  /*8ad30*/  ISETP.LT.OR P2, PT, R31, 0x39, !P0 ;  /* 0x000000391f00780c */ /* 0x000fe40004741670 */
[----:B0-----:R-:W-:-:S04]  /*8ad40*/  @!P3 IADD3 R36, P5, P6, R24, UR11, R18 ;  /* 0x0000000b1824bc10 */ /* 0x001fc8000febe012 */
[----:B------:R-:W-:-:S07]  /*8ad50*/  @!P3 IADD3.X R37, R32, UR10, R19, P5, P6 ;  /* 0x0000000a2025bc10 */ /* 0x000fce000afec413 */
[----:B------:R-:W0:Y:S02]  /*8ad60*/  @!P2 LDC.64 R18, c[0x0][0x5c0] ;  /* 0x00017000ff12ab82 */ /* 0x000e240000000a00 */
        /* <DEDUP_REMOVED lines=16> */
[----:B------:R0:W-:Y:S04]  /*8ae70*/  @!P5 STG.E.U8 desc[UR30][R18.64+0x19], R158 ;  /* 0x0000199e1200d986 */ /* 0x0001e8000c10111e */
[----:B------:R-:W-:Y:S01]  /*8ae80*/  @!P4 STG.E.U8 desc[UR30][R42.64+0x18], R159 ;  /* 0x0000189f2a00c986 */ /* 0x000fe2000c10111e */
[----:B------:R-:W-:Y:S01]  /*8ae90*/  ISETP.LT.OR P4, PT, R31, 0x1a, !P0 ;  /* 0x0000001a1f00780c */ /* 0x000fe20004781670 */
[----:B0-----:R-:W0:-:S12]  /*8aea0*/  @!P2 LDC.64 R18, c[0x0][0x5c0] ;  /* 0x00017000ff12ab82 */ /* 0x001e180000000a00 */
[----:B------:R-:W-:Y:S01]  /*8aeb0*/  @!P4 STG.E.U8 desc[UR30][R20.64+0x19], R160 ;  /* 0x000019a01400c986 */ /* 0x000fe2000c10111e */
[----:B------:R-:W-:Y:S02]  /*8aec0*/  ISETP.LT.OR P4, PT, R31, 0x21, !P0 ;  /* 0x000000211f00780c */ /* 0x000fe40004781670 */
[----:B0-----:R-:W-:-:S04]  /*8aed0*/  @!P2 IADD3 R44, P5, P6, R24, UR11, R18 ;  /* 0x0000000b182cac10 */ /* 0x001fc8000febe012 */
[----:B------:R-:W-:Y:S02]  /*8aee0*/  @!P2 IADD3.X R45, R32, UR10, R19, P5, P6 ;  /* 0x0000000a202dac10 */ /* 0x000fe4000afec413 */
[----:B------:R-:W-:-:S13]  /*8aef0*/  ISETP.LT.OR P2, PT, R31, 0x42, !P0 ;  /* 0x000000421f00780c */ /* 0x000fda0004741670 */
[----:B------:R-:W0:Y:S02]  /*8af00*/  @!P2 LDC.64 R18, c[0x0][0x5c0] ;  /* 0x00017000ff12ab82 */ /* 0x000e240000000a00 */
[----:B0-----:R-:W-:-:S04]  /*8af10*/  @!P2 IADD3 R38, P5, P6, R24, UR11, R18 ;  /* 0x0000000b1826ac10 */ /* 0x001fc8000febe012 */
[----:B------:R-:W-:Y:S02]  /*8af20*/  @!P2 IADD3.X R39, R32, UR10, R19, P5, P6 ;  /* 0x0000000a2027ac10 */ /* 0x000fe4000afec413 */
[----:B------:R-:W-:-:S13]  /*8af30*/  ISETP.LT.OR P2, PT, R31, 0x49, !P0 ;  /* 0x000000491f00780c */ /* 0x000fda0004741670 */
        /* <DEDUP_REMOVED lines=18> */
[----:B------:R1:W-:Y:S01]  /*8b060*/  @!P4 STG.E.U8 desc[UR30][R34.64+0x20], R163 ;  /* 0x000020a32200c986 */ /* 0x0003e2000c10111e */
[----:B------:R-:W-:Y:S01]  /*8b070*/  ISETP.LT.OR P4, PT, R31, 0x22, !P0 ;  /* 0x000000221f00780c */ /* 0x000fe20004781670 */
[----:B0-----:R-:W0:-:S12]  /*8b080*/  @!P2 LDC.64 R18, c[0x0][0x5c0] ;  /* 0x00017000ff12ab82 */ /* 0x001e180000000a00 */
[----:B------:R-:W-:Y:S01]  /*8b090*/  @!P4 STG.E.U8 desc[UR30][R22.64+0x21], R164 ;  /* 0x000021a41600c986 */ /* 0x000fe2000c10111e */
[----:B------:R-:W-:Y:S02]  /*8b0a0*/  ISETP.LT.OR P4, PT, R31, 0x29, !P0 ;  /* 0x000000291f00780c */ /* 0x000fe40004781670 */
[----:B0-----:R-:W-:-:S04]  /*8b0b0*/  @!P2 IADD3 R42, P5, P6, R24, UR11, R18 ;  /* 0x0000000b182aac10 */ /* 0x001fc8000febe012 */
[----:B------:R-:W-:Y:S02]  /*8b0c0*/  @!P2 IADD3.X R43, R32, UR10, R19, P5, P6 ;  /* 0x0000000a202bac10 */ /* 0x000fe4000afec413 */
[----:B------:R-:W-:-:S13]  /*8b0d0*/  ISETP.LT.OR P2, PT, R31, 0x52, !P0 ;  /* 0x000000521f00780c */ /* 0x000fda0004741670 */
[----:B------:R-:W1:Y:S02]  /*8b0e0*/  @!P2 LDC.64 R18, c[0x0][0x5c0] ;  /* 0x00017000ff12ab82 */ /* 0x000e640000000a00 */
[----:B-1----:R-:W-:-:S04]  /*8b0f0*/  @!P2 IADD3 R34, P5, P6, R24, UR11, R18 ;  /* 0x0000000b1822ac10 */ /* 0x002fc8000febe012 */
        /* <DEDUP_REMOVED lines=22> */
[----:B0-----:R-:W0:Y:S02]  /*8b260*/  @!P2 LDC.64 R18, c[0x0][0x5c0] ;  /* 0x00017000ff12ab82 */ /* 0x001e240000000a00 */
[----:B0-----:R-:W-:-:S04]  /*8b270*/  @!P2 IADD3 R50, P5, P6, R24, UR11, R18 ;  /* 0x0000000b1832ac10 */ /* 0x001fc8000febe012 */
[----:B------:R-:W-:-:S06]  /*8b280*/  @!P2 IADD3.X R51, R32, UR10, R19, P5, P6 ;  /* 0x0000000a2033ac10 */ /* 0x000fcc000afec413 */
[----:B------:R-:W1:Y:S01]  /*8b290*/  @!P4 LDC.64 R18, c[0x0][0x5c0] ;  /* 0x00017000ff12cb82 */ /* 0x000e620000000a00 */
[----:B------:R-:W-:Y:S02]  /*8b2a0*/  LOP3.LUT P2, RZ, R16, 0x80000000, RZ, 0xc0, !PT ;  /* 0x8000000010ff7812 */ /* 0x000fe4000784c0ff */
[----:B-1----:R-:W-:-:S04]  /*8b2b0*/  @!P4 IADD3 R46, P5, P6, R24, UR11, R18 ;  /* 0x0000000b182ecc10 */ /* 0x002fc8000febe012 */
[----:B------:R-:W-:Y:S02]  /*8b2c0*/  @!P4 IADD3.X R47, R32, UR10, R19, P5, P6 ;  /* 0x0000000a202fcc10 */ /* 0x000fe4000afec413 */
[----:B------:R-:W-:-:S13]  /*8b2d0*/  ISETP.LT.OR P4, PT, R31, 0x69, !P0 ;  /* 0x000000691f00780c */ /* 0x000fda0004781670 */
[----:B------:R-:W0:Y:S02]  /*8b2e0*/  @!P4 LDC.64 R18, c[0x0][0x5c0] ;  /* 0x00017000ff12cb82 */ /* 0x000e240000000a00 */
[----:B0-----:R-:W-:-:S04]  /*8b2f0*/  @!P4 IADD3 R60, P5, P6, R24, UR11, R18 ;  /* 0x0000000b183ccc10 */ /* 0x001fc8000febe012 */
[----:B------:R-:W-:Y:S02]  /*8b300*/  @!P4 IADD3.X R61, R32, UR10, R19, P5, P6 ;  /* 0x0000000a203dcc10 */ /* 0x000fe4000afec413 */
[C---:B------:R-:W-:Y:S02]  /*8b310*/  LOP3.LUT P4, RZ, R16.reuse, 0x40000000, RZ, 0xc0, !PT ;  /* 0x4000000010ff7812 */ /* 0x040fe4000788c0ff */
[----:B------:R-:W-:Y:S02]  /*8b320*/  ISETP.LT.OR P6, PT, R31, 0x6a, !P0 ;  /* 0x0000006a1f00780c */ /* 0x000fe400047c1670 */
[----:B------:R-:W-:-:S09]  /*8b330*/  LOP3.LUT R16, R16, 0xefffffff, RZ, 0xc0, !PT ;  /* 0xefffffff10107812 */ /* 0x000fd200078ec0ff */
        /* <DEDUP_REMOVED lines=16> */
[----:B------:R-:W-:-:S03]  /*8b440*/  ISETP.LT.OR P2, PT, R31, 0x72, !P0 ;  /* 0x000000721f00780c */ /* 0x000fc60004741670 */
[----:B------:R-:W-:Y:S01]  /*8b450*/  @!P3 STG.E.U8 desc[UR30][R36.64+0x31], R172 ;  /* 0x000031ac2400b986 */ /* 0x000fe2000c10111e */
[----:B------:R-:W-:Y:S01]  /*8b460*/  ISETP.LT.OR P3, PT, R31, 0x39, !P1 ;  /* 0x000000391f00780c */ /* 0x000fe20004f61670 */
[----:B0-----:R-:W0:Y:S08]  /*8b470*/  @!P6 LDC.64 R18, c[0x0][0x5c0] ;  /* 0x00017000ff12eb82 */ /* 0x001e300000000a00 */
[----:B------:R-:W-:-:S04]  /*8b480*/  @P2 LOP3.LUT R16, R16, 0x10000000, RZ, 0xfc, !PT ;  /* 0x1000000010102812 */ /* 0x000fc800078efcff */
[----:B------:R-:W-:Y:S02]  /*8b490*/  LOP3.LUT R16, R16, 0xdfffffff, RZ, 0xc0, !PT ;  /* 0xdfffffff10107812 */ /* 0x000fe400078ec0ff */
[----:B0-----:R-:W-:-:S04]  /*8b4a0*/  @!P6 IADD3 R54, P4, P5, R24, UR11, R18 ;  /* 0x0000000b1836ec10 */ /* 0x001fc8000fd9e012 */
[----:B------:R-:W-:Y:S02]  /*8b4b0*/  @!P6 IADD3.X R55, R32, UR10, R19, P4, P5 ;  /* 0x0000000a2037ec10 */ /* 0x000fe4000a7ea413 */
[----:B------:R-:W1:Y:S02]  /*8b4c0*/  @!P2 LDC.64 R18, c[0x0][0x5c0] ;  /* 0x00017000ff12ab82 */ /* 0x000e640000000a00 */
[----:B-1----:R-:W-:-:S04]  /*8b4d0*/  @!P2 IADD3 R40, P4, P5, R24, UR11, R18 ;  /* 0x0000000b1828ac10 */ /* 0x002fc8000fd9e012 */
[----:B------:R-:W-:Y:S02]  /*8b4e0*/  @!P2 IADD3.X R41, R32, UR10, R19, P4, P5 ;  /* 0x0000000a2029ac10 */ /* 0x000fe4000a7ea413 */
[C---:B------:R-:W-:Y:S02]  /*8b4f0*/  ISETP.LT.OR P4, PT, R31.reuse, 0x79, !P0 ;  /* 0x000000791f00780c */ /* 0x040fe40004781670 */
[----:B------:R-:W-:-:S11]  /*8b500*/  ISETP.LT.OR P2, PT, R31, 0x39, !P0 ;  /* 0x000000391f00780c */ /* 0x000fd60004741670 */
[----:B------:R-:W0:Y:S01]  /*8b510*/  @!P4 LDC.64 R18, c[0x0][0x5c0] ;  /* 0x00017000ff12cb82 */ /* 0x000e220000000a00 */
[----:B------:R-:W-:Y:S02]  /*8b520*/  @P4 LOP3.LUT R16, R16, 0x20000000, RZ, 0xfc, !PT ;  /* 0x2000000010104812 */ /* 0x000fe400078efcff */
[----:B0-----:R-:W-:-:S04]  /*8b530*/  @!P4 IADD3 R64, P5, P6, R24, UR11, R18 ;  /* 0x0000000b1840cc10 */ /* 0x001fc8000febe012 */
[----:B------:R-:W-:Y:S02]  /*8b540*/  @!P4 IADD3.X R65, R32, UR10, R19, P5, P6 ;  /* 0x0000000a2041cc10 */ /* 0x000fe4000afec413 */
[----:B------:R-:W0:Y:S01]  /*8b550*/  @!P3 LDC.64 R18, c[0x0][0x5c0] ;  /* 0x00017000ff12bb82 */ /* 0x000e220000000a00 */
[----:B------:R-:W-:-:S13]  /*8b560*/  ISETP.LT.OR P4, PT, R31, 0x81, !P0 ;  /* 0x000000811f00780c */ /* 0x000fda0004781670 */
[----:B------:R-:W-:-:S04]  /*8b570*/  @P4 LOP3.LUT R0, R0, 0x8000, RZ, 0xfc, !PT ;  /* 0x0000800000004812 */ /* 0x000fc800078efcff */
[----:B------:R-:W-:Y:S02]  /*8b580*/  LOP3.LUT R0, R0, 0xffffffbf, RZ, 0xc0, !PT ;  /* 0xffffffbf00007812 */ /* 0x000fe400078ec0ff */
[----:B0-----:R-:W-:-:S05]  /*8b590*/  @!P3 IADD3 R18, P5, R24, R18, RZ ;  /* 0x000000121812b210 */ /* 0x001fca0007fbe0ff */
[----:B------:R-:W-:-:S05]  /*8b5a0*/  @!P3 IMAD.X R19, R32, 0x1, R19, P5 ;  /* 0x000000012013b824 */ /* 0x000fca00028e0613 */
[----:B------:R0:W-:Y:S01]  /*8b5b0*/  @!P3 STG.E.U8 desc[UR30][R18.64+0x38], R173 ;  /* 0x000038ad1200b986 */ /* 0x0001e2000c10111e */
[----:B------:R-:W-:-:S13]  /*8b5c0*/  ISETP.LT.OR P3, PT, R31, 0x7a, !P0 ;  /* 0x0000007a1f00780c */ /* 0x000fda0004761670 */
[----:B0-----:R-:W0:Y:S02]  /*8b5d0*/  @!P3 LDC.64 R18, c[0x0][0x5c0] ;  /* 0x00017000ff12bb82 */ /* 0x001e240000000a00 */
[----:B0-----:R-:W-:-:S04]  /*8b5e0*/  @!P3 IADD3 R36, P5, P6, R24, UR11, R18 ;  /* 0x0000000b1824bc10 */ /* 0x001fc8000febe012 */
[----:B------:R-:W-:Y:S02]  /*8b5f0*/  @!P3 IADD3.X R37, R32, UR10, R19, P5, P6 ;  /* 0x0000000a2025bc10 */ /* 0x000fe4000afec413 */
[----:B------:R-:W-:-:S13]  /*8b600*/  ISETP.LT.OR P5, PT, R31, 0x3a, !P1 ;  /* 0x0000003a1f00780c */ /* 0x000fda0004fa1670 */
[----:B------:R-:W0:Y:S02]  /*8b610*/  @!P5 LDC.64 R18, c[0x0][0x5c0] ;  /* 0x00017000ff12db82 */ /* 0x000e240000000a00 */
[----:B0-----:R-:W-:-:S05]  /*8b620*/  @!P5 IADD3 R18, P6, R24, R18, RZ ;  /* 0x000000121812d210 */ /* 0x001fca0007fde0ff */
[----:B------:R-:W-:-:S05]  /*8b630*/  @!P5 IMAD.X R19, R32, 0x1, R19, P6 ;  /* 0x000000012013d824 */ /* 0x000fca00030e0613 */
[----:B------:R0:W-:Y:S04]  /*8b640*/  @!P5 STG.E.U8 desc[UR30][R18.64+0x39], R174 ;  /* 0x000039ae1200d986 */ /* 0x0001e8000c10111e */
[----:B------:R1:W-:Y:S01]  /*8b650*/  @!P2 STG.E.U8 desc[UR30][R48.64+0x38], R175 ;  /* 0x000038af3000a986 */ /* 0x0003e2000c10111e */
[----:B------:R-:W-:Y:S01]  /*8b660*/  ISETP.LT.OR P2, PT, R31, 0x82, !P0 ;  /* 0x000000821f00780c */ /* 0x000fe20004741670 */
[----:B0-----:R-:W0:-:S12]  /*8b670*/  @!P4 LDC.64 R18, c[0x0][0x5c0] ;  /* 0x00017000ff12cb82 */ /* 0x001e180000000a00 */
[----:B------:R-:W-:-:S04]  /*8b680*/  @P2 LOP3.LUT R0, R0, 0x40, RZ, 0xfc, !PT ;  /* 0x0000004000002812 */ /* 0x000fc800078efcff */
[----:B------:R-:W-:Y:S02]  /*8b690*/  LOP3.LUT R0, R0, 0xfffeffff, RZ, 0xc0, !PT ;  /* 0xfffeffff00007812 */ /* 0x000fe400078ec0ff */
[----:B0-----:R-:W-:-:S04]  /*8b6a0*/  @!P4 IADD3 R58, P5, P6, R24, UR11, R18 ;  /* 0x0000000b183acc10 */ /* 0x001fc8000febe012 */
[----:B------:R-:W-:Y:S02]  /*8b6b0*/  @!P4 IADD3.X R59, R32, UR10, R19, P5, P6 ;  /* 0x0000000a203bcc10 */ /* 0x000fe4000afec413 */
[----:B------:R-:W1:Y:S01]  /*8b6c0*/  @!P2 LDC.64 R18, c[0x0][0x5c0] ;  /* 0x00017000ff12ab82 */ /* 0x000e620000000a00 */
[----:B------:R-:W-:-:S13]  /*8b6d0*/  ISETP.LT.OR P4, PT, R31, 0x89, !P0 ;  /* 0x000000891f00780c */ /* 0x000fda0004781670 */
[----:B------:R-:W-:-:S04]  /*8b6e0*/  @P4 LOP3.LUT R0, R0, 0x10000, RZ, 0xfc, !PT ;  /* 0x0001000000004812 */ /* 0x000fc800078efcff */
[----:B------:R-:W-:Y:S02]  /*8b6f0*/  LOP3.LUT R0, R0, 0xfffffffd, RZ, 0xc0, !PT ;  /* 0xfffffffd00007812 */ /* 0x000fe400078ec0ff */
[----:B-1----:R-:W-:-:S04]  /*8b700*/  @!P2 IADD3 R48, P5, P6, R24, UR11, R18 ;  /* 0x0000000b1830ac10 */ /* 0x002fc8000febe012 */
[----:B------:R-:W-:Y:S02]  /*8b710*/  @!P2 IADD3.X R49, R32, UR10, R19, P5, P6 ;  /* 0x0000000a2031ac10 */ /* 0x000fe4000afec413 */
[----:B------:R-:W0:Y:S01]  /*8b720*/  @!P4 LDC.64 R18, c[0x0][0x5c0] ;  /* 0x00017000ff12cb82 */ /* 0x000e220000000a00 */
[----:B------:R-:W-:-:S13]  /*8b730*/  ISETP.LT.OR P2, PT, R31, 0x3a, !P0 ;  /* 0x0000003a1f00780c */ /* 0x000fda0004741670 */
[----:B------:R-:W-:Y:S01]  /*8b740*/  @!P2 STG.E.U8 desc[UR30][R26.64+0x39], R176 ;  /* 0x000039b01a00a986 */ /* 0x000fe2000c10111e */
[----:B------:R-:W-:Y:S02]  /*8b750*/  ISETP.LT.OR P2, PT, R31, 0x8a, !P0 ;  /* 0x0000008a1f00780c */ /* 0x000fe40004741670 */
[----:B0-----:R-:W-:-:S04]  /*8b760*/  @!P4 IADD3 R68, P5, P6, R24, UR11, R18 ;  /* 0x0000000b1844cc10 */ /* 0x001fc8000febe012 */
[----:B------:R-:W-:Y:S02]  /*8b770*/  @!P4 IADD3.X R69, R32, UR10, R19, P5, P6 ;  /* 0x0000000a2045cc10 */ /* 0x000fe4000afec413 */
[C---:B------:R-:W-:Y:S02]  /*8b780*/  ISETP.LT.OR P5, PT, R31.reuse, 0x41, !P1 ;  /* 0x000000411f00780c */ /* 0x040fe40004fa1670 */
[----:B------:R-:W-:-:S03]  /*8b790*/  ISETP.LT.OR P4, PT, R31, 0x91, !P0 ;  /* 0x000000911f00780c */ /* 0x000fc60004781670 */
[----:B------:R-:W-:-:S04]  /*8b7a0*/  @P2 LOP3.LUT R0, R0, 0x2, RZ, 0xfc, !PT ;  /* 0x0000000200002812 */ /* 0x000fc800078efcff */
[----:B------:R-:W-:-:S04]  /*8b7b0*/  LOP3.LUT R0, R0, 0xfffdffff, RZ, 0xc0, !PT ;  /* 0xfffdffff00007812 */ /* 0x000fc800078ec0ff */
[----:B------:R-:W0:Y:S02]  /*8b7c0*/  @!P5 LDC.64 R18, c[0x0][0x5c0] ;  /* 0x00017000ff12db82 */ /* 0x000e240000000a00 */
[----:B------:R-:W-:-:S04]  /*8b7d0*/  @P4 LOP3.LUT R0, R0, 0x20000, RZ, 0xfc, !PT ;  /* 0x0002000000004812 */ /* 0x000fc800078efcff */
[----:B------:R-:W-:Y:S02]  /*8b7e0*/  LOP3.LUT R0, R0, 0xffffff7f, RZ, 0xc0, !PT ;  /* 0xffffff7f00007812 */ /* 0x000fe400078ec0ff */
        /* <DEDUP_REMOVED lines=243> */
[----:B------:R-:W-:-:S04]  /*8c720*/  @P2 LOP3.LUT R0, R0, 0x4000, RZ, 0xfc, !PT ;  /* 0x0000400000002812 */ /* 0x000fc800078efcff */
[----:B------:R-:W-:Y:S02]  /*8c730*/  LOP3.LUT R0, R0, 0x7fffffff, RZ, 0xc0, !PT ;  /* 0x7fffffff00007812 */ /* 0x000fe400078ec0ff */
[----:B0-----:R-:W-:-:S04]  /*8c740*/  @!P4 IADD3 R92, P5, P6, R24, UR11, R18 ;  /* 0x0000000b185ccc10 */ /* 0x001fc8000febe012 */
[----:B------:R-:W-:Y:S02]  /*8c750*/  @!P4 IADD3.X R93, R32, UR10, R19, P5, P6 ;  /* 0x0000000a205dcc10 */ /* 0x000fe4000afec413 */
[----:B------:R-:W0:Y:S01]  /*8c760*/  @!P2 LDC.64 R18, c[0x0][0x5c0] ;  /* 0x00017000ff12ab82 */ /* 0x000e220000000a00 */
[----:B------:R-:W-:Y:S02]  /*8c770*/  LOP3.LUT P4, RZ, R16, 0x20000000, RZ, 0xc0, !PT ;  /* 0x2000000010ff7812 */ /* 0x000fe4000788c0ff */
[----:B0-----:R-:W-:-:S04]  /*8c780*/  @!P2 IADD3 R88, P5, P6, R24, UR11, R18 ;  /* 0x0000000b1858ac10 */ /* 0x001fc8000febe012 */
[----:B------:R-:W-:Y:S02]  /*8c790*/  @!P2 IADD3.X R89, R32, UR10, R19, P5, P6 ;  /* 0x0000000a2059ac10 */ /* 0x000fe4000afec413 */
[----:B------:R-:W-:-:S13]  /*8c7a0*/  ISETP.LT.OR P2, PT, R31, 0xf9, !P0 ;  /* 0x000000f91f00780c */ /* 0x000fda0004741670 */
[----:B------:R-:W0:Y:S01]  /*8c7b0*/  @!P2 LDC.64 R18, c[0x0][0x5c0] ;  /* 0x00017000ff12ab82 */ /* 0x000e220000000a00 */
[----:B------:R-:W-:-:S04]  /*8c7c0*/  @P2 LOP3.LUT R5, R5, 0x1, RZ, 0xfc, !PT ;  /* 0x0000000105052812 */ /* 0x000fc800078efcff */
[----:B------:R-:W-:Y:S02]  /*8c7d0*/  LOP3.LUT R5, R5, 0xfffffffb, RZ, 0xc0, !PT ;  /* 0xfffffffb05057812 */ /* 0x000fe400078ec0ff */
[----:B0-----:R-:W-:-:S04]  /*8c7e0*/  @!P2 IADD3 R100, P5, P6, R24, UR11, R18 ;  /* 0x0000000b1864ac10 */ /* 0x001fc8000febe012 */
[----:B------:R-:W-:Y:S02]  /*8c7f0*/  @!P2 IADD3.X R101, R32, UR10, R19, P5, P6 ;  /* 0x0000000a2065ac10 */ /* 0x000fe4000afec413 */
[----:B------:R-:W-:Y:S02]  /*8c800*/  LOP3.LUT P2, RZ, R16, 0x10000000, RZ, 0xc0, !PT ;  /* 0x1000000010ff7812 */ /* 0x000fe4000784c0ff */
[----:B------:R-:W-:Y:S02]  /*8c810*/  ISETP.LT.OR P6, PT, R31, 0xfa, !P0 ;  /* 0x000000fa1f00780c */ /* 0x000fe400047c1670 */
[----:B------:R-:W-:Y:S02]  /*8c820*/  ISETP.GE.AND P0, PT, R30, 0x81, PT ;  /* 0x000000811e00780c */ /* 0x000fe40003f06270 */
[----:B------:R-:W-:-:S07]  /*8c830*/  LOP3.LUT R16, R16, 0xfbffffff, RZ, 0xc0, !PT ;  /* 0xfbffffff10107812 */ /* 0x000fce00078ec0ff */
[----:B------:R-:W-:Y:S01]  /*8c840*/  @!P2 STG.E.U8 desc[UR30][R40.64+0x71], R204 ;  /* 0x000071cc2800a986 */ /* 0x000fe2000c10111e */
[----:B------:R-:W-:Y:S02]  /*8c850*/  ISETP.LT.OR P2, PT, R31, 0x79, !P1 ;  /* 0x000000791f00780c */ /* 0x000fe40004f41670 */
[----:B------:R-:W-:-:S04]  /*8c860*/  @P6 LOP3.LUT R0, R0, 0x80000000, RZ, 0xfc, !PT ;  /* 0x8000000000006812 */ /* 0x000fc800078efcff */
[----:B------:R-:W-:-:S04]  /*8c870*/  LOP3.LUT R0, R0, 0xfff7ffff, RZ, 0xc0, !PT ;  /* 0xfff7ffff00007812 */ /* 0x000fc800078ec0ff */
[----:B------:R-:W-:-:S03]  /*8c880*/  @P0 LOP3.LUT R0, R0, 0x80000, RZ, 0xfc, !PT ;  /* 0x0008000000000812 */ /* 0x000fc600078efcff */
[----:B------:R-:W0:Y:S02]  /*8c890*/  @!P2 LDC.64 R18, c[0x0][0x5c0] ;  /* 0x00017000ff12ab82 */ /* 0x000e240000000a00 */
[----:B0-----:R-:W-:-:S05]  /*8c8a0*/  @!P2 IADD3 R18, P5, R24, R18, RZ ;  /* 0x000000121812a210 */ /* 0x001fca0007fbe0ff */
[----:B------:R-:W-:-:S05]  /*8c8b0*/  @!P2 IMAD.X R19, R32, 0x1, R19, P5 ;  /* 0x000000012013a824 */ /* 0x000fca00028e0613 */
[----:B------:R0:W-:Y:S02]  /*8c8c0*/  @!P2 STG.E.U8 desc[UR30][R18.64+0x78], R205 ;  /* 0x000078cd1200a986 */ /* 0x0001e4000c10111e */
[----:B0-----:R-:W0:Y:S02]  /*8c8d0*/  @!P6 LDC.64 R18, c[0x0][0x5c0] ;  /* 0x00017000ff12eb82 */ /* 0x001e240000000a00 */
[----:B0-----:R-:W-:-:S04]  /*8c8e0*/  @!P6 IADD3 R90, P2, P5, R24, UR11, R18 ;  /* 0x0000000b185aec10 */ /* 0x001fc8000fd5e012 */
[----:B------:R-:W-:Y:S02]  /*8c8f0*/  @!P6 IADD3.X R91, R32, UR10, R19, P2, P5 ;  /* 0x0000000a205bec10 */ /* 0x000fe400097ea413 */
[----:B------:R-:W-:-:S13]  /*8c900*/  ISETP.LT.OR P2, PT, R31, 0x7a, !P1 ;  /* 0x0000007a1f00780c */ /* 0x000fda0004f41670 */
[----:B------:R-:W0:Y:S02]  /*8c910*/  @!P2 LDC.64 R18, c[0x0][0x5c0] ;  /* 0x00017000ff12ab82 */ /* 0x000e240000000a00 */
[----:B0-----:R-:W-:-:S05]  /*8c920*/  @!P2 IADD3 R18, P5, R24, R18, RZ ;  /* 0x000000121812a210 */ /* 0x001fca0007fbe0ff */
[----:B------:R-:W-:-:S05]  /*8c930*/  @!P2 IMAD.X R19, R32, 0x1, R19, P5 ;  /* 0x000000012013a824 */ /* 0x000fca00028e0613 */
[----:B------:R0:W-:Y:S01]  /*8c940*/  @!P2 STG.E.U8 desc[UR30][R18.64+0x79], R206 ;  /* 0x000079ce1200a986 */ /* 0x0001e2000c10111e */
[C---:B------:R-:W-:Y:S02]  /*8c950*/  ISETP.LT.OR P2, PT, R31.reuse, 0x1, !P0 ;  /* 0x000000011f00780c */ /* 0x040fe40004741670 */
[----:B------:R-:W-:Y:S01]  /*8c960*/  LOP3.LUT P0, RZ, R0, 0x8000, RZ, 0xc0, !PT ;  /* 0x0000800000ff7812 */ /* 0x000fe2000780c0ff */
[----:B------:R-:W-:Y:S04]  /*8c970*/  @!P4 STG.E.U8 desc[UR30][R64.64+0x78], R207 ;  /* 0x000078cf4000c986 */ /* 0x000fe8000c10111e */
[----:B------:R-:W-:Y:S01]  /*8c980*/  @!P3 STG.E.U8 desc[UR30][R36.64+0x79], R208 ;  /* 0x000079d02400b986 */ /* 0x000fe2000c10111e */
[----:B------:R-:W-:-:S05]  /*8c990*/  ISETP.LT.OR P3, PT, R31, 0x81, !P1 ;  /* 0x000000811f00780c */ /* 0x000fca0004f61670 */
[----:B0-----:R-:W0:Y:S01]  /*8c9a0*/  @!P2 LDC.64 R18, c[0x0][0x5c0] ;  /* 0x00017000ff12ab82 */ /* 0x001e220000000a00 */
[----:B------:R-:W-:-:S04]  /*8c9b0*/  @P2 LOP3.LUT R16, R16, 0x4000000, RZ, 0xfc, !PT ;  /* 0x0400000010102812 */ /* 0x000fc800078efcff */
[----:B------:R-:W-:Y:S02]  /*8c9c0*/  LOP3.LUT R16, R16, 0xf7ffffff, RZ, 0xc0, !PT ;  /* 0xf7ffffff10107812 */ /* 0x000fe400078ec0ff */
[----:B0-----:R-:W-:-:S04]  /*8c9d0*/  @!P2 IADD3 R54, P5, P6, R24, UR9, R18 ;  /* 0x000000091836ac10 */ /* 0x001fc8000febe012 */
[----:B------:R-:W-:Y:S02]  /*8c9e0*/  @!P2 IADD3.X R55, R32, UR8, R19, P5, P6 ;  /* 0x000000082037ac10 */ /* 0x000fe4000afec413 */
[----:B------:R-:W-:-:S04]  /*8c9f0*/  LOP3.LUT P2, RZ, R0, 0x80000, RZ, 0xc0, !PT ;  /* 0x0008000000ff7812 */ /* 0x000fc8000784c0ff */
[----:B------:R-:W-:-:S13]  /*8ca00*/  ISETP.LT.OR P4, PT, R31, 0x2, !P2 ;  /* 0x000000021f00780c */ /* 0x000fda0005781670 */
[----:B------:R-:W0:Y:S01]  /*8ca10*/  @!P4 LDC.64 R18, c[0x0][0x5c0] ;  /* 0x00017000ff12cb82 */ /* 0x000e220000000a00 */
[----:B------:R-:W-:Y:S02]  /*8ca20*/  @P4 LOP3.LUT R16, R16, 0x8000000, RZ, 0xfc, !PT ;  /* 0x0800000010104812 */ /* 0x000fe400078efcff */
        /* <DEDUP_REMOVED lines=8> */
[----:B------:R-:W0:Y:S01]  /*8cab0*/  @!P3 LDC.64 R18, c[0x0][0x5c0] ;  /* 0x00017000ff12bb82 */ /* 0x000e220000000a00 */
[----:B------:R-:W-:Y:S02]  /*8cac0*/  ISETP.LT.OR P6, PT, R31, 0xa, !P2 ;  /* 0x0000000a1f00780c */ /* 0x000fe400057c1670 */
[C---:B------:R-:W-:Y:S02]  /*8cad0*/  LOP3.LUT P4, RZ, R0.reuse, 0x40, RZ, 0xc0, !PT ;  /* 0x0000004000ff7812 */ /* 0x040fe4000788c0ff */
[----:B------:R-:W-:-:S09]  /*8cae0*/  LOP3.LUT R0, R0, 0xffff7fff, RZ, 0xc0, !PT ;  /* 0xffff7fff00007812 */ /* 0x000fd200078ec0ff */
        /* <DEDUP_REMOVED lines=11> */
[----:B------:R-:W-:-:S04]  /*8cba0*/  @P6 LOP3.LUT R5, R5, 0x8, RZ, 0xfc, !PT ;  /* 0x0000000805056812 */ /* 0x000fc800078efcff */
[----:B------:R-:W-:Y:S02]  /*8cbb0*/  LOP3.LUT R5, R5, 0xffffffef, RZ, 0xc0, !PT ;  /* 0xffffffef05057812 */ /* 0x000fe400078ec0ff */
[----:B0-----:R-:W-:-:S05]  /*8cbc0*/  @!P3 IADD3 R18, P5, R24, R18, RZ ;  /* 0x000000121812b210 */ /* 0x001fca0007fbe0ff */
[----:B------:R-:W-:-:S05]  /*8cbd0*/  @!P3 IMAD.X R19, R32, 0x1, R19, P5 ;  /* 0x000000012013b824 */ /* 0x000fca00028e0613 */
[----:B------:R0:W-:Y:S04]  /*8cbe0*/  @!P3 STG.E.U8 desc[UR30][R18.64+0x81], R210 ;  /* 0x000081d21200b986 */ /* 0x0001e8000c10111e */
[----:B------:R1:W-:Y:S01]  /*8cbf0*/  @!P0 STG.E.U8 desc[UR30][R58.64+0x80], R211 ;  /* 0x000080d33a008986 */ /* 0x0003e2000c10111e */
[----:B------:R-:W-:-:S03]  /*8cc00*/  ISETP.LT.OR P0, PT, R31, 0x12, !P2 ;  /* 0x000000121f00780c */ /* 0x000fc60005701670 */
[----:B------:R-:W-:Y:S01]  /*8cc10*/  @!P4 STG.E.U8 desc[UR30][R48.64+0x81], R212 ;  /* 0x000081d43000c986 */ /* 0x000fe2000c10111e */
[----:B0-----:R-:W0:Y:S09]  /*8cc20*/  @!P6 LDC.64 R18, c[0x0][0x5c0] ;  /* 0x00017000ff12eb82 */ /* 0x001e320000000a00 */
[----:B------:R-:W-:-:S04]  /*8cc30*/  @P0 LOP3.LUT R0, R0, 0x8000, RZ, 0xfc, !PT ;  /* 0x0000800000000812 */ /* 0x000fc800078efcff */
[----:B------:R-:W-:Y:S02]  /*8cc40*/  LOP3.LUT P4, RZ, R0, 0x2, RZ, 0xc0, !PT ;  /* 0x0000000200ff7812 */ /* 0x000fe4000788c0ff */
[----:B0-----:R-:W-:-:S04]  /*8cc50*/  @!P6 IADD3 R64, P3, P5, R24, UR9, R18 ;  /* 0x000000091840ec10 */ /* 0x001fc8000fd7e012 */
[----:B------:R-:W-:Y:S02]  /*8cc60*/  @!P6 IADD3.X R65, R32, UR8, R19, P3, P5 ;  /* 0x000000082041ec10 */ /* 0x000fe40009fea413 */
[----:B------:R-:W0:Y:S01]  /*8cc70*/  @!P0 LDC.64 R18, c[0x0][0x5c0] ;  /* 0x00017000ff128b82 */ /* 0x000e220000000a00 */
[----:B------:R-:W-:-:S13]  /*8cc80*/  ISETP.LT.OR P6, PT, R31, 0x19, !P2 ;  /* 0x000000191f00780c */ /* 0x000fda00057c1670 */
[----:B------:R-:W-:-:S04]  /*8cc90*/  @P6 LOP3.LUT R5, R5, 0x10, RZ, 0xfc, !PT ;  /* 0x0000001005056812 */ /* 0x000fc800078efcff */
[----:B------:R-:W-:Y:S02]  /*8cca0*/  LOP3.LUT R5, R5, 0xffffffdf, RZ, 0xc0, !PT ;  /* 0xffffffdf05057812 */ /* 0x000fe400078ec0ff */
[----:B0-----:R-:W-:-:S04]  /*8ccb0*/  @!P0 IADD3 R40, P3, P5, R24, UR9, R18 ;  /* 0x0000000918288c10 */ /* 0x001fc8000fd7e012 */
[----:B------:R-:W-:Y:S02]  /*8ccc0*/  @!P0 IADD3.X R41, R32, UR8, R19, P3, P5 ;  /* 0x0000000820298c10 */ /* 0x000fe40009fea413 */
[----:B------:R-:W1:Y:S01]  /*8ccd0*/  @!P6 LDC.64 R18, c[0x0][0x5c0] ;  /* 0x00017000ff12eb82 */ /* 0x000e620000000a00 */
[C---:B------:R-:W-:Y:S02]  /*8cce0*/  LOP3.LUT P0, RZ, R0.reuse, 0x10000, RZ, 0xc0, !PT ;  /* 0x0001000000ff7812 */ /* 0x040fe4000780c0ff */
[----:B------:R-:W-:Y:S02]  /*8ccf0*/  LOP3.LUT R0, R0, 0xffffffbf, RZ, 0xc0, !PT ;  /* 0xffffffbf00007812 */ /* 0x000fe400078ec0ff */
[----:B-1----:R-:W-:-:S04]  /*8cd00*/  @!P6 IADD3 R58, P3, P5, R24, UR9, R18 ;  /* 0x00000009183aec10 */ /* 0x002fc8000fd7e012 */
        /* <DEDUP_REMOVED lines=35> */
[C---:B------:R-:W-:Y:S02]  /*8cf40*/  LOP3.LUT P0, RZ, R0.reuse, 0x20000, RZ, 0xc0, !PT ;  /* 0x0002000000ff7812 */ /* 0x040fe4000780c0ff */
[----:B------:R-:W-:Y:S02]  /*8cf50*/  LOP3.LUT R0, R0, 0xfffffffd, RZ, 0xc0, !PT ;  /* 0xfffffffd00007812 */ /* 0x000fe400078ec0ff */
        /* <DEDUP_REMOVED lines=59> */
[----:B------:R-:W-:Y:S01]  /*8d310*/  @!P0 STG.E.U8 desc[UR30][R72.64+0x98], R223 ;  /* 0x000098df48008986 */ /* 0x000fe2000c10111e */
        /* <DEDUP_REMOVED lines=97> */
[----:B------:R-:W-:Y:S02]  /*8d930*/  @P6 LOP3.LUT R0, R0, 0x1, RZ, 0xfc, !PT ;  /* 0x0000000100006812 */ /* 0x000fe400078efcff */
[----:B------:R-:W-:Y:S02]  /*8d940*/  F2FP.SATFINITE.E4M3.F32.PACK_AB_MERGE_C R17, RZ, R17, RZ ;  /* 0x00000011ff11723e */ /* 0x000fe400048070ff */
        /* <DEDUP_REMOVED lines=25> */
[----:B------:R-:W-:Y:S02]  /*8dae0*/  @P6 LOP3.LUT R5, R5, 0x10000, RZ, 0xfc, !PT ;  /* 0x0001000005056812 */ /* 0x000fe400078efcff */
        /* <DEDUP_REMOVED lines=21> */
[----:B------:R3:W-:Y:S02]  /*8dc40*/  @!P3 STG.E.U8 desc[UR30][R18.64+0xb9], R17 ;  /* 0x0000b9111200b986 */ /* 0x0007e4000c10111e */
[----:B---3--:R-:W-:Y:S02]  /*8dc50*/  FMUL R17, R33, UR27 ;  /* 0x0000001b21117c20 */ /* 0x008fe40008400000 */
[----:B------:R-:W3:Y:S01]  /*8dc60*/  LDL.LU R33, [R1+0xe10] ;  /* 0x000e100001217983 */ /* 0x000ee20000300800 */
[----:B------:R-:W-:Y:S02]  /*8dc70*/  ISETP.LT.OR P6, PT, R31, 0x81, !P2 ;  /* 0x000000811f00780c */ /* 0x000fe400057c1670 */
[----:B------:R-:W-:-:S05]  /*8dc80*/  F2FP.SATFINITE.E4M3.F32.PACK_AB_MERGE_C R17, RZ, R17, RZ ;  /* 0x00000011ff11723e */ /* 0x000fca00048070ff */
[----:B------:R4:W-:Y:S06]  /*8dc90*/  @!P0 STG.E.U8 desc[UR30][R80.64+0xb8], R17 ;  /* 0x0000b81150008986 */ /* 0x0009ec000c10111e */
[----:B------:R-:W0:Y:S01]  /*8dca0*/  @!P6 LDC.64 R18, c[0x0][0x5c0] ;  /* 0x00017000ff12eb82 */ /* 0x000e220000000a00 */
[----:B----4-:R-:W-:Y:S02]  /*8dcb0*/  FMUL R17, R102, UR27 ;  /* 0x0000001b66117c20 */ /* 0x010fe40008400000 */
[----:B------:R-:W4:Y:S01]  /*8dcc0*/  LDL.LU R102, [R1+0xe14] ;  /* 0x000e140001667983 */ /* 0x000f220000300800 */
[----:B------:R-:W-:-:S02]  /*8dcd0*/  ISETP.LT.OR P0, PT, R31, 0x82, !P2 ;  /* 0x000000821f00780c */ /* 0x000fc40005701670 */
[----:B0-----:R-:W-:-:S04]  /*8dce0*/  @!P6 IADD3 R236, P3, P5, R24, UR9, R18 ;  /* 0x0000000918ecec10 */ /* 0x001fc8000fd7e012 */
[----:B------:R-:W-:-:S07]  /*8dcf0*/  @!P6 IADD3.X R237, R32, UR8, R19, P3, P5 ;  /* 0x0000000820edec10 */ /* 0x000fce0009fea413 */
[----:B------:R-:W0:Y:S01]  /*8dd00*/  @!P0 LDC.64 R18, c[0x0][0x5c0] ;  /* 0x00017000ff128b82 */ /* 0x000e220000000a00 */
[----:B------:R-:W-:-:S04]  /*8dd10*/  LOP3.LUT R5, R5, 0xfffdffff, RZ, 0xc0, !PT ;  /* 0xfffdffff05057812 */ /* 0x000fc800078ec0ff */
[----:B------:R-:W-:Y:S02]  /*8dd20*/  @P6 LOP3.LUT R5, R5, 0x20000, RZ, 0xfc, !PT ;  /* 0x0002000005056812 */ /* 0x000fe400078efcff */
        /* <DEDUP_REMOVED lines=8> */
[----:B------:R-:W-:-:S05]  /*8ddb0*/  F2FP.SATFINITE.E4M3.F32.PACK_AB_MERGE_C R17, RZ, R17, RZ ;  /* 0x00000011ff11723e */ /* 0x000fca00048070ff */
[----:B------:R2:W-:Y:S02]  /*8ddc0*/  @!P4 STG.E.U8 desc[UR30][R34.64+0xb9], R17 ;  /* 0x0000b9112200c986 */ /* 0x0005e4000c10111e */
[----:B--2---:R-:W-:Y:S02]  /*8ddd0*/  FMUL R17, R103, UR27 ;  /* 0x0000001b67117c20 */ /* 0x004fe40008400000 */
[----:B------:R-:W2:Y:S01]  /*8dde0*/  LDL.LU R103, [R1+0xe18] ;  /* 0x000e180001677983 */ /* 0x000ea20000300800 */
[----:B0-----:R-:W-:Y:S02]  /*8ddf0*/  @!P3 IADD3 R18, P5, R24, R18, RZ ;  /* 0x000000121812b210 */ /* 0x001fe40007fbe0ff */
[----:B------:R-:W-:-:S03]  /*8de00*/  F2FP.SATFINITE.E4M3.F32.PACK_AB_MERGE_C R17, RZ, R17, RZ ;  /* 0x00000011ff11723e */ /* 0x000fc600048070ff */
[----:B------:R-:W-:-:S05]  /*8de10*/  @!P3 IMAD.X R19, R32, 0x1, R19, P5 ;  /* 0x000000012013b824 */ /* 0x000fca00028e0613 */
[----:B------:R0:W-:Y:S01]  /*8de20*/  @!P3 STG.E.U8 desc[UR30][R18.64+0xc0], R17 ;  /* 0x0000c0111200b986 */ /* 0x0001e2000c10111e */
[----:B------:R-:W-:-:S04]  /*8de30*/  LOP3.LUT R5, R5, 0xfffbffff, RZ, 0xc0, !PT ;  /* 0xfffbffff05057812 */ /* 0x000fc800078ec0ff */
[----:B------:R-:W-:Y:S02]  /*8de40*/  @P6 LOP3.LUT R5, R5, 0x40000, RZ, 0xfc, !PT ;  /* 0x0004000005056812 */ /* 0x000fe400078efcff */
[----:B------:R-:W-:-:S13]  /*8de50*/  ISETP.LT.OR P6, PT, R31, 0x8a, !P2 ;  /* 0x0000008a1f00780c */ /* 0x000fda00057c1670 */
[----:B0-----:R-:W0:Y:S01]  /*8de60*/  @!P6 LDC.64 R18, c[0x0][0x5c0] ;  /* 0x00017000ff12eb82 */ /* 0x001e220000000a00 */
[----:B---3--:R-:W-:Y:S02]  /*8de70*/  FMUL R17, R33, UR27 ;  /* 0x0000001b21117c20 */ /* 0x008fe40008400000 */
[----:B------:R-:W3:Y:S01]  /*8de80*/  LDL.LU R33, [R1+0xe1c] ;  /* 0x000e1c0001217983 */ /* 0x000ee20000300800 */
[----:B0-----:R-:W-:-:S04]  /*8de90*/  @!P6 IADD3 R226, P3, P5, R24, UR9, R18 ;  /* 0x0000000918e2ec10 */ /* 0x001fc8000fd7e012 */
[----:B------:R-:W-:Y:S02]  /*8dea0*/  @!P6 IADD3.X R227, R32, UR8, R19, P3, P5 ;  /* 0x0000000820e3ec10 */ /* 0x000fe40009fea413 */
[----:B------:R-:W-:-:S13]  /*8deb0*/  ISETP.LT.OR P3, PT, R31, 0xc2, !P1 ;  /* 0x000000c21f00780c */ /* 0x000fda0004f61670 */
[----:B------:R-:W0:Y:S01]  /*8dec0*/  @!P3 LDC.64 R18, c[0x0][0x5c0] ;  /* 0x00017000ff12bb82 */ /* 0x000e220000000a00 */
[----:B------:R-:W-:Y:S02]  /*8ded0*/  F2FP.SATFINITE.E4M3.F32.PACK_AB_MERGE_C R17, RZ, R17, RZ ;  /* 0x00000011ff11723e */ /* 0x000fe400048070ff */
[----:B0-----:R-:W-:-:S05]  /*8dee0*/  @!P3 IADD3 R18, P5, R24, R18, RZ ;  /* 0x000000121812b210 */ /* 0x001fca0007fbe0ff */
[----:B------:R-:W-:-:S05]  /*8def0*/  @!P3 IMAD.X R19, R32, 0x1, R19, P5 ;  /* 0x000000012013b824 */ /* 0x000fca00028e0613 */
[----:B------:R4:W-:Y:S02]  /*8df00*/  @!P3 STG.E.U8 desc[UR30][R18.64+0xc1], R17 ;  /* 0x0000c1111200b986 */ /* 0x0009e4000c10111e */
[----:B----4-:R-:W-:Y:S02]  /*8df10*/  FMUL R17, R102, UR27 ;  /* 0x0000001b66117c20 */ /* 0x010fe40008400000 */
[----:B------:R-:W4:Y:S01]  /*8df20*/  LDL.LU R102, [R1+0xe20] ;  /* 0x000e200001667983 */ /* 0x000f220000300800 */
[----:B------:R-:W-:-:S04]  /*8df30*/  LOP3.LUT R0, R0, 0xff7fffff, RZ, 0xc0, !PT ;  /* 0xff7fffff00007812 */ /* 0x000fc800078ec0ff */
[----:B------:R-:W-:-:S04]  /*8df40*/  @P0 LOP3.LUT R0, R0, 0x800000, RZ, 0xfc, !PT ;  /* 0x0080000000000812 */ /* 0x000fc800078efcff */
[C---:B------:R-:W-:Y:S02]  /*8df50*/  LOP3.LUT P0, RZ, R0.reuse, 0x1000000, RZ, 0xc0, !PT ;  /* 0x0100000000ff7812 */ /* 0x040fe4000780c0ff */
[----:B------:R-:W-:Y:S02]  /*8df60*/  F2FP.SATFINITE.E4M3.F32.PACK_AB_MERGE_C R17, RZ, R17, RZ ;  /* 0x00000011ff11723e */ /* 0x000fe400048070ff */
[----:B------:R-:W-:-:S09]  /*8df70*/  LOP3.LUT P4, RZ, R0, 0x400, RZ, 0xc0, !PT ;  /* 0x0000040000ff7812 */ /* 0x000fd2000788c0ff */
[----:B------:R2:W-:Y:S01]  /*8df80*/  @!P0 STG.E.U8 desc[UR30][R74.64+0xc0], R17 ;  /* 0x0000c0114a008986 */ /* 0x0005e2000c10111e */
[----:B------:R-:W-:-:S04]  /*8df90*/  LOP3.LUT R5, R5, 0xfff7ffff, RZ, 0xc0, !PT ;  /* 0xfff7ffff05057812 */ /* 0x000fc800078ec0ff */
[----:B------:R-:W-:Y:S02]  /*8dfa0*/  @P6 LOP3.LUT R5, R5, 0x80000, RZ, 0xfc, !PT ;  /* 0x0008000005056812 */ /* 0x000fe400078efcff */
[----:B------:R-:W-:-:S13]  /*8dfb0*/  ISETP.LT.OR P6, PT, R31, 0x91, !P2 ;  /* 0x000000911f00780c */ /* 0x000fda00057c1670 */
[----:B------:R-:W0:Y:S01]  /*8dfc0*/  @!P6 LDC.64 R18, c[0x0][0x5c0] ;  /* 0x00017000ff12eb82 */ /* 0x000e220000000a00 */
[----:B--2---:R-:W-:Y:S02]  /*8dfd0*/  FMUL R17, R103, UR27 ;  /* 0x0000001b67117c20 */ /* 0x004fe40008400000 */
[----:B------:R-:W2:Y:S03]  /*8dfe0*/  LDL.LU R103, [R1+0xe24] ;  /* 0x000e240001677983 */ /* 0x000ea60000300800 */
[----:B------:R-:W-:-:S05]  /*8dff0*/  F2FP.SATFINITE.E4M3.F32.PACK_AB_MERGE_C R17, RZ, R17, RZ ;  /* 0x00000011ff11723e */ /* 0x000fca00048070ff */
[----:B------:R3:W-:Y:S01]  /*8e000*/  @!P4 STG.E.U8 desc[UR30][R56.64+0xc1], R17 ;  /* 0x0000c1113800c986 */ /* 0x0007e2000c10111e */
[----:B------:R-:W-:Y:S02]  /*8e010*/  ISETP.LT.OR P0, PT, R31, 0x92, !P2 ;  /* 0x000000921f00780c */ /* 0x000fe40005701670 */
        /* <DEDUP_REMOVED lines=8> */
[----:B------:R-:W0:Y:S01]  /*8e0a0*/  @!P6 LDC.64 R18, c[0x0][0x5c0] ;  /* 0x00017000ff12eb82 */ /* 0x000e220000000a00 */
        /* <DEDUP_REMOVED lines=13> */
[----:B------:R-:W-:Y:S02]  /*8e180*/  @P6 LOP3.LUT R5, R5, 0x200000, RZ, 0xfc, !PT ;  /* 0x0020000005056812 */ /* 0x000fe400078efcff */
[----:B------:R-:W-:-:S13]  /*8e190*/  ISETP.LT.OR P6, PT, R31, 0x9a, !P2 ;  /* 0x0000009a1f00780c */ /* 0x000fda00057c1670 */
[----:B------:R-:W0:Y:S02]  /*8e1a0*/  @!P6 LDC.64 R18, c[0x0][0x5c0] ;  /* 0x00017000ff12eb82 */ /* 0x000e240000000a00 */
[----:B0-----:R-:W-:-:S04]  /*8e1b0*/  @!P6 IADD3 R214, P3, P5, R24, UR9, R18 ;  /* 0x0000000918d6ec10 */ /* 0x001fc8000fd7e012 */
[----:B------:R-:W-:Y:S02]  /*8e1c0*/  @!P6 IADD3.X R215, R32, UR8, R19, P3, P5 ;  /* 0x0000000820d7ec10 */ /* 0x000fe40009fea413 */
[----:B------:R-:W-:-:S13]  /*8e1d0*/  ISETP.LT.OR P3, PT, R31, 0xca, !P1 ;  /* 0x000000ca1f00780c */ /* 0x000fda0004f61670 */
[----:B------:R-:W0:Y:S01]  /*8e1e0*/  @!P3 LDC.64 R18, c[0x0][0x5c0] ;  /* 0x00017000ff12bb82 */ /* 0x000e220000000a00 */
[----:B------:R-:W-:Y:S02]  /*8e1f0*/  LOP3.LUT R0, R0, 0xfeffffff, RZ, 0xc0, !PT ;  /* 0xfeffffff00007812 */ /* 0x000fe400078ec0ff */
[----:B------:R-:W-:Y:S02]  /*8e200*/  F2FP.SATFINITE.E4M3.F32.PACK_AB_MERGE_C R17, RZ, R17, RZ ;  /* 0x00000011ff11723e */ /* 0x000fe400048070ff */
[----:B------:R-:W-:-:S04]  /*8e210*/  @P0 LOP3.LUT R0, R0, 0x1000000, RZ, 0xfc, !PT ;  /* 0x0100000000000812 */ /* 0x000fc800078efcff */
[----:B------:R-:W-:Y:S02]  /*8e220*/  LOP3.LUT P0, RZ, R0, 0x2000000, RZ, 0xc0, !PT ;  /* 0x0200000000ff7812 */ /* 0x000fe4000780c0ff */
[----:B0-----:R-:W-:-:S05]  /*8e230*/  @!P3 IADD3 R18, P5, R24, R18, RZ ;  /* 0x000000121812b210 */ /* 0x001fca0007fbe0ff */
[----:B------:R-:W-:-:S05]  /*8e240*/  @!P3 IMAD.X R19, R32, 0x1, R19, P5 ;  /* 0x000000012013b824 */ /* 0x000fca00028e0613 */
[----:B------:R2:W-:Y:S02]  /*8e250*/  @!P3 STG.E.U8 desc[UR30][R18.64+0xc9], R17 ;  /* 0x0000c9111200b986 */ /* 0x0005e4000c10111e */
[----:B--2---:R-:W-:Y:S02]  /*8e260*/  FMUL R17, R103, UR27 ;  /* 0x0000001b67117c20 */ /* 0x004fe40008400000 */
[----:B------:R-:W2:Y:S03]  /*8e270*/  LDL.LU R103, [R1+0xe30] ;  /* 0x000e300001677983 */ /* 0x000ea60000300800 */
[----:B------:R-:W-:-:S05]  /*8e280*/  F2FP.SATFINITE.E4M3.F32.PACK_AB_MERGE_C R17, RZ, R17, RZ ;  /* 0x00000011ff11723e */ /* 0x000fca00048070ff */
[----:B------:R3:W-:Y:S01]  /*8e290*/  @!P0 STG.E.U8 desc[UR30][R86.64+0xc8], R17 ;  /* 0x0000c81156008986 */ /* 0x0007e2000c10111e */
[----:B------:R-:W-:-:S04]  /*8e2a0*/  LOP3.LUT R5, R5, 0xffbfffff, RZ, 0xc0, !PT ;  /* 0xffbfffff05057812 */ /* 0x000fc800078ec0ff */
[----:B------:R-:W-:Y:S02]  /*8e2b0*/  @P6 LOP3.LUT R5, R5, 0x400000, RZ, 0xfc, !PT ;  /* 0x0040000005056812 */ /* 0x000fe400078efcff */
[----:B------:R-:W-:-:S13]  /*8e2c0*/  ISETP.LT.OR P6, PT, R31, 0xa1, !P2 ;  /* 0x000000a11f00780c */ /* 0x000fda00057c1670 */
[----:B------:R-:W0:Y:S01]  /*8e2d0*/  @!P6 LDC.64 R18, c[0x0][0x5c0] ;  /* 0x00017000ff12eb82 */ /* 0x000e220000000a00 */
[----:B---3--:R-:W-:Y:S02]  /*8e2e0*/  FMUL R17, R33, UR27 ;  /* 0x0000001b21117c20 */ /* 0x008fe40008400000 */
[----:B------:R-:W3:Y:S01]  /*8e2f0*/  LDL.LU R33, [R1+0xe34] ;  /* 0x000e340001217983 */ /* 0x000ee20000300800 */
        /* <DEDUP_REMOVED lines=10> */
[----:B------:R-:W-:Y:S02]  /*8e3a0*/  LOP3.LUT P4, RZ, R0, 0x10, RZ, 0xc0, !PT ;  /* 0x0000001000ff7812 */ /* 0x000fe4000788c0ff */
[----:B------:R-:W-:-:S11]  /*8e3b0*/  F2FP.SATFINITE.E4M3.F32.PACK_AB_MERGE_C R17, RZ, R17, RZ ;  /* 0x00000011ff11723e */ /* 0x000fd600048070ff */
[----:B------:R4:W-:Y:S01]  /*8e3c0*/  @!P4 STG.E.U8 desc[UR30][R22.64+0xc9], R17 ;  /* 0x0000c9111600c986 */ /* 0x0009e2000c10111e */
[----:B0-----:R-:W-:Y:S01]  /*8e3d0*/  @!P6 IADD3 R210, P3, P5, R24, UR9, R18 ;  /* 0x0000000918d2ec10 */ /* 0x001fe2000fd7e012 */
[----:B----4-:R-:W-:Y:S02]  /*8e3e0*/  FMUL R17, R102, UR27 ;  /* 0x0000001b66117c20 */ /* 0x010fe40008400000 */
[----:B------:R-:W4:Y:S01]  /*8e3f0*/  LDL.LU R102, [R1+0xe38] ;  /* 0x000e380001667983 */ /* 0x000f220000300800 */
[----:B------:R-:W-:Y:S02]  /*8e400*/  @!P6 IADD3.X R211, R32, UR8, R19, P3, P5 ;  /* 0x0000000820d3ec10 */ /* 0x000fe40009fea413 */
[----:B------:R-:W-:-:S13]  /*8e410*/  ISETP.LT.OR P3, PT, R31, 0xd1, !P1 ;  /* 0x000000d11f00780c */ /* 0x000fda0004f61670 */
[----:B------:R-:W0:Y:S01]  /*8e420*/  @!P3 LDC.64 R18, c[0x0][0x5c0] ;  /* 0x00017000ff12bb82 */ /* 0x000e220000000a00 */
[----:B------:R-:W-:-:S04]  /*8e430*/  LOP3.LUT R5, R5, 0xfeffffff, RZ, 0xc0, !PT ;  /* 0xfeffffff05057812 */ /* 0x000fc800078ec0ff */
[----:B------:R-:W-:Y:S02]  /*8e440*/  @P6 LOP3.LUT R5, R5, 0x1000000, RZ, 0xfc, !PT ;  /* 0x0100000005056812 */ /* 0x000fe400078efcff */
[----:B------:R-:W-:Y:S02]  /*8e450*/  ISETP.LT.OR P6, PT, R31, 0xaa, !P2 ;  /* 0x000000aa1f00780c */ /* 0x000fe400057c1670 */
[----:B------:R-:W-:Y:S02]  /*8e460*/  F2FP.SATFINITE.E4M3.F32.PACK_AB_MERGE_C R17, RZ, R17, RZ ;  /* 0x00000011ff11723e */ /* 0x000fe400048070ff */
[----:B0-----:R-:W-:-:S05]  /*8e470*/  @!P3 IADD3 R18, P5, R24, R18, RZ ;  /* 0x000000121812b210 */ /* 0x001fca0007fbe0ff */
[----:B------:R-:W-:-:S05]  /*8e480*/  @!P3 IMAD.X R19, R32, 0x1, R19, P5 ;  /* 0x000000012013b824 */ /* 0x000fca00028e0613 */
[----:B------:R0:W-:Y:S02]  /*8e490*/  @!P3 STG.E.U8 desc[UR30][R18.64+0xd0], R17 ;  /* 0x0000d0111200b986 */ /* 0x0001e4000c10111e */
[----:B0-----:R-:W0:Y:S02]  /*8e4a0*/  @!P6 LDC.64 R18, c[0x0][0x5c0] ;  /* 0x00017000ff12eb82 */ /* 0x001e240000000a00 */
[----:B0-----:R-:W-:-:S04]  /*8e4b0*/  @!P6 IADD3 R200, P3, P5, R24, UR9, R18 ;  /* 0x0000000918c8ec10 */ /* 0x001fc8000fd7e012 */
[----:B------:R-:W-:Y:S02]  /*8e4c0*/  @!P6 IADD3.X R201, R32, UR8, R19, P3, P5 ;  /* 0x0000000820c9ec10 */ /* 0x000fe40009fea413 */
[----:B------:R-:W-:-:S13]  /*8e4d0*/  ISETP.LT.OR P3, PT, R31, 0xd2, !P1 ;  /* 0x000000d21f00780c */ /* 0x000fda0004f61670 */
[----:B------:R-:W0:Y:S01]  /*8e4e0*/  @!P3 LDC.64 R18, c[0x0][0x5c0] ;  /* 0x00017000ff12bb82 */ /* 0x000e220000000a00 */
[----:B--2---:R-:W-:Y:S02]  /*8e4f0*/  FMUL R17, R103, UR27 ;  /* 0x0000001b67117c20 */ /* 0x004fe40008400000 */
[----:B------:R-:W2:Y:S03]  /*8e500*/  LDL.LU R103, [R1+0xe3c] ;  /* 0x000e3c0001677983 */ /* 0x000ea60000300800 */
[----:B------:R-:W-:Y:S02]  /*8e510*/  F2FP.SATFINITE.E4M3.F32.PACK_AB_MERGE_C R17, RZ, R17, RZ ;  /* 0x00000011ff11723e */ /* 0x000fe400048070ff */
[----:B0-----:R-:W-:-:S05]  /*8e520*/  @!P3 IADD3 R18, P5, R24, R18, RZ ;  /* 0x000000121812b210 */ /* 0x001fca0007fbe0ff */
[----:B------:R-:W-:-:S05]  /*8e530*/  @!P3 IMAD.X R19, R32, 0x1, R19, P5 ;  /* 0x000000012013b824 */ /* 0x000fca00028e0613 */
[----:B------:R3:W-:Y:S02]  /*8e540*/  @!P3 STG.E.U8 desc[UR30][R18.64+0xd1], R17 ;  /* 0x0000d1111200b986 */ /* 0x0007e4000c10111e */
[----:B---3--:R-:W-:Y:S02]  /*8e550*/  FMUL R17, R33, UR27 ;  /* 0x0000001b21117c20 */ /* 0x008fe40008400000 */
[----:B------:R-:W3:Y:S01]  /*8e560*/  LDL.LU R33, [R1+0xe40] ;  /* 0x000e400001217983 */ /* 0x000ee20000300800 */
[----:B------:R-:W-:Y:S02]  /*8e570*/  LOP3.LUT R5, R5, 0xfbffffff, RZ, 0xc0, !PT ;  /* 0xfbffffff05057812 */ /* 0x000fe400078ec0ff */
[----:B------:R-:W-:Y:S02]  /*8e580*/  LOP3.LUT R0, R0, 0xfdffffff, RZ, 0xc0, !PT ;  /* 0xfdffffff00007812 */ /* 0x000fe400078ec0ff */
[----:B------:R-:W-:Y:S02]  /*8e590*/  @P6 LOP3.LUT R5, R5, 0x4000000, RZ, 0xfc, !PT ;  /* 0x0400000005056812 */ /* 0x000fe400078efcff */
[----:B------:R-:W-:-:S02]  /*8e5a0*/  ISETP.LT.OR P6, PT, R31, 0xb1, !P2 ;  /* 0x000000b11f00780c */ /* 0x000fc400057c1670 */
[----:B------:R-:W-:-:S04]  /*8e5b0*/  @P0 LOP3.LUT R0, R0, 0x2000000, RZ, 0xfc, !PT ;  /* 0x0200000000000812 */ /* 0x000fc800078efcff */
[----:B------:R-:W-:Y:S02]  /*8e5c0*/  LOP3.LUT P0, RZ, R0, 0x4000000, RZ, 0xc0, !PT ;  /* 0x0400000000ff7812 */ /* 0x000fe4000780c0ff */
[----:B------:R-:W-:-:S05]  /*8e5d0*/  F2FP.SATFINITE.E4M3.F32.PACK_AB_MERGE_C R17, RZ, R17, RZ ;  /* 0x00000011ff11723e */ /* 0x000fca00048070ff */
[----:B------:R-:W0:Y:S06]  /*8e5e0*/  @!P6 LDC.64 R18, c[0x0][0x5c0] ;  /* 0x00017000ff12eb82 */ /* 0x000e2c0000000a00 */
[----:B------:R4:W-:Y:S01]  /*8e5f0*/  @!P0 STG.E.U8 desc[UR30][R78.64+0xd0], R17 ;  /* 0x0000d0114e008986 */ /* 0x0009e2000c10111e */
[----:B------:R-:W-:Y:S02]  /*8e600*/  ISETP.LT.OR P0, PT, R31, 0xb2, !P2 ;  /* 0x000000b21f00780c */ /* 0x000fe40005701670 */
[----:B0-----:R-:W-:-:S04]  /*8e610*/  @!P6 IADD3 R198, P3, P5, R24, UR9, R18 ;  /* 0x0000000918c6ec10 */ /* 0x001fc8000fd7e012 */
[----:B------:R-:W-:-:S07]  /*8e620*/  @!P6 IADD3.X R199, R32, UR8, R19, P3, P5 ;  /* 0x0000000820c7ec10 */ /* 0x000fce0009fea413 */
[----:B------:R-:W0:Y:S01]  /*8e630*/  @!P0 LDC.64 R18, c[0x0][0x5c0] ;  /* 0x00017000ff128b82 */ /* 0x000e220000000a00 */
[----:B----4-:R-:W-:Y:S02]  /*8e640*/  FMUL R17, R102, UR27 ;  /* 0x0000001b66117c20 */ /* 0x010fe40008400000 */
[----:B------:R-:W4:Y:S01]  /*8e650*/  LDL.LU R102, [R1+0xe44] ;  /* 0x000e440001667983 */ /* 0x000f220000300800 */
        /* <DEDUP_REMOVED lines=8> */
[----:B------:R-:W-:Y:S02]  /*8e6e0*/  ISETP.LT.OR P3, PT, R31, 0xd9, !P1 ;  /* 0x000000d91f00780c */ /* 0x000fe40004f61670 */
[----:B------:R-:W-:-:S11]  /*8e6f0*/  LOP3.LUT P4, RZ, R0, 0x800, RZ, 0xc0, !PT ;  /* 0x0000080000ff7812 */ /* 0x000fd6000788c0ff */
[----:B------:R-:W0:Y:S01]  /*8e700*/  @!P3 LDC.64 R18, c[0x0][0x5c0] ;  /* 0x00017000ff12bb82 */ /* 0x000e220000000a00 */
[----:B------:R-:W-:-:S05]  /*8e710*/  F2FP.SATFINITE.E4M3.F32.PACK_AB_MERGE_C R17, RZ, R17, RZ ;  /* 0x00000011ff11723e */ /* 0x000fca00048070ff */
[----:B------:R2:W-:Y:S01]  /*8e720*/  @!P4 STG.E.U8 desc[UR30][R50.64+0xd1], R17 ;  /* 0x0000d1113200c986 */ /* 0x0005e2000c10111e */
[----:B0-----:R-:W-:-:S05]  /*8e730*/  @!P3 IADD3 R18, P5, R24, R18, RZ ;  /* 0x000000121812b210 */ /* 0x001fca0007fbe0ff */
[----:B------:R-:W-:Y:S02]  /*8e740*/  @!P3 IMAD.X R19, R32, 0x1, R19, P5 ;  /* 0x000000012013b824 */ /* 0x000fe400028e0613 */
[----:B--2---:R-:W-:Y:S02]  /*8e750*/  FMUL R17, R103, UR27 ;  /* 0x0000001b67117c20 */ /* 0x004fe40008400000 */
[----:B------:R-:W2:Y:S03]  /*8e760*/  LDL.LU R103, [R1+0xe48] ;  /* 0x000e480001677983 */ /* 0x000ea60000300800 */
[----:B------:R-:W-:-:S05]  /*8e770*/  F2FP.SATFINITE.E4M3.F32.PACK_AB_MERGE_C R17, RZ, R17, RZ ;  /* 0x00000011ff11723e */ /* 0x000fca00048070ff */
        /* <DEDUP_REMOVED lines=37> */
[----:B------:R-:W-:Y:S01]  /*8e9d0*/  ISETP.LT.OR P6, PT, R31, 0xc9, !P2 ;  /* 0x000000c91f00780c */ /* 0x000fe200057c1670 */
[----:B---3--:R-:W-:Y:S02]  /*8e9e0*/  FMUL R17, R33, UR27 ;  /* 0x0000001b21117c20 */ /* 0x008fe40008400000 */
[----:B------:R-:W3:Y:S01]  /*8e9f0*/  LDL.LU R33, [R1+0xe58] ;  /* 0x000e580001217983 */ /* 0x000ee20000300800 */
[----:B0-----:R-:W-:-:S04]  /*8ea00*/  @!P0 IADD3 R180, P3, P5, R24, UR9, R18 ;  /* 0x0000000918b48c10 */ /* 0x001fc8000fd7e012 */
[----:B------:R-:W-:-:S05]  /*8ea10*/  @!P0 IADD3.X R181, R32, UR8, R19, P3, P5 ;  /* 0x0000000820b58c10 */ /* 0x000fca0009fea413 */
[----:B------:R-:W0:Y:S02]  /*8ea20*/  @!P6 LDC.64 R18, c[0x0][0x5c0] ;  /* 0x00017000ff12eb82 */ /* 0x000e240000000a00 */
        /* <DEDUP_REMOVED lines=20> */
[----:B------:R-:W-:Y:S02]  /*8eb70*/  F2FP.SATFINITE.E4M3.F32.PACK_AB_MERGE_C R17, RZ, R17, RZ ;  /* 0x00000011ff11723e */ /* 0x000fe400048070ff */
        /* <DEDUP_REMOVED lines=8> */
[----:B------:R-:W-:Y:S01]  /*8ec00*/  LOP3.LUT R4, R4, 0xfffdffff, RZ, 0xc0, !PT ;  /* 0xfffdffff04047812 */ /* 0x000fe200078ec0ff */
[----:B---3--:R-:W-:Y:S02]  /*8ec10*/  FMUL R17, R33, UR27 ;  /* 0x0000001b21117c20 */ /* 0x008fe40008400000 */
[----:B------:R-:W3:Y:S01]  /*8ec20*/  LDL.LU R33, [R1+0xe64] ;  /* 0x000e640001217983 */ /* 0x000ee20000300800 */
[----:B------:R-:W-:Y:S02]  /*8ec30*/  @P6 LOP3.LUT R4, R4, 0x20000, RZ, 0xfc, !PT ;  /* 0x0002000004046812 */ /* 0x000fe400078efcff */
[----:B------:R-:W-:-:S13]  /*8ec40*/  ISETP.LT.OR P6, PT, R31, 0xd1, !P2 ;  /* 0x000000d11f00780c */ /* 0x000fda00057c1670 */
[----:B------:R-:W0:Y:S01]  /*8ec50*/  @!P6 LDC.64 R18, c[0x0][0x5c0] ;  /* 0x00017000ff12eb82 */ /* 0x000e220000000a00 */
[----:B------:R-:W-:Y:S02]  /*8ec60*/  ISETP.LT.OR P0, PT, R31, 0xd2, !P2 ;  /* 0x000000d21f00780c */ /* 0x000fe40005701670 */
[----:B------:R-:W-:Y:S02]  /*8ec70*/  LOP3.LUT R4, R4, 0xffefffff, RZ, 0xc0, !PT ;  /* 0xffefffff04047812 */ /* 0x000fe400078ec0ff */
[----:B0-----:R-:W-:-:S04]  /*8ec80*/  @!P6 IADD3 R176, P3, P5, R24, UR9, R18 ;  /* 0x0000000918b0ec10 */ /* 0x001fc8000fd7e012 */
[----:B------:R-:W-:-:S05]  /*8ec90*/  @!P6 IADD3.X R177, R32, UR8, R19, P3, P5 ;  /* 0x0000000820b1ec10 */ /* 0x000fca0009fea413 */
[----:B------:R-:W0:Y:S01]  /*8eca0*/  @!P0 LDC.64 R18, c[0x0][0x5c0] ;  /* 0x00017000ff128b82 */ /* 0x000e220000000a00 */
[----:B------:R-:W-:Y:S02]  /*8ecb0*/  @P6 LOP3.LUT R4, R4, 0x100000, RZ, 0xfc, !PT ;  /* 0x0010000004046812 */ /* 0x000fe400078efcff */
[----:B------:R-:W-:Y:S02]  /*8ecc0*/  ISETP.LT.OR P6, PT, R31, 0xd9, !P2 ;  /* 0x000000d91f00780c */ /* 0x000fe400057c1670 */
[----:B------:R-:W-:Y:S02]  /*8ecd0*/  LOP3.LUT P4, RZ, R0, 0x2000, RZ, 0xc0, !PT ;  /* 0x0000200000ff7812 */ /* 0x000fe4000788c0ff */
[----:B0-----:R-:W-:-:S04]  /*8ece0*/  @!P0 IADD3 R172, P3, P5, R24, UR9, R18 ;  /* 0x0000000918ac8c10 */ /* 0x001fc8000fd7e012 */
[----:B------:R-:W-:-:S05]  /*8ecf0*/  @!P0 IADD3.X R173, R32, UR8, R19, P3, P5 ;  /* 0x0000000820ad8c10 */ /* 0x000fca0009fea413 */
[----:B------:R-:W0:Y:S01]  /*8ed00*/  @!P6 LDC.64 R18, c[0x0][0x5c0] ;  /* 0x00017000ff12eb82 */ /* 0x000e220000000a00 */
[----:B------:R-:W-:-:S05]  /*8ed10*/  F2FP.SATFINITE.E4M3.F32.PACK_AB_MERGE_C R17, RZ, R17, RZ ;  /* 0x00000011ff11723e */ /* 0x000fca00048070ff */
[----:B------:R4:W-:Y:S02]  /*8ed20*/  @!P4 STG.E.U8 desc[UR30][R60.64+0xe1], R17 ;  /* 0x0000e1113c00c986 */ /* 0x0009e4000c10111e */
[----:B----4-:R-:W-:Y:S02]  /*8ed30*/  FMUL R17, R102, UR27 ;  /* 0x0000001b66117c20 */ /* 0x010fe40008400000 */
[----:B------:R-:W4:Y:S01]  /*8ed40*/  LDL.LU R102, [R1+0xe68] ;  /* 0x000e680001667983 */ /* 0x000f220000300800 */
[----:B0-----:R-:W-:-:S04]  /*8ed50*/  @!P6 IADD3 R174, P3, P5, R24, UR9, R18 ;  /* 0x0000000918aeec10 */ /* 0x001fc8000fd7e012 */
[----:B------:R-:W-:Y:S02]  /*8ed60*/  @!P6 IADD3.X R175, R32, UR8, R19, P3, P5 ;  /* 0x0000000820afec10 */ /* 0x000fe40009fea413 */
[----:B------:R-:W-:Y:S02]  /*8ed70*/  ISETP.LT.OR P3, PT, R31, 0xe9, !P1 ;  /* 0x000000e91f00780c */ /* 0x000fe40004f61670 */
[----:B------:R-:W-:-:S11]  /*8ed80*/  LOP3.LUT R4, R4, 0xffbfffff, RZ, 0xc0, !PT ;  /* 0xffbfffff04047812 */ /* 0x000fd600078ec0ff */
[----:B------:R-:W0:Y:S01]  /*8ed90*/  @!P3 LDC.64 R18, c[0x0][0x5c0] ;  /* 0x00017000ff12bb82 */ /* 0x000e220000000a00 */
[----:B------:R-:W-:-:S04]  /*8eda0*/  @P0 LOP3.LUT R4, R4, 0x400000, RZ, 0xfc, !PT ;  /* 0x0040000004040812 */ /* 0x000fc800078efcff */
        /* <DEDUP_REMOVED lines=20> */
[----:B------:R-:W-:-:S04]  /*8eef0*/  LOP3.LUT R4, R4, 0xf7ffffff, RZ, 0xc0, !PT ;  /* 0xf7ffffff04047812 */ /* 0x000fc800078ec0ff */
[----:B------:R-:W-:Y:S02]  /*8ef00*/  @P6 LOP3.LUT R4, R4, 0x8000000, RZ, 0xfc, !PT ;  /* 0x0800000004046812 */ /* 0x000fe400078efcff */
[----:B------:R-:W-:Y:S02]  /*8ef10*/  ISETP.LT.OR P6, PT, R31, 0xe1, !P2 ;  /* 0x000000e11f00780c */ /* 0x000fe400057c1670 */
[----:B------:R-:W-:Y:S02]  /*8ef20*/  LOP3.LUT P0, RZ, R0, 0x20000000, RZ, 0xc0, !PT ;  /* 0x2000000000ff7812 */ /* 0x000fe4000780c0ff */
[----:B------:R-:W-:-:S09]  /*8ef30*/  F2FP.SATFINITE.E4M3.F32.PACK_AB_MERGE_C R17, RZ, R17, RZ ;  /* 0x00000011ff11723e */ /* 0x000fd200048070ff */
[----:B------:R-:W0:Y:S02]  /*8ef40*/  @!P6 LDC.64 R18, c[0x0][0x5c0] ;  /* 0x00017000ff12eb82 */ /* 0x000e240000000a00 */
[----:B------:R4:W-:Y:S01]  /*8ef50*/  @!P0 STG.E.U8 desc[UR30][R98.64+0xe8], R17 ;  /* 0x0000e81162008986 */ /* 0x0009e2000c10111e */
[----:B------:R-:W-:Y:S02]  /*8ef60*/  ISETP.LT.OR P0, PT, R31, 0xe2, !P2 ;  /* 0x000000e21f00780c */ /* 0x000fe40005701670 */
[----:B------:R-:W-:Y:S02]  /*8ef70*/  LOP3.LUT R9, R9, 0xfffffffe, RZ, 0xc0, !PT ;  /* 0xfffffffe09097812 */ /* 0x000fe400078ec0ff */
[----:B0-----:R-:W-:-:S04]  /*8ef80*/  @!P6 IADD3 R168, P3, P5, R24, UR9, R18 ;  /* 0x0000000918a8ec10 */ /* 0x001fc8000fd7e012 */
[----:B------:R-:W-:-:S05]  /*8ef90*/  @!P6 IADD3.X R169, R32, UR8, R19, P3, P5 ;  /* 0x0000000820a9ec10 */ /* 0x000fca0009fea413 */
[----:B------:R-:W0:Y:S01]  /*8efa0*/  @!P0 LDC.64 R18, c[0x0][0x5c0] ;  /* 0x00017000ff128b82 */ /* 0x000e220000000a00 */
[----:B------:R-:W-:Y:S02]  /*8efb0*/  @P6 LOP3.LUT R9, R9, 0x1, RZ, 0xfc, !PT ;  /* 0x0000000109096812 */ /* 0x000fe400078efcff */
[----:B------:R-:W-:Y:S01]  /*8efc0*/  ISETP.LT.OR P6, PT, R31, 0xe9, !P2 ;  /* 0x000000e91f00780c */ /* 0x000fe200057c1670 */
[----:B----4-:R-:W-:Y:S02]  /*8efd0*/  FMUL R17, R102, UR27 ;  /* 0x0000001b66117c20 */ /* 0x010fe40008400000 */
[----:B------:R-:W4:Y:S01]  /*8efe0*/  LDL.LU R102, [R1+0xe74] ;  /* 0x000e740001667983 */ /* 0x000f220000300800 */
[----:B0-----:R-:W-:-:S04]  /*8eff0*/  @!P0 IADD3 R164, P3, P5, R24, UR9, R18 ;  /* 0x0000000918a48c10 */ /* 0x001fc8000fd7e012 */
[----:B------:R-:W-:-:S05]  /*8f000*/  @!P0 IADD3.X R165, R32, UR8, R19, P3, P5 ;  /* 0x0000000820a58c10 */ /* 0x000fca0009fea413 */
        /* <DEDUP_REMOVED lines=13> */
[----:B------:R3:W-:Y:S02]  /*8f0e0*/  @!P3 STG.E.U8 desc[UR30][R18.64+0xf0], R17 ;  /* 0x0000f0111200b986 */ /* 0x0007e4000c10111e */
[----:B---3--:R-:W-:Y:S02]  /*8f0f0*/  FMUL R17, R33, UR27 ;  /* 0x0000001b21117c20 */ /* 0x008fe40008400000 */
[----:B------:R-:W3:Y:S01]  /*8f100*/  LDL.LU R33, [R1+0xe7c] ;  /* 0x000e7c0001217983 */ /* 0x000ee20000300800 */
[----:B------:R-:W-:-:S13]  /*8f110*/  ISETP.LT.OR P4, PT, R31, 0xea, !P2 ;  /* 0x000000ea1f00780c */ /* 0x000fda0005781670 */
        /* <DEDUP_REMOVED lines=13> */
[C---:B------:R-:W-:Y:S02]  /*8f1f0*/  LOP3.LUT P0, RZ, R0.reuse, 0x40000000, RZ, 0xc0, !PT ;  /* 0x4000000000ff7812 */ /* 0x040fe4000780c0ff */
[----:B------:R-:W-:Y:S02]  /*8f200*/  LOP3.LUT R9, R9, 0xffffffbf, RZ, 0xc0, !PT ;  /* 0xffffffbf09097812 */ /* 0x000fe400078ec0ff */
[----:B------:R-:W-:Y:S02]  /*8f210*/  F2FP.SATFINITE.E4M3.F32.PACK_AB_MERGE_C R17, RZ, R17, RZ ;  /* 0x00000011ff11723e */ /* 0x000fe400048070ff */
[----:B------:R-:W-:Y:S02]  /*8f220*/  @P6 LOP3.LUT R9, R9, 0x40, RZ, 0xfc, !PT ;  /* 0x0000004009096812 */ /* 0x000fe400078efcff */
[----:B------:R-:W-:-:S05]  /*8f230*/  LOP3.LUT P6, RZ, R0, 0x4000, RZ, 0xc0, !PT ;  /* 0x0000400000ff7812 */ /* 0x000fca00078cc0ff */
[----:B------:R2:W-:Y:S01]  /*8f240*/  @!P0 STG.E.U8 desc[UR30][R92.64+0xf0], R17 ;  /* 0x0000f0115c008986 */ /* 0x0005e2000c10111e */
[----:B------:R-:W-:-:S04]  /*8f250*/  LOP3.LUT R9, R9, 0xffffff7f, RZ, 0xc0, !PT ;  /* 0xffffff7f09097812 */ /* 0x000fc800078ec0ff */
[----:B------:R-:W-:Y:S02]  /*8f260*/  @P4 LOP3.LUT R9, R9, 0x80, RZ, 0xfc, !PT ;  /* 0x0000008009094812 */ /* 0x000fe400078efcff */
[----:B------:R-:W-:-:S13]  /*8f270*/  ISETP.LT.OR P4, PT, R31, 0xf1, !P2 ;  /* 0x000000f11f00780c */ /* 0x000fda0005781670 */
[----:B------:R-:W0:Y:S01]  /*8f280*/  @!P4 LDC.64 R18, c[0x0][0x5c0] ;  /* 0x00017000ff12cb82 */ /* 0x000e220000000a00 */
[----:B------:R-:W-:Y:S01]  /*8f290*/  ISETP.LT.OR P0, PT, R31, 0xf2, !P2 ;  /* 0x000000f21f00780c */ /* 0x000fe20005701670 */
[----:B--2---:R-:W-:-:S05]  /*8f2a0*/  FMUL R17, R103, UR27 ;  /* 0x0000001b67117c20 */ /* 0x004fca0008400000 */
[----:B------:R-:W-:-:S05]  /*8f2b0*/  F2FP.SATFINITE.E4M3.F32.PACK_AB_MERGE_C R17, RZ, R17, RZ ;  /* 0x00000011ff11723e */ /* 0x000fca00048070ff */
[----:B------:R3:W-:Y:S01]  /*8f2c0*/  @!P6 STG.E.U8 desc[UR30][R88.64+0xf1], R17 ;  /* 0x0000f1115800e986 */ /* 0x0007e2000c10111e */
[----:B0-----:R-:W-:-:S04]  /*8f2d0*/  @!P4 IADD3 R160, P3, P5, R24, UR9, R18 ;  /* 0x0000000918a0cc10 */ /* 0x001fc8000fd7e012 */
[----:B------:R-:W-:Y:S02]  /*8f2e0*/  @!P4 IADD3.X R161, R32, UR8, R19, P3, P5 ;  /* 0x0000000820a1cc10 */ /* 0x000fe40009fea413 */
[----:B------:R-:W0:Y:S01]  /*8f2f0*/  @!P0 LDC.64 R18, c[0x0][0x5c0] ;  /* 0x00017000ff128b82 */ /* 0x000e220000000a00 */
[----:B---3--:R-:W-:Y:S02]  /*8f300*/  FMUL R17, R33, UR27 ;  /* 0x0000001b21117c20 */ /* 0x008fe40008400000 */
[----:B------:R-:W2:Y:S01]  /*8f310*/  LDL.LU R33, [R1+0xe84] ;  /* 0x000e840001217983 */ /* 0x000ea20000300800 */
[----:B------:R-:W-:Y:S02]  /*8f320*/  LOP3.LUT R9, R9, 0xfffff7ff, RZ, 0xc0, !PT ;  /* 0xfffff7ff09097812 */ /* 0x000fe400078ec0ff */
[----:B0-----:R-:W-:Y:S01]  /*8f330*/  @!P0 IADD3 R156, P3, P5, R24, UR9, R18 ;  /* 0x00000009189c8c10 */ /* 0x001fe2000fd7e012 */
[----:B------:R-:W3:Y:S01]  /*8f340*/  LDL.LU R103, [R1+0xe88] ;  /* 0x000e880001677983 */ /* 0x000ee20000300800 */
[----:B------:R-:W-:-:S04]  /*8f350*/  @P4 LOP3.LUT R9, R9, 0x800, RZ, 0xfc, !PT ;  /* 0x0000080009094812 */ /* 0x000fc800078efcff */
[----:B------:R-:W-:Y:S02]  /*8f360*/  LOP3.LUT R9, R9, 0xffffdfff, RZ, 0xc0, !PT ;  /* 0xffffdfff09097812 */ /* 0x000fe400078ec0ff */
[----:B------:R-:W-:Y:S02]  /*8f370*/  @!P0 IADD3.X R157, R32, UR8, R19, P3, P5 ;  /* 0x00000008209d8c10 */ /* 0x000fe40009fea413 */
        /* <DEDUP_REMOVED lines=8> */
[----:B------:R-:W-:-:S04]  /*8f400*/  LOP3.LUT R2, R2, 0xfeffffff, RZ, 0xc0, !PT ;  /* 0xfeffffff02027812 */ /* 0x000fc800078ec0ff */
[----:B------:R-:W-:Y:S02]  /*8f410*/  @P0 LOP3.LUT R2, R2, 0x1000000, RZ, 0xfc, !PT ;  /* 0x0100000002020812 */ /* 0x000fe400078efcff */
[----:B0-----:R-:W-:-:S05]  /*8f420*/  @!P3 IADD3 R18, P5, R24, R18, RZ ;  /* 0x000000121812b210 */ /* 0x001fca0007fbe0ff */
[----:B------:R-:W-:-:S05]  /*8f430*/  @!P3 IMAD.X R19, R32, 0x1, R19, P5 ;  /* 0x000000012013b824 */ /* 0x000fca00028e0613 */
[----:B------:R4:W-:Y:S01]  /*8f440*/  @!P3 STG.E.U8 desc[UR30][R18.64+0xf8], R17 ;  /* 0x0000f8111200b986 */ /* 0x0009e2000c10111e */
[----:B------:R-:W-:Y:S01]  /*8f450*/  ISETP.LT.OR P0, PT, R31, 0xfa, !P2 ;  /* 0x000000fa1f00780c */ /* 0x000fe20005701670 */
[----:B----4-:R-:W-:Y:S02]  /*8f460*/  FMUL R17, R102, UR27 ;  /* 0x0000001b66117c20 */ /* 0x010fe40008400000 */
[----:B------:R-:W4:Y:S10]  /*8f470*/  LDL.LU R102, [R1+0xe8c] ;  /* 0x000e8c0001667983 */ /* 0x000f340000300800 */
[----:B------:R-:W0:Y:S02]  /*8f480*/  @!P0 LDC.64 R18, c[0x0][0x5c0] ;  /* 0x00017000ff128b82 */ /* 0x000e240000000a00 */
[----:B0-----:R-:W-:-:S04]  /*8f490*/  @!P0 IADD3 R154, P3, P5, R24, UR9, R18 ;  /* 0x00000009189a8c10 */ /* 0x001fc8000fd7e012 */
[----:B------:R-:W-:Y:S02]  /*8f4a0*/  @!P0 IADD3.X R155, R32, UR8, R19, P3, P5 ;  /* 0x00000008209b8c10 */ /* 0x000fe40009fea413 */
[----:B------:R-:W-:-:S13]  /*8f4b0*/  ISETP.LT.OR P3, PT, R31, 0xfa, !P1 ;  /* 0x000000fa1f00780c */ /* 0x000fda0004f61670 */
[----:B------:R-:W0:Y:S01]  /*8f4c0*/  @!P3 LDC.64 R18, c[0x0][0x5c0] ;  /* 0x00017000ff12bb82 */ /* 0x000e220000000a00 */
[----:B------:R-:W-:-:S04]  /*8f4d0*/  LOP3.LUT R9, R9, 0xffefffff, RZ, 0xc0, !PT ;  /* 0xffefffff09097812 */ /* 0x000fc800078ec0ff */
[----:B------:R-:W-:Y:S02]  /*8f4e0*/  @P0 LOP3.LUT R9, R9, 0x100000, RZ, 0xfc, !PT ;  /* 0x0010000009090812 */ /* 0x000fe400078efcff */
[----:B------:R-:W-:-:S04]  /*8f4f0*/  ISETP.GE.AND P0, PT, R30, 0x101, PT ;  /* 0x000001011e00780c */ /* 0x000fc80003f06270 */
[----:B------:R-:W-:Y:S02]  /*8f500*/  ISETP.LT.OR P2, PT, R31, 0x1, !P0 ;  /* 0x000000011f00780c */ /* 0x000fe40004741670 */
[----:B------:R-:W-:Y:S02]  /*8f510*/  F2FP.SATFINITE.E4M3.F32.PACK_AB_MERGE_C R17, RZ, R17, RZ ;  /* 0x00000011ff11723e */ /* 0x000fe400048070ff */
[----:B0-----:R-:W-:-:S05]  /*8f520*/  @!P3 IADD3 R18, P5, R24, R18, RZ ;  /* 0x000000121812b210 */ /* 0x001fca0007fbe0ff */
[----:B------:R-:W-:-:S05]  /*8f530*/  @!P3 IMAD.X R19, R32, 0x1, R19, P5 ;  /* 0x000000012013b824 */ /* 0x000fca00028e0613 */
[----:B------:R0:W-:Y:S02]  /*8f540*/  @!P3 STG.E.U8 desc[UR30][R18.64+0xf9], R17 ;  /* 0x0000f9111200b986 */ /* 0x0001e4000c10111e */
[----:B0-----:R-:W0:Y:S02]  /*8f550*/  @!P2 LDC.64 R18, c[0x0][0x5c0] ;  /* 0x00017000ff12ab82 */ /* 0x001e240000000a00 */
[----:B0-----:R-:W-:-:S04]  /*8f560*/  @!P2 IADD3 R152, P3, P5, R24, UR13, R18 ;  /* 0x0000000d1898ac10 */ /* 0x001fc8000fd7e012 */
[----:B------:R-:W-:-:S05]  /*8f570*/  @!P2 IADD3.X R153, R32, UR12, R19, P3, P5 ;  /* 0x0000000c2099ac10 */ /* 0x000fca0009fea413 */
[----:B------:R-:W-:Y:S01]  /*8f580*/  STL [R1+0x1d5c], R153 ;  /* 0x001d5c9901007387 */ /* 0x000fe20000100800 */
[----:B------:R-:W-:-:S04]  /*8f590*/  LOP3.LUT R2, R2, 0xffffbfff, RZ, 0xc0, !PT ;  /* 0xffffbfff02027812 */ /* 0x000fc800078ec0ff */
[----:B------:R-:W-:Y:S02]  /*8f5a0*/  @P1 LOP3.LUT R2, R2, 0x4000, RZ, 0xfc, !PT ;  /* 0x0000400002021812 */ /* 0x000fe400078efcff */
[----:B------:R-:W-:Y:S01]  /*8f5b0*/  LOP3.LUT P1, RZ, R5, 0x1, RZ, 0xc0, !PT ;  /* 0x0000000105ff7812 */ /* 0x000fe2000782c0ff */
[----:B--2---:R-:W-:Y:S02]  /*8f5c0*/  FMUL R17, R33, UR27 ;  /* 0x0000001b21117c20 */ /* 0x004fe40008400000 */
[----:B------:R-:W2:Y:S03]  /*8f5d0*/  LDL.LU R33, [R1+0xe90] ;  /* 0x000e900001217983 */ /* 0x000ea60000300800 */
[----:B------:R-:W-:-:S07]  /*8f5e0*/  F2FP.SATFINITE.E4M3.F32.PACK_AB_MERGE_C R17, RZ, R17, RZ ;  /* 0x00000011ff11723e */ /* 0x000fce00048070ff */
[----:B------:R3:W-:Y:S01]  /*8f5f0*/  @!P1 STG.E.U8 desc[UR30][R100.64+0xf8], R17 ;  /* 0x0000f81164009986 */ /* 0x0007e2000c10111e */
[----:B------:R-:W-:-:S13]  /*8f600*/  ISETP.LT.OR P1, PT, R31, 0x2, !P0 ;  /* 0x000000021f00780c */ /* 0x000fda0004721670 */
[----:B------:R-:W0:Y:S01]  /*8f610*/  @!P1 LDC.64 R18, c[0x0][0x5c0] ;  /* 0x00017000ff129b82 */ /* 0x000e220000000a00 */
[----:B------:R-:W-:-:S04]  /*8f620*/  LOP3.LUT R9, R9, 0xfffbffff, RZ, 0xc0, !PT ;  /* 0xfffbffff09097812 */ /* 0x000fc800078ec0ff */
[----:B------:R-:W-:-:S04]  /*8f630*/  @P2 LOP3.LUT R9, R9, 0x40000, RZ, 0xfc, !PT ;  /* 0x0004000009092812 */ /* 0x000fc800078efcff */
[----:B------:R-:W-:-:S04]  /*8f640*/  LOP3.LUT R9, R9, 0xfffdffff, RZ, 0xc0, !PT ;  /* 0xfffdffff09097812 */ /* 0x000fc800078ec0ff */
[----:B------:R-:W-:Y:S02]  /*8f650*/  @P1 LOP3.LUT R9, R9, 0x20000, RZ, 0xfc, !PT ;  /* 0x0002000009091812 */ /* 0x000fe400078efcff */
[----:B0-----:R-:W-:-:S04]  /*8f660*/  @!P1 IADD3 R146, P3, P5, R24, UR13, R18 ;  /* 0x0000000d18929c10 */ /* 0x001fc8000fd7e012 */
[----:B------:R-:W-:Y:S02]  /*8f670*/  @!P1 IADD3.X R147, R32, UR12, R19, P3, P5 ;  /* 0x0000000c20939c10 */ /* 0x000fe40009fea413 */
        /* <DEDUP_REMOVED lines=8> */
[----:B------:R-:W-:Y:S01]  /*8f700*/  LOP3.LUT P6, RZ, R0, 0x80000000, RZ, 0xc0, !PT ;  /* 0x8000000000ff7812 */ /* 0x000fe200078cc0ff */
[----:B---3--:R-:W-:-:S05]  /*8f710*/  FMUL R17, R103, UR27 ;  /* 0x0000001b67117c20 */ /* 0x008fca0008400000 */
[----:B------:R-:W-:-:S07]  /*8f720*/  F2FP.SATFINITE.E4M3.F32.PACK_AB_MERGE_C R17, RZ, R17, RZ ;  /* 0x00000011ff11723e */ /* 0x000fce00048070ff */
[----:B------:R4:W-:Y:S01]  /*8f730*/  @!P6 STG.E.U8 desc[UR30][R90.64+0xf9], R17 ;  /* 0x0000f9115a00e986 */ /* 0x0009e2000c10111e */
[----:B0-----:R-:W-:-:S04]  /*8f740*/  @!P1 IADD3 R144, P3, P5, R24, UR13, R18 ;  /* 0x0000000d18909c10 */ /* 0x001fc8000fd7e012 */
[----:B------:R-:W-:Y:S01]  /*8f750*/  @!P1 IADD3.X R145, R32, UR12, R19, P3, P5 ;  /* 0x0000000c20919c10 */ /* 0x000fe20009fea413 */
[----:B----4-:R-:W-:-:S04]  /*8f760*/  FMUL R17, R102, UR27 ;  /* 0x0000001b66117c20 */ /* 0x010fc80008400000 */
[----:B------:R-:W-:Y:S04]  /*8f770*/  STL [R1+0x1d58], R145 ;  /* 0x001d589101007387 */ /* 0x000fe80000100800 */
[----:B------:R-:W3:Y:S01]  /*8f780*/  LDL.LU R102, [R1+0xe94] ;  /* 0x000e940001667983 */ /* 0x000ee20000300800 */
[----:B------:R-:W-:-:S03]  /*8f790*/  LOP3.LUT P2, RZ, R16, 0x4000000, RZ, 0xc0, !PT ;  /* 0x0400000010ff7812 */ /* 0x000fc6000784c0ff */
[----:B------:R-:W4:Y:S01]  /*8f7a0*/  LDL.LU R103, [R1+0xe98] ;  /* 0x000e980001677983 */ /* 0x000f220000300800 */
[----:B------:R-:W-:-:S09]  /*8f7b0*/  F2FP.SATFINITE.E4M3.F32.PACK_AB_MERGE_C R17, RZ, R17, RZ ;  /* 0x00000011ff11723e */ /* 0x000fd200048070ff */
[----:B------:R2:W-:Y:S01]  /*8f7c0*/  @!P2 STG.E.U8 desc[UR30][R54.64], R17 ;  /* 0x000000113600a986 */ /* 0x0005e2000c10111e */
[----:B------:R-:W-:-:S04]  /*8f7d0*/  LOP3.LUT R9, R9, 0xffff7fff, RZ, 0xc0, !PT ;  /* 0xffff7fff09097812 */ /* 0x000fc800078ec0ff */
[----:B------:R-:W-:Y:S02]  /*8f7e0*/  @P1 LOP3.LUT R9, R9, 0x8000, RZ, 0xfc, !PT ;  /* 0x0000800009091812 */ /* 0x000fe400078efcff */
[----:B------:R-:W-:-:S13]  /*8f7f0*/  ISETP.LT.OR P1, PT, R31, 0x11, !P0 ;  /* 0x000000111f00780c */ /* 0x000fda0004721670 */
[----:B------:R-:W0:Y:S02]  /*8f800*/  @!P1 LDC.64 R18, c[0x0][0x5c0] ;  /* 0x00017000ff129b82 */ /* 0x000e240000000a00 */
[----:B0-----:R-:W-:Y:S01]  /*8f810*/  @!P1 IADD3 R148, P2, P3, R24, UR13, R18 ;  /* 0x0000000d18949c10 */ /* 0x001fe2000fb5e012 */
[----:B--2---:R-:W-:Y:S02]  /*8f820*/  FMUL R17, R33, UR27 ;  /* 0x0000001b21117c20 */ /* 0x004fe40008400000 */
[----:B------:R-:W2:Y:S01]  /*8f830*/  LDL.LU R33, [R1+0xe9c] ;  /* 0x000e9c0001217983 */ /* 0x000ea20000300800 */
[----:B------:R-:W-:Y:S02]  /*8f840*/  @!P1 IADD3.X R149, R32, UR12, R19, P2, P3 ;  /* 0x0000000c20959c10 */ /* 0x000fe400097e6413 */
[----:B------:R-:W-:-:S04]  /*8f850*/  ISETP.GE.AND P2, PT, R30, 0x89, PT ;  /* 0x000000891e00780c */ /* 0x000fc80003f46270 */
[----:B------:R-:W-:Y:S02]  /*8f860*/  ISETP.LT.OR P3, PT, R31, 0x1, !P2 ;  /* 0x000000011f00780c */ /* 0x000fe40005761670 */
[----:B------:R-:W-:-:S11]  /*8f870*/  LOP3.LUT R9, R9, 0xffffbfff, RZ, 0xc0, !PT ;  /* 0xffffbfff09097812 */ /* 0x000fd600078ec0ff */
[----:B------:R-:W0:Y:S01]  /*8f880*/  @!P3 LDC.64 R20, c[0x0][0x5c0] ;  /* 0x00017000ff14bb82 */ /* 0x000e220000000a00 */
[----:B------:R-:W-:Y:S02]  /*8f890*/  LOP3.LUT P4, RZ, R16, 0x8000000, RZ, 0xc0, !PT ;  /* 0x0800000010ff7812 */ /* 0x000fe4000788c0ff */
[----:B------:R-:W-:Y:S02]  /*8f8a0*/  @P1 LOP3.LUT R9, R9, 0x4000, RZ, 0xfc, !PT ;  /* 0x0000400009091812 */ /* 0x000fe400078efcff */
[----:B------:R-:W-:Y:S01]  /*8f8b0*/  ISETP.LT.OR P1, PT, R31, 0x12, !P0 ;  /* 0x000000121f00780c */ /* 0x000fe20004721670 */
[----:B------:R-:W-:Y:S01]  /*8f8c0*/  IMAD.U32 R18, RZ, RZ, UR11 ;  /* 0x0000000bff127e24 */ /* 0x000fe2000f8e00ff */
[----:B------:R-:W-:-:S04]  /*8f8d0*/  F2FP.SATFINITE.E4M3.F32.PACK_AB_MERGE_C R17, RZ, R17, RZ ;  /* 0x00000011ff11723e */ /* 0x000fc800048070ff */
[----:B------:R-:W-:-:S03]  /*8f8e0*/  @!P3 IADD3 R18, P5, P6, R18, UR9, R24 ;  /* 0x000000091212bc10 */ /* 0x000fc6000febe018 */
[----:B------:R3:W-:Y:S01]  /*8f8f0*/  @!P4 STG.E.U8 desc[UR30][R28.64+0x1], R17 ;  /* 0x000001111c00c986 */ /* 0x0007e2000c10111e */
[----:B0-----:R-:W-:-:S03]  /*8f900*/  @!P3 IADD3 R20, P4, R18, R20, RZ ;  /* 0x000000141214b210 */ /* 0x001fc60007f9e0ff */
[----:B------:R-:W0:Y:S01]  /*8f910*/  @!P1 LDC.64 R18, c[0x0][0x5c0] ;  /* 0x00017000ff129b82 */ /* 0x000e220000000a00 */
[----:B------:R-:W-:-:S05]  /*8f920*/  IMAD.U32 R22, RZ, RZ, UR10 ;  /* 0x0000000aff167e24 */ /* 0x000fca000f8e00ff */
[----:B------:R-:W-:Y:S02]  /*8f930*/  @!P3 IADD3.X R22, R22, UR8, R32, P5, P6 ;  /* 0x000000081616bc10 */ /* 0x000fe4000afec420 */
[----:B0-----:R-:W-:-:S04]  /*8f940*/  @!P1 IADD3 R142, P5, P6, R24, UR13, R18 ;  /* 0x0000000d188e9c10 */ /* 0x001fc8000febe012 */
[----:B------:R-:W-:Y:S01]  /*8f950*/  @!P1 IADD3.X R143, R32, UR12, R19, P5, P6 ;  /* 0x0000000c208f9c10 */ /* 0x000fe2000afec413 */
[----:B------:R-:W-:Y:S04]  /*8f960*/  STL [R1+0x1d54], R142 ;  /* 0x001d548e01007387 */ /* 0x000fe80000100800 */
[----:B------:R-:W-:Y:S01]  /*8f970*/  STL [R1+0x1d50], R143 ;  /* 0x001d508f01007387 */ /* 0x000fe20000100800 */
[----:B------:R-:W-:Y:S02]  /*8f980*/  @!P3 IMAD.X R21, R22, 0x1, R21, P4 ;  /* 0x000000011615b824 */ /* 0x000fe400020e0615 */
[----:B---3--:R-:W-:Y:S02]  /*8f990*/  FMUL R17, R102, UR27 ;  /* 0x0000001b66117c20 */ /* 0x008fe40008400000 */
[----:B------:R-:W3:Y:S03]  /*8f9a0*/  LDL.LU R102, [R1+0xea0] ;  /* 0x000ea00001667983 */ /* 0x000ee60000300800 */
[----:B------:R-:W-:-:S05]  /*8f9b0*/  F2FP.SATFINITE.E4M3.F32.PACK_AB_MERGE_C R17, RZ, R17, RZ ;  /* 0x00000011ff11723e */ /* 0x000fca00048070ff */
[----:B------:R0:W-:Y:S01]  /*8f9c0*/  @!P3 STG.E.U8 desc[UR30][R20.64], R17 ;  /* 0x000000111400b986 */ /* 0x0001e2000c10111e */
[----:B------:R-:W-:Y:S02]  /*8f9d0*/  ISETP.LT.OR P3, PT, R31, 0x2, !P2 ;  /* 0x000000021f00780c */ /* 0x000fe40005761670 */
[----:B------:R-:W-:-:S11]  /*8f9e0*/  LOP3.LUT P6, RZ, R5, 0x4, RZ, 0xc0, !PT ;  /* 0x0000000405ff7812 */ /* 0x000fd600078cc0ff */
[----:B------:R-:W1:Y:S01]  /*8f9f0*/  @!P3 LDC.64 R18, c[0x0][0x5c0] ;  /* 0x00017000ff12bb82 */ /* 0x000e620000000a00 */
[----:B------:R-:W-:Y:S01]  /*8fa00*/  LOP3.LUT R16, R16, 0xfdffffff, RZ, 0xc0, !PT ;  /* 0xfdffffff10107812 */ /* 0x000fe200078ec0ff */
[----:B0-----:R-:W-:-:S03]  /*8fa10*/  IMAD.U32 R20, RZ, RZ, UR11 ;  /* 0x0000000bff147e24 */ /* 0x001fc6000f8e00ff */
[----:B------:R-:W-:Y:S01]  /*8fa20*/  @P6 LOP3.LUT R16, R16, 0x2000000, RZ, 0xfc, !PT ;  /* 0x0200000010106812 */ /* 0x000fe200078efcff */
[----:B------:R-:W-:Y:S01]  /*8fa30*/  IMAD.U32 R17, RZ, RZ, UR10 ;  /* 0x0000000aff117e24 */ /* 0x000fe2000f8e00ff */
[----:B------:R-:W-:Y:S02]  /*8fa40*/  ISETP.LT.OR P6, PT, R31, 0x19, !P0 ;  /* 0x000000191f00780c */ /* 0x000fe400047c1670 */
[----:B------:R-:W-:-:S04]  /*8fa50*/  @!P3 IADD3 R20, P4, P5, R20, UR9, R24 ;  /* 0x000000091414bc10 */ /* 0x000fc8000fd9e018 */
[----:B------:R-:W-:Y:S02]  /*8fa60*/  @!P3 IADD3.X R17, R17, UR8, R32, P4, P5 ;  /* 0x000000081111bc10 */ /* 0x000fe4000a7ea420 */
[----:B-1----:R-:W-:-:S05]  /*8fa70*/  @!P3 IADD3 R20, P4, R20, R18, RZ ;  /* 0x000000121414b210 */ /* 0x002fca0007f9e0ff */
[----:B------:R-:W-:Y:S02]  /*8fa80*/  @!P3 IMAD.X R21, R17, 0x1, R19, P4 ;  /* 0x000000011115b824 */ /* 0x000fe400020e0613 */
[----:B------:R-:W0:Y:S01]  /*8fa90*/  @!P6 LDC.64 R18, c[0x0][0x5c0] ;  /* 0x00017000ff12eb82 */ /* 0x000e220000000a00 */
[----:B----4-:R-:W-:-:S05]  /*8faa0*/  FMUL R17, R103, UR27 ;  /* 0x0000001b67117c20 */ /* 0x010fca0008400000 */
[----:B------:R-:W-:-:S05]  /*8fab0*/  F2FP.SATFINITE.E4M3.F32.PACK_AB_MERGE_C R17, RZ, R17, RZ ;  /* 0x00000011ff11723e */ /* 0x000fca00048070ff */
[----:B------:R2:W-:Y:S01]  /*8fac0*/  @!P3 STG.E.U8 desc[UR30][R20.64+0x1], R17 ;  /* 0x000001111400b986 */ /* 0x0005e2000c10111e */
[----:B0-----:R-:W-:-:S04]  /*8fad0*/  @!P6 IADD3 R140, P4, P5, R24, UR13, R18 ;  /* 0x0000000d188cec10 */ /* 0x001fc8000fd9e012 */
[----:B------:R-:W-:-:S05]  /*8fae0*/  @!P6 IADD3.X R141, R32, UR12, R19, P4, P5 ;  /* 0x0000000c208dec10 */ /* 0x000fca000a7ea413 */
[----:B------:R-:W-:Y:S01]  /*8faf0*/  STL [R1+0x1d4c], R141 ;  /* 0x001d4c8d01007387 */ /* 0x000fe20000100800 */
[----:B--2---:R-:W-:-:S03]  /*8fb00*/  FMUL R17, R33, UR27 ;  /* 0x0000001b21117c20 */ /* 0x004fc60008400000 */
[----:B------:R-:W2:Y:S01]  /*8fb10*/  LDL.LU R33, [R1+0xea4] ;  /* 0x000ea40001217983 */ /* 0x000ea20000300800 */
[----:B------:R-:W-:Y:S02]  /*8fb20*/  LOP3.LUT R9, R9, 0xffffefff, RZ, 0xc0, !PT ;  /* 0xffffefff09097812 */ /* 0x000fe400078ec0ff */
[----:B------:R-:W-:Y:S01]  /*8fb30*/  ISETP.LT.OR P5, PT, R31, 0x1a, !P0 ;  /* 0x0000001a1f00780c */ /* 0x000fe200047a1670 */
[----:B------:R-:W4:Y:S01]  /*8fb40*/  LDL.LU R103, [R1+0xea8] ;  /* 0x000ea80001677983 */ /* 0x000f220000300800 */
[----:B------:R-:W-:-:S04]  /*8fb50*/  @P1 LOP3.LUT R9, R9, 0x1000, RZ, 0xfc, !PT ;  /* 0x0000100009091812 */ /* 0x000fc800078efcff */
[----:B------:R-:W-:-:S04]  /*8fb60*/  LOP3.LUT R9, R9, 0xfffffbff, RZ, 0xc0, !PT ;  /* 0xfffffbff09097812 */ /* 0x000fc800078ec0ff */
[----:B------:R-:W-:Y:S02]  /*8fb70*/  @P6 LOP3.LUT R9, R9, 0x400, RZ, 0xfc, !PT ;  /* 0x0000040009096812 */ /* 0x000fe400078efcff */
[----:B------:R-:W-:Y:S01]  /*8fb80*/  LOP3.LUT P6, RZ, R16, 0x2000000, RZ, 0xc0, !PT ;  /* 0x0200000010ff7812 */ /* 0x000fe200078cc0ff */
[----:B------:R-:W0:Y:S01]  /*8fb90*/  @!P5 LDC.64 R18, c[0x0][0x5c0] ;  /* 0x00017000ff12db82 */ /* 0x000e220000000a00 */
[----:B------:R-:W-:-:S11]  /*8fba0*/  F2FP.SATFINITE.E4M3.F32.PACK_AB_MERGE_C R17, RZ, R17, RZ ;  /* 0x00000011ff11723e */ /* 0x000fd600048070ff */
[----:B------:R3:W-:Y:S01]  /*8fbb0*/  @!P6 STG.E.U8 desc[UR30][R96.64+0x8], R17 ;  /* 0x000008116000e986 */ /* 0x0007e2000c10111e */
[----:B------:R-:W-:-:S04]  /*8fbc0*/  LOP3.LUT R9, R9, 0xfffffdff, RZ, 0xc0, !PT ;  /* 0xfffffdff09097812 */ /* 0x000fc800078ec0ff */
[----:B------:R-:W-:Y:S02]  /*8fbd0*/  @P5 LOP3.LUT R9, R9, 0x200, RZ, 0xfc, !PT ;  /* 0x0000020009095812 */ /* 0x000fe400078efcff */
[----:B0-----:R-:W-:-:S04]  /*8fbe0*/  @!P5 IADD3 R136, P3, P4, R24, UR13, R18 ;  /* 0x0000000d1888dc10 */ /* 0x001fc8000fc7e012 */
[----:B------:R-:W-:Y:S02]  /*8fbf0*/  @!P5 IADD3.X R137, R32, UR12, R19, P3, P4 ;  /* 0x0000000c2089dc10 */ /* 0x000fe40009fe8413 */
[----:B------:R-:W-:-:S13]  /*8fc00*/  ISETP.LT.OR P5, PT, R31, 0x21, !P0 ;  /* 0x000000211f00780c */ /* 0x000fda00047a1670 */
[----:B------:R-:W0:Y:S01]  /*8fc10*/  @!P5 LDC.64 R18, c[0x0][0x5c0] ;  /* 0x00017000ff12db82 */ /* 0x000e220000000a00 */
[----:B------:R-:W-:Y:S02]  /*8fc20*/  LOP3.LUT P1, RZ, R5, 0x2, RZ, 0xc0, !PT ;  /* 0x0000000205ff7812 */ /* 0x000fe4000782c0ff */
[----:B0-----:R-:W-:Y:S01]  /*8fc30*/  @!P5 IADD3 R138, P3, P4, R24, UR13, R18 ;  /* 0x0000000d188adc10 */ /* 0x001fe2000fc7e012 */
[----:B---3--:R-:W-:Y:S02]  /*8fc40*/  FMUL R17, R102, UR27 ;  /* 0x0000001b66117c20 */ /* 0x008fe40008400000 */
[----:B------:R-:W3:Y:S01]  /*8fc50*/  LDL.LU R102, [R1+0xeac] ;  /* 0x000eac0001667983 */ /* 0x000ee20000300800 */
[----:B------:R-:W-:Y:S02]  /*8fc60*/  @!P5 IADD3.X R139, R32, UR12, R19, P3, P4 ;  /* 0x0000000c208bdc10 */ /* 0x000fe40009fe8413 */
[----:B------:R-:W-:Y:S02]  /*8fc70*/  ISETP.LT.OR P3, PT, R31, 0x9, !P2 ;  /* 0x000000091f00780c */ /* 0x000fe40005761670 */
[----:B------:R-:W-:-:S11]  /*8fc80*/  F2FP.SATFINITE.E4M3.F32.PACK_AB_MERGE_C R17, RZ, R17, RZ ;  /* 0x00000011ff11723e */ /* 0x000fd600048070ff */
[----:B------:R-:W0:Y:S01]  /*8fc90*/  @!P3 LDC.64 R20, c[0x0][0x5c0] ;  /* 0x00017000ff14bb82 */ /* 0x000e220000000a00 */
[----:B------:R2:W-:Y:S01]  /*8fca0*/  @!P1 STG.E.U8 desc[UR30][R36.64+0x9], R17 ;  /* 0x0000091124009986 */ /* 0x0005e2000c10111e */
[----:B------:R-:W-:Y:S01]  /*8fcb0*/  ISETP.LT.OR P1, PT, R31, 0x22, !P0 ;  /* 0x000000221f00780c */ /* 0x000fe20004721670 */
[----:B------:R-:W-:Y:S01]  /*8fcc0*/  IMAD.U32 R18, RZ, RZ, UR11 ;  /* 0x0000000bff127e24 */ /* 0x000fe2000f8e00ff */
[----:B------:R-:W-:Y:S01]  /*8fcd0*/  LOP3.LUT R9, R9, 0xfffffeff, RZ, 0xc0, !PT ;  /* 0xfffffeff09097812 */ /* 0x000fe200078ec0ff */
[----:B------:R-:W-:-:S03]  /*8fce0*/  IMAD.U32 R22, RZ, RZ, UR10 ;  /* 0x0000000aff167e24 */ /* 0x000fc6000f8e00ff */
[----:B------:R-:W-:Y:S02]  /*8fcf0*/  @P5 LOP3.LUT R9, R9, 0x100, RZ, 0xfc, !PT ;  /* 0x0000010009095812 */ /* 0x000fe400078efcff */
[----:B------:R-:W-:-:S04]  /*8fd00*/  @!P3 IADD3 R18, P4, P5, R18, UR9, R24 ;  /* 0x000000091212bc10 */ /* 0x000fc8000fd9e018 */
[----:B------:R-:W-:Y:S02]  /*8fd10*/  @!P3 IADD3.X R22, R22, UR8, R32, P4, P5 ;  /* 0x000000081616bc10 */ /* 0x000fe4000a7ea420 */
[----:B0-----:R-:W-:Y:S02]  /*8fd20*/  @!P3 IADD3 R20, P4, R18, R20, RZ ;  /* 0x000000141214b210 */ /* 0x001fe40007f9e0ff */
[----:B------:R-:W0:Y:S02]  /*8fd30*/  @!P1 LDC.64 R18, c[0x0][0x5c0] ;  /* 0x00017000ff129b82 */ /* 0x000e240000000a00 */
[----:B0-----:R-:W-:-:S04]  /*8fd40*/  @!P1 IADD3 R134, P5, P6, R24, UR13, R18 ;  /* 0x0000000d18869c10 */ /* 0x001fc8000febe012 */
[----:B------:R-:W-:-:S05]  /*8fd50*/  @!P1 IADD3.X R135, R32, UR12, R19, P5, P6 ;  /* 0x0000000c20879c10 */ /* 0x000fca000afec413 */
[----:B------:R-:W-:Y:S01]  /*8fd60*/  STL [R1+0x1d48], R135 ;  /* 0x001d488701007387 */ /* 0x000fe20000100800 */
[----:B------:R-:W-:Y:S01]  /*8fd70*/  @!P3 IMAD.X R21, R22, 0x1, R21, P4 ;  /* 0x000000011615b824 */ /* 0x000fe200020e0615 */
[----:B------:R-:W-:Y:S01]  /*8fd80*/  LOP3.LUT P6, RZ, R5, 0x8, RZ, 0xc0, !PT ;  /* 0x0000000805ff7812 */ /* 0x000fe200078cc0ff */
[----:B--2---:R-:W-:Y:S02]  /*8fd90*/  FMUL R17, R33, UR27 ;  /* 0x0000001b21117c20 */ /* 0x004fe40008400000 */
[----:B------:R-:W2:Y:S03]  /*8fda0*/  LDL.LU R33, [R1+0xeb0] ;  /* 0x000eb00001217983 */ /* 0x000ea60000300800 */
[----:B------:R-:W-:-:S05]  /*8fdb0*/  F2FP.SATFINITE.E4M3.F32.PACK_AB_MERGE_C R17, RZ, R17, RZ ;  /* 0x00000011ff11723e */ /* 0x000fca00048070ff */
[----:B------:R0:W-:Y:S01]  /*8fdc0*/  @!P3 STG.E.U8 desc[UR30][R20.64+0x8], R17 ;  /* 0x000008111400b986 */ /* 0x0001e2000c10111e */
[----:B------:R-:W-:-:S13]  /*8fdd0*/  ISETP.LT.OR P3, PT, R31, 0xa, !P2 ;  /* 0x0000000a1f00780c */ /* 0x000fda0005761670 */
        /* <DEDUP_REMOVED lines=10> */
[----:B------:R-:W0:Y:S02]  /*8fe80*/  @!P6 LDC.64 R18, c[0x0][0x5c0] ;  /* 0x00017000ff12eb82 */ /* 0x000e240000000a00 */
[----:B0-----:R-:W-:-:S04]  /*8fe90*/  @!P6 IADD3 R132, P4, P5, R24, UR13, R18 ;  /* 0x0000000d1884ec10 */ /* 0x001fc8000fd9e012 */
[----:B------:R-:W-:Y:S02]  /*8fea0*/  @!P6 IADD3.X R133, R32, UR12, R19, P4, P5 ;  /* 0x0000000c2085ec10 */ /* 0x000fe4000a7ea413 */
[----:B------:R-:W-:-:S13]  /*8feb0*/  ISETP.LT.OR P5, PT, R31, 0x2a, !P0 ;  /* 0x0000002a1f00780c */ /* 0x000fda00047a1670 */
[----:B------:R-:W0:Y:S01]  /*8fec0*/  @!P5 LDC.64 R18, c[0x0][0x5c0] ;  /* 0x00017000ff12db82 */ /* 0x000e220000000a00 */
[----:B----4-:R-:W-:-:S05]  /*8fed0*/  FMUL R17, R103, UR27 ;  /* 0x0000001b67117c20 */ /* 0x010fca0008400000 */
[----:B------:R-:W-:-:S05]  /*8fee0*/  F2FP.SATFINITE.E4M3.F32.PACK_AB_MERGE_C R17, RZ, R17, RZ ;  /* 0x00000011ff11723e */ /* 0x000fca00048070ff */
[----:B------:R3:W-:Y:S01]  /*8fef0*/  @!P3 STG.E.U8 desc[UR30][R20.64+0x9], R17 ;  /* 0x000009111400b986 */ /* 0x0007e2000c10111e */
[----:B0-----:R-:W-:-:S04]  /*8ff00*/  @!P5 IADD3 R124, P3, P4, R24, UR13, R18 ;  /* 0x0000000d187cdc10 */ /* 0x001fc8000fc7e012 */
[----:B------:R-:W-:Y:S01]  /*8ff10*/  @!P5 IADD3.X R125, R32, UR12, R19, P3, P4 ;  /* 0x0000000c207ddc10 */ /* 0x000fe20009fe8413 */
[----:B------:R-:W-:Y:S04]  /*8ff20*/  STL [R1+0x1d44], R124 ;  /* 0x001d447c01007387 */ /* 0x000fe80000100800 */
[----:B------:R-:W-:Y:S01]  /*8ff30*/  STL [R1+0x1d40], R125 ;  /* 0x001d407d01007387 */ /* 0x000fe20000100800 */
[----:B---3--:R-:W-:-:S03]  /*8ff40*/  FMUL R17, R102, UR27 ;  /* 0x0000001b66117c20 */ /* 0x008fc60008400000 */
[----:B------:R-:W3:Y:S01]  /*8ff50*/  LDL.LU R102, [R1+0xeb4] ;  /* 0x000eb40001667983 */ /* 0x000ee20000300800 */
[----:B------:R-:W-:-:S04]  /*8ff60*/  LOP3.LUT R9, R9, 0xffffffdf, RZ, 0xc0, !PT ;  /* 0xffffffdf09097812 */ /* 0x000fc800078ec0ff */
[----:B------:R-:W-:-:S04]  /*8ff70*/  @P1 LOP3.LUT R9, R9, 0x20, RZ, 0xfc, !PT ;  /* 0x0000002009091812 */ /* 0x000fc800078efcff */
[----:B------:R-:W-:-:S04]  /*8ff80*/  LOP3.LUT R9, R9, 0xffffffef, RZ, 0xc0, !PT ;  /* 0xffffffef09097812 */ /* 0x000fc800078ec0ff */
[----:B------:R-:W-:-:S04]  /*8ff90*/  @P6 LOP3.LUT R9, R9, 0x10, RZ, 0xfc, !PT ;  /* 0x0000001009096812 */ /* 0x000fc800078efcff */
[----:B------:R-:W-:-:S04]  /*8ffa0*/  LOP3.LUT R9, R9, 0xfffffff7, RZ, 0xc0, !PT ;  /* 0xfffffff709097812 */ /* 0x000fc800078ec0ff */
[----:B------:R-:W-:Y:S02]  /*8ffb0*/  @P5 LOP3.LUT R9, R9, 0x8, RZ, 0xfc, !PT ;  /* 0x0000000809095812 */ /* 0x000fe400078efcff */
[----:B------:R-:W-:-:S13]  /*8ffc0*/  ISETP.LT.OR P5, PT, R31, 0x31, !P0 ;  /* 0x000000311f00780c */ /* 0x000fda00047a1670 */
[----:B------:R-:W0:Y:S01]  /*8ffd0*/  @!P5 LDC.64 R18, c[0x0][0x5c0] ;  /* 0x00017000ff12db82 */ /* 0x000e220000000a00 */
[----:B------:R-:W-:Y:S02]  /*8ffe0*/  LOP3.LUT P6, RZ, R16, 0x1000000, RZ, 0xc0, !PT ;  /* 0x0100000010ff7812 */ /* 0x000fe400078cc0ff */
[----:B0-----:R-:W-:-:S04]  /*8fff0*/  @!P5 IADD3 R128, P3, P4, R24, UR13, R18 ;  /* 0x0000000d1880dc10 */ /* 0x001fc8000fc7e012 */
[----:B------:R-:W-:-:S05]  /*90000*/  @!P5 IADD3.X R129, R32, UR12, R19, P3, P4 ;  /* 0x0000000c2081dc10 */ /* 0x000fca0009fe8413 */
[----:B------:R-:W-:Y:S04]  /*90010*/  STL [R1+0x1d3c], R129 ;  /* 0x001d3c8101007387 */ /* 0x000fe80000100800 */
[----:B------:R-:W4:Y:S01]  /*90020*/  LDL.LU R103, [R1+0xeb8] ;  /* 0x000eb80001677983 */ /* 0x000f220000300800 */
[----:B------:R-:W-:-:S05]  /*90030*/  F2FP.SATFINITE.E4M3.F32.PACK_AB_MERGE_C R17, RZ, R17, RZ ;  /* 0x00000011ff11723e */ /* 0x000fca00048070ff */
[----:B------:R2:W-:Y:S02]  /*90040*/  @!P6 STG.E.U8 desc[UR30][R64.64+0x10], R17 ;  /* 0x000010114000e986 */ /* 0x0005e4000c10111e */
[----:B--2---:R-:W-:Y:S02]  /*90050*/  FMUL R17, R33, UR27 ;  /* 0x0000001b21117c20 */ /* 0x004fe40008400000 */
[----:B------:R-:W2:Y:S01]  /*90060*/  LDL.LU R33, [R1+0xebc] ;  /* 0x000ebc0001217983 */ /* 0x000ea20000300800 */
[----:B------:R-:W-:Y:S02]  /*90070*/  ISETP.LT.OR P3, PT, R31, 0x11, !P2 ;  /* 0x000000111f00780c */ /* 0x000fe40005761670 */
[----:B------:R-:W-:-:S04]  /*90080*/  LOP3.LUT R0, R0, 0xf7ffffff, RZ, 0xc0, !PT ;  /* 0xf7ffffff00007812 */ /* 0x000fc800078ec0ff */
[----:B------:R-:W-:-:S04]  /*90090*/  @P0 LOP3.LUT R0, R0, 0x8000000, RZ, 0xfc, !PT ;  /* 0x0800000000000812 */ /* 0x000fc800078efcff */
[----:B------:R-:W-:-:S03]  /*900a0*/  LOP3.LUT P1, RZ, R0, 0x8000, RZ, 0xc0, !PT ;  /* 0x0000800000ff7812 */ /* 0x000fc6000782c0ff */
[----:B------:R-:W0:Y:S01]  /*900b0*/  @!P3 LDC.64 R20, c[0x0][0x5c0] ;  /* 0x00017000ff14bb82 */ /* 0x000e220000000a00 */
[----:B------:R-:W-:Y:S01]  /*900c0*/  F2FP.SATFINITE.E4M3.F32.PACK_AB_MERGE_C R17, RZ, R17, RZ ;  /* 0x00000011ff11723e */ /* 0x000fe200048070ff */
[----:B------:R-:W-:Y:S01]  /*900d0*/  IMAD.U32 R18, RZ, RZ, UR11 ;  /* 0x0000000bff127e24 */ /* 0x000fe2000f8e00ff */
[----:B------:R-:W-:-:S07]  /*900e0*/  LOP3.LUT R9, R9, 0xfffffffb, RZ, 0xc0, !PT ;  /* 0xfffffffb09097812 */ /* 0x000fce00078ec0ff */
[----:B------:R3:W-:Y:S01]  /*900f0*/  @!P1 STG.E.U8 desc[UR30][R40.64+0x11], R17 ;  /* 0x0000111128009986 */ /* 0x0007e2000c10111e */
[----:B------:R-:W-:Y:S01]  /*90100*/  ISETP.LT.OR P1, PT, R31, 0x32, !P0 ;  /* 0x000000321f00780c */ /* 0x000fe20004721670 */
[----:B------:R-:W-:Y:S01]  /*90110*/  IMAD.U32 R22, RZ, RZ, UR10 ;  /* 0x0000000aff167e24 */ /* 0x000fe2000f8e00ff */
[----:B------:R-:W-:Y:S02]  /*90120*/  @P5 LOP3.LUT R9, R9, 0x4, RZ, 0xfc, !PT ;  /* 0x0000000409095812 */ /* 0x000fe400078efcff */
[----:B------:R-:W-:-:S04]  /*90130*/  @!P3 IADD3 R18, P4, P5, R18, UR9, R24 ;  /* 0x000000091212bc10 */ /* 0x000fc8000fd9e018 */
[----:B------:R-:W-:Y:S02]  /*90140*/  @!P3 IADD3.X R22, R22, UR8, R32, P4, P5 ;  /* 0x000000081616bc10 */ /* 0x000fe4000a7ea420 */
[----:B0-----:R-:W-:-:S03]  /*90150*/  @!P3 IADD3 R20, P4, R18, R20, RZ ;  /* 0x000000141214b210 */ /* 0x001fc60007f9e0ff */
[----:B------:R-:W0:Y:S02]  /*90160*/  @!P1 LDC.64 R18, c[0x0][0x5c0] ;  /* 0x00017000ff129b82 */ /* 0x000e240000000a00 */
[----:B------:R-:W-:Y:S01]  /*90170*/  @!P3 IMAD.X R21, R22, 0x1, R21, P4 ;  /* 0x000000011615b824 */ /* 0x000fe200020e0615 */
[----:B------:R-:W-:Y:S02]  /*90180*/  LOP3.LUT R16, R16, 0xff7fffff, RZ, 0xc0, !PT ;  /* 0xff7fffff10107812 */ /* 0x000fe400078ec0ff */
[----:B0-----:R-:W-:-:S04]  /*90190*/  @!P1 IADD3 R120, P5, P6, R24, UR13, R18 ;  /* 0x0000000d18789c10 */ /* 0x001fc8000febe012 */
[----:B------:R-:W-:Y:S02]  /*901a0*/  @!P1 IADD3.X R121, R32, UR12, R19, P5, P6 ;  /* 0x0000000c20799c10 */ /* 0x000fe4000afec413 */
[----:B------:R-:W-:-:S13]  /*901b0*/  LOP3.LUT P6, RZ, R5, 0x10, RZ, 0xc0, !PT ;  /* 0x0000001005ff7812 */ /* 0x000fda00078cc0ff */
[----:B------:R-:W-:Y:S02]  /*901c0*/  @P6 LOP3.LUT R16, R16, 0x800000, RZ, 0xfc, !PT ;  /* 0x0080000010106812 */ /* 0x000fe400078efcff */
[----:B------:R-:W-:Y:S01]  /*901d0*/  ISETP.LT.OR P6, PT, R31, 0x39, !P0 ;  /* 0x000000391f00780c */ /* 0x000fe200047c1670 */
[----:B---3--:R-:W-:Y:S02]  /*901e0*/  FMUL R17, R102, UR27 ;  /* 0x0000001b66117c20 */ /* 0x008fe40008400000 */
[----:B------:R-:W3:Y:S03]  /*901f0*/  LDL.LU R102, [R1+0xec0] ;  /* 0x000ec00001667983 */ /* 0x000ee60000300800 */
[----:B------:R-:W-:-:S05]  /*90200*/  F2FP.SATFINITE.E4M3.F32.PACK_AB_MERGE_C R17, RZ, R17, RZ ;  /* 0x00000011ff11723e */ /* 0x000fca00048070ff */
[----:B------:R0:W-:Y:S01]  /*90210*/  @!P3 STG.E.U8 desc[UR30][R20.64+0x10], R17 ;  /* 0x000010111400b986 */ /* 0x0001e2000c10111e */
[----:B------:R-:W-:-:S13]  /*90220*/  ISETP.LT.OR P3, PT, R31, 0x12, !P2 ;  /* 0x000000121f00780c */ /* 0x000fda0005761670 */
[----:B------:R-:W1:Y:S01]  /*90230*/  @!P3 LDC.64 R18, c[0x0][0x5c0] ;  /* 0x00017000ff12bb82 */ /* 0x000e620000000a00 */
[----:B0-----:R-:W-:Y:S02]  /*90240*/  IMAD.U32 R20, RZ, RZ, UR11 ;  /* 0x0000000bff147e24 */ /* 0x001fe4000f8e00ff */
[----:B------:R-:W-:-:S03]  /*90250*/  IMAD.U32 R17, RZ, RZ, UR10 ;  /* 0x0000000aff117e24 */ /* 0x000fc6000f8e00ff */
        /* <DEDUP_REMOVED lines=16> */
[----:B------:R-:W2:Y:S04]  /*90360*/  LDL.LU R33, [R1+0xec4] ;  /* 0x000ec40001217983 */ /* 0x000ea80000300800 */
[----:B------:R-:W4:Y:S04]  /*90370*/  LDL.LU R15, [R1+0xec8] ;  /* 0x000ec800010f7983 */ /* 0x000f280000300800 */
[----:B------:R-:W4:Y:S01]  /*90380*/  LDL.LU R14, [R1+0xecc] ;  /* 0x000ecc00010e7983 */ /* 0x000f220000300800 */
        /* <DEDUP_REMOVED lines=9> */
[----:B------:R-:W-:Y:S02]  /*90420*/  F2FP.SATFINITE.E4M3.F32.PACK_AB_MERGE_C R17, RZ, R17, RZ ;  /* 0x00000011ff11723e */ /* 0x000fe400048070ff */
[----:B------:R-:W-:Y:S02]  /*90430*/  LOP3.LUT P1, RZ, R0, 0x40, RZ, 0xc0, !PT ;  /* 0x0000004000ff7812 */ /* 0x000fe4000782c0ff */
[----:B0-----:R-:W-:-:S04]  /*90440*/  @!P5 IADD3 R114, P3, P4, R24, UR13, R18 ;  /* 0x0000000d1872dc10 */ /* 0x001fc8000fc7e012 */
[----:B------:R-:W-:Y:S02]  /*90450*/  @!P5 IADD3.X R115, R32, UR12, R19, P3, P4 ;  /* 0x0000000c2073dc10 */ /* 0x000fe40009fe8413 */
[----:B------:R-:W-:Y:S01]  /*90460*/  ISETP.LT.OR P3, PT, R31, 0x19, !P2 ;  /* 0x000000191f00780c */ /* 0x000fe20005761670 */
[----:B------:R3:W-:-:S12]  /*90470*/  @!P6 STG.E.U8 desc[UR30][R58.64+0x18], R17 ;  /* 0x000018113a00e986 */ /* 0x0007d8000c10111e */
[----:B------:R-:W0:Y:S01]  /*90480*/  @!P3 LDC.64 R20, c[0x0][0x5c0] ;  /* 0x00017000ff14bb82 */ /* 0x000e220000000a00 */
[----:B------:R-:W-:Y:S01]  /*90490*/  LOP3.LUT R4, R4, 0xefffffff, RZ, 0xc0, !PT ;  /* 0xefffffff04047812 */ /* 0x000fe200078ec0ff */
[----:B------:R-:W-:Y:S02]  /*904a0*/  IMAD.U32 R18, RZ, RZ, UR11 ;  /* 0x0000000bff127e24 */ /* 0x000fe4000f8e00ff */
[----:B------:R-:W-:Y:S01]  /*904b0*/  IMAD.U32 R22, RZ, RZ, UR10 ;  /* 0x0000000aff167e24 */ /* 0x000fe2000f8e00ff */
[----:B------:R-:W-:Y:S02]  /*904c0*/  @P5 LOP3.LUT R4, R4, 0x10000000, RZ, 0xfc, !PT ;  /* 0x1000000004045812 */ /* 0x000fe400078efcff */
[----:B------:R-:W-:-:S04]  /*904d0*/  @!P3 IADD3 R18, P4, P5, R18, UR9, R24 ;  /* 0x000000091212bc10 */ /* 0x000fc8000fd9e018 */
[----:B------:R-:W-:Y:S02]  /*904e0*/  @!P3 IADD3.X R22, R22, UR8, R32, P4, P5 ;  /* 0x000000081616bc10 */ /* 0x000fe4000a7ea420 */
[----:B0-----:R-:W-:Y:S01]  /*904f0*/  @!P3 IADD3 R20, P4, R18, R20, RZ ;  /* 0x000000141214b210 */ /* 0x001fe20007f9e0ff */
[----:B---3--:R-:W-:-:S05]  /*90500*/  FMUL R17, R102, UR27 ;  /* 0x0000001b66117c20 */ /* 0x008fca0008400000 */
[----:B------:R-:W-:-:S05]  /*90510*/  F2FP.SATFINITE.E4M3.F32.PACK_AB_MERGE_C R17, RZ, R17, RZ ;  /* 0x00000011ff11723e */ /* 0x000fca00048070ff */
[----:B------:R2:W-:Y:S01]  /*90520*/  @!P1 STG.E.U8 desc[UR30][R48.64+0x19], R17 ;  /* 0x0000191130009986 */ /* 0x0005e2000c10111e */
[----:B------:R-:W-:-:S13]  /*90530*/  ISETP.LT.OR P1, PT, R31, 0x42, !P0 ;  /* 0x000000421f00780c */ /* 0x000fda0004721670 */
[----:B------:R-:W0:Y:S02]  /*90540*/  @!P1 LDC.64 R18, c[0x0][0x5c0] ;  /* 0x00017000ff129b82 */ /* 0x000e240000000a00 */
[----:B0-----:R-:W-:-:S04]  /*90550*/  @!P1 IADD3 R104, P5, P6, R24, UR13, R18 ;  /* 0x0000000d18689c10 */ /* 0x001fc8000febe012 */
[----:B------:R-:W-:Y:S01]  /*90560*/  @!P1 IADD3.X R105, R32, UR12, R19, P5, P6 ;  /* 0x0000000c20699c10 */ /* 0x000fe2000afec413 */
[----:B------:R-:W-:Y:S04]  /*90570*/  STL [R1+0x1d34], R104 ;  /* 0x001d346801007387 */ /* 0x000fe80000100800 */
[----:B------:R-:W-:Y:S01]  /*90580*/  STL [R1+0x1d30], R105 ;  /* 0x001d306901007387 */ /* 0x000fe20000100800 */
[----:B------:R-:W-:Y:S01]  /*90590*/  @!P3 IMAD.X R21, R22, 0x1, R21, P4 ;  /* 0x000000011615b824 */ /* 0x000fe200020e0615 */
[----:B------:R-:W-:Y:S02]  /*905a0*/  LOP3.LUT P6, RZ, R5, 0x20, RZ, 0xc0, !PT ;  /* 0x0000002005ff7812 */ /* 0x000fe400078cc0ff */
[----:B------:R-:W-:-:S11]  /*905b0*/  LOP3.LUT R16, R16, 0xffbfffff, RZ, 0xc0, !PT ;  /* 0xffbfffff10107812 */ /* 0x000fd600078ec0ff */
[----:B------:R-:W-:Y:S02]  /*905c0*/  @P6 LOP3.LUT R16, R16, 0x400000, RZ, 0xfc, !PT ;  /* 0x0040000010106812 */ /* 0x000fe400078efcff */
[----:B------:R-:W-:Y:S01]  /*905d0*/  ISETP.LT.OR P6, PT, R31, 0x49, !P0 ;  /* 0x000000491f00780c */ /* 0x000fe200047c1670 */
[----:B--2---:R-:W-:Y:S02]  /*905e0*/  FMUL R17, R33, UR27 ;  /* 0x0000001b21117c20 */ /* 0x004fe40008400000 */
[----:B------:R-:W2:Y:S03]  /*905f0*/  LDL.LU R33, [R1+0xed0] ;  /* 0x000ed00001217983 */ /* 0x000ea60000300800 */
        /* <DEDUP_REMOVED lines=15> */
[----:B------:R-:W-:Y:S01]  /*906f0*/  @!P6 IADD3.X R103, R32, UR12, R19, P4, P5 ;  /* 0x0000000c2067ec10 */ /* 0x000fe2000a7ea413 */
[----:B-1----:R-:W-:-:S04]  /*90700*/  FMUL R17, R14, UR27 ;  /* 0x0000001b0e117c20 */ /* 0x002fc80008400000 */
[----:B------:R-:W-:Y:S04]  /*90710*/  STL [R1+0x1d2c], R103 ;  /* 0x001d2c6701007387 */ /* 0x000fe80000100800 */
[----:B------:R-:W3:Y:S01]  /*90720*/  LDL.LU R14, [R1+0xed4] ;  /* 0x000ed400010e7983 */ /* 0x000ee20000300800 */
        /* <DEDUP_REMOVED lines=17> */
[----:B0-----:R-:W-:-:S04]  /*90840*/  @!P5 IADD3 R98, P3, P4, R24, UR13, R18 ;  /* 0x0000000d1862dc10 */ /* 0x001fc8000fc7e012 */
[----:B------:R-:W-:Y:S02]  /*90850*/  @!P5 IADD3.X R99, R32, UR12, R19, P3, P4 ;  /* 0x0000000c2063dc10 */ /* 0x000fe40009fe8413 */
[----:B------:R-:W-:-:S13]  /*90860*/  ISETP.LT.OR P3, PT, R31, 0x21, !P2 ;  /* 0x000000211f00780c */ /* 0x000fda0005761670 */
[----:B------:R-:W0:Y:S01]  /*90870*/  @!P3 LDC.64 R20, c[0x0][0x5c0] ;  /* 0x00017000ff14bb82 */ /* 0x000e220000000a00 */
[----:B------:R-:W-:Y:S01]  /*90880*/  LOP3.LUT R4, R4, 0xffdfffff, RZ, 0xc0, !PT ;  /* 0xffdfffff04047812 */ /* 0x000fe200078ec0ff */
[----:B------:R-:W-:Y:S02]  /*90890*/  IMAD.U32 R18, RZ, RZ, UR11 ;  /* 0x0000000bff127e24 */ /* 0x000fe4000f8e00ff */
[----:B------:R-:W-:Y:S01]  /*908a0*/  IMAD.U32 R22, RZ, RZ, UR10 ;  /* 0x0000000aff167e24 */ /* 0x000fe2000f8e00ff */
[----:B------:R-:W-:Y:S02]  /*908b0*/  @P5 LOP3.LUT R4, R4, 0x200000, RZ, 0xfc, !PT ;  /* 0x0020000004045812 */ /* 0x000fe400078efcff */
[----:B------:R-:W-:-:S04]  /*908c0*/  @!P3 IADD3 R18, P4, P5, R18, UR9, R24 ;  /* 0x000000091212bc10 */ /* 0x000fc8000fd9e018 */
[----:B------:R-:W-:Y:S01]  /*908d0*/  @!P3 IADD3.X R22, R22, UR8, R32, P4, P5 ;  /* 0x000000081616bc10 */ /* 0x000fe2000a7ea420 */
[----:B--2---:R-:W-:Y:S02]  /*908e0*/  FMUL R17, R33, UR27 ;  /* 0x0000001b21117c20 */ /* 0x004fe40008400000 */
[----:B------:R-:W2:Y:S03]  /*908f0*/  LDL.LU R33, [R1+0xedc] ;  /* 0x000edc0001217983 */ /* 0x000ea60000300800 */
[----:B------:R-:W-:-:S05]  /*90900*/  F2FP.SATFINITE.E4M3.F32.PACK_AB_MERGE_C R17, RZ, R17, RZ ;  /* 0x00000011ff11723e */ /* 0x000fca00048070ff */
[----:B------:R3:W-:Y:S01]  /*90910*/  @!P1 STG.E.U8 desc[UR30][R68.64+0x21], R17 ;  /* 0x0000211144009986 */ /* 0x0007e2000c10111e */
[----:B------:R-:W-:Y:S02]  /*90920*/  ISETP.LT.OR P1, PT, R31, 0x52, !P0 ;  /* 0x000000521f00780c */ /* 0x000fe40004721670 */
[----:B0-----:R-:W-:-:S11]  /*90930*/  @!P3 IADD3 R20, P4, R18, R20, RZ ;  /* 0x000000141214b210 */ /* 0x001fd60007f9e0ff */
[----:B------:R-:W0:Y:S02]  /*90940*/  @!P1 LDC.64 R18, c[0x0][0x5c0] ;  /* 0x00017000ff129b82 */ /* 0x000e240000000a00 */
[----:B0-----:R-:W-:-:S04]  /*90950*/  @!P1 IADD3 R88, P5, P6, R24, UR13, R18 ;  /* 0x0000000d18589c10 */ /* 0x001fc8000febe012 */
[----:B------:R-:W-:-:S05]  /*90960*/  @!P1 IADD3.X R89, R32, UR12, R19, P5, P6 ;  /* 0x0000000c20599c10 */ /* 0x000fca000afec413 */
[----:B------:R-:W-:Y:S01]  /*90970*/  STL [R1+0x1d28], R89 ;  /* 0x001d285901007387 */ /* 0x000fe20000100800 */
[----:B---3--:R-:W-:-:S03]  /*90980*/  FMUL R17, R14, UR27 ;  /* 0x0000001b0e117c20 */ /* 0x008fc60008400000 */
[----:B------:R-:W3:Y:S01]  /*90990*/  LDL.LU R14, [R1+0xee0] ;  /* 0x000ee000010e7983 */ /* 0x000ee20000300800 */
[----:B------:R-:W-:Y:S01]  /*909a0*/  @!P3 IMAD.X R21, R22, 0x1, R21, P4 ;  /* 0x000000011615b824 */ /* 0x000fe200020e0615 */
        /* <DEDUP_REMOVED lines=26> */
[----:B------:R-:W-:-:S04]  /*90b50*/  LOP3.LUT R4, R4, 0xfff7ffff, RZ, 0xc0, !PT ;  /* 0xfff7ffff04047812 */ /* 0x000fc800078ec0ff */
[----:B------:R-:W-:-:S04]  /*90b60*/  @P1 LOP3.LUT R4, R4, 0x80000, RZ, 0xfc, !PT ;  /* 0x0008000004041812 */ /* 0x000fc800078efcff */
[----:B------:R-:W-:-:S04]  /*90b70*/  LOP3.LUT R4, R4, 0xfffbffff, RZ, 0xc0, !PT ;  /* 0xfffbffff04047812 */ /* 0x000fc800078ec0ff */
[----:B------:R-:W-:-:S04]  /*90b80*/  @P6 LOP3.LUT R4, R4, 0x40000, RZ, 0xfc, !PT ;  /* 0x0004000004046812 */ /* 0x000fc800078efcff */
[----:B------:R-:W-:Y:S01]  /*90b90*/  LOP3.LUT R4, R4, 0xfffeffff, RZ, 0xc0, !PT ;  /* 0xfffeffff04047812 */ /* 0x000fe200078ec0ff */
[----:B--2---:R-:W-:Y:S02]  /*90ba0*/  FMUL R17, R33, UR27 ;  /* 0x0000001b21117c20 */ /* 0x004fe40008400000 */
[----:B------:R-:W2:Y:S01]  /*90bb0*/  LDL.LU R33, [R1+0xee4] ;  /* 0x000ee40001217983 */ /* 0x000ea20000300800 */
        /* <DEDUP_REMOVED lines=10> */
[----:B---3--:R-:W-:Y:S02]  /*90c60*/  FMUL R17, R14, UR27 ;  /* 0x0000001b0e117c20 */ /* 0x008fe40008400000 */
[----:B------:R-:W3:Y:S01]  /*90c70*/  LDL.LU R14, [R1+0xeec] ;  /* 0x000eec00010e7983 */ /* 0x000ee20000300800 */
[----:B------:R-:W-:Y:S02]  /*90c80*/  ISETP.LT.OR P3, PT, R31, 0x29, !P2 ;  /* 0x000000291f00780c */ /* 0x000fe40005761670 */
[----:B------:R-:W-:Y:S02]  /*90c90*/  LOP3.LUT P1, RZ, R0, 0x2, RZ, 0xc0, !PT ;  /* 0x0000000200ff7812 */ /* 0x000fe4000782c0ff */
[----:B------:R-:W-:-:S09]  /*90ca0*/  F2FP.SATFINITE.E4M3.F32.PACK_AB_MERGE_C R17, RZ, R17, RZ ;  /* 0x00000011ff11723e */ /* 0x000fd200048070ff */
[----:B------:R-:W0:Y:S02]  /*90cb0*/  @!P3 LDC.64 R20, c[0x0][0x5c0] ;  /* 0x00017000ff14bb82 */ /* 0x000e240000000a00 */
        /* <DEDUP_REMOVED lines=9> */
[----:B------:R-:W0:Y:S03]  /*90d50*/  @!P1 LDC.64 R18, c[0x0][0x5c0] ;  /* 0x00017000ff129b82 */ /* 0x000e260000000a00 */
[----:B------:R-:W-:Y:S01]  /*90d60*/  @!P3 IMAD.X R21, R22, 0x1, R21, P4 ;  /* 0x000000011615b824 */ /* 0x000fe200020e0615 */
[----:B------:R-:W-:Y:S02]  /*90d70*/  LOP3.LUT R16, R16, 0xffefffff, RZ, 0xc0, !PT ;  /* 0xffefffff10107812 */ /* 0x000fe400078ec0ff */
[----:B0-----:R-:W-:-:S04]  /*90d80*/  @!P1 IADD3 R72, P5, P6, R24, UR13, R18 ;  /* 0x0000000d18489c10 */ /* 0x001fc8000febe012 */
[----:B------:R-:W-:Y:S02]  /*90d90*/  @!P1 IADD3.X R73, R32, UR12, R19, P5, P6 ;  /* 0x0000000c20499c10 */ /* 0x000fe4000afec413 */
[----:B------:R-:W-:-:S13]  /*90da0*/  LOP3.LUT P6, RZ, R5, 0x80, RZ, 0xc0, !PT ;  /* 0x0000008005ff7812 */ /* 0x000fda00078cc0ff */
        /* <DEDUP_REMOVED lines=24> */
[----:B---3--:R-:W-:-:S04]  /*90f30*/  FMUL R17, R14, UR27 ;  /* 0x0000001b0e117c20 */ /* 0x008fc80008400000 */
[----:B------:R-:W-:Y:S04]  /*90f40*/  STL [R1+0x1d18], R59 ;  /* 0x001d183b01007387 */ /* 0x000fe80000100800 */
[----:B------:R-:W3:Y:S01]  /*90f50*/  LDL.LU R14, [R1+0xef4] ;  /* 0x000ef400010e7983 */ /* 0x000ee20000300800 */
[----:B------:R-:W-:-:S03]  /*90f60*/  LOP3.LUT R4, R4, 0xffffdfff, RZ, 0xc0, !PT ;  /* 0xffffdfff04047812 */ /* 0x000fc600078ec0ff */
[----:B------:R-:W4:Y:S01]  /*90f70*/  LDL.LU R15, [R1+0xef8] ;  /* 0x000ef800010f7983 */ /* 0x000f220000300800 */
[----:B------:R-:W-:-:S04]  /*90f80*/  @P1 LOP3.LUT R4, R4, 0x2000, RZ, 0xfc, !PT ;  /* 0x0000200004041812 */ /* 0x000fc800078efcff */
[----:B------:R-:W-:-:S04]  /*90f90*/  LOP3.LUT R4, R4, 0xffffefff, RZ, 0xc0, !PT ;  /* 0xffffefff04047812 */ /* 0x000fc800078ec0ff */
[----:B------:R-:W-:Y:S02]  /*90fa0*/  @P6 LOP3.LUT R4, R4, 0x1000, RZ, 0xfc, !PT ;  /* 0x0000100004046812 */ /* 0x000fe400078efcff */
[----:B------:R-:W-:Y:S02]  /*90fb0*/  LOP3.LUT P6, RZ, R16, 0x100000, RZ, 0xc0, !PT ;  /* 0x0010000010ff7812 */ /* 0x000fe400078cc0ff */
[----:B------:R-:W-:-:S11]  /*90fc0*/  F2FP.SATFINITE.E4M3.F32.PACK_AB_MERGE_C R17, RZ, R17, RZ ;  /* 0x00000011ff11723e */ /* 0x000fd600048070ff */
[----:B------:R2:W-:Y:S01]  /*90fd0*/  @!P6 STG.E.U8 desc[UR30][R112.64+0x30], R17 ;  /* 0x000030117000e986 */ /* 0x0005e2000c10111e */
[----:B------:R-:W-:-:S04]  /*90fe0*/  LOP3.LUT R4, R4, 0xfffffbff, RZ, 0xc0, !PT ;  /* 0xfffffbff04047812 */ /* 0x000fc800078ec0ff */
[----:B------:R-:W-:Y:S02]  /*90ff0*/  @P5 LOP3.LUT R4, R4, 0x400, RZ, 0xfc, !PT ;  /* 0x0000040004045812 */ /* 0x000fe400078efcff */
[----:B------:R-:W-:-:S13]  /*91000*/  ISETP.LT.OR P5, PT, R31, 0x71, !P0 ;  /* 0x000000711f00780c */ /* 0x000fda00047a1670 */
[----:B------:R-:W0:Y:S01]  /*91010*/  @!P5 LDC.64 R18, c[0x0][0x5c0] ;  /* 0x00017000ff12db82 */ /* 0x000e220000000a00 */
[----:B------:R-:W-:Y:S02]  /*91020*/  LOP3.LUT P1, RZ, R0, 0x20000, RZ, 0xc0, !PT ;  /* 0x0002000000ff7812 */ /* 0x000fe4000782c0ff */
[----:B0-----:R-:W-:-:S04]  /*91030*/  @!P5 IADD3 R66, P3, P4, R24, UR13, R18 ;  /* 0x0000000d1842dc10 */ /* 0x001fc8000fc7e012 */
[----:B------:R-:W-:Y:S02]  /*91040*/  @!P5 IADD3.X R67, R32, UR12, R19, P3, P4 ;  /* 0x0000000c2043dc10 */ /* 0x000fe40009fe8413 */
[----:B------:R-:W-:-:S13]  /*91050*/  ISETP.LT.OR P3, PT, R31, 0x31, !P2 ;  /* 0x000000311f00780c */ /* 0x000fda0005761670 */
[----:B------:R-:W0:Y:S01]  /*91060*/  @!P3 LDC.64 R20, c[0x0][0x5c0] ;  /* 0x00017000ff14bb82 */ /* 0x000e220000000a00 */
[----:B--2---:R-:W-:Y:S02]  /*91070*/  FMUL R17, R33, UR27 ;  /* 0x0000001b21117c20 */ /* 0x004fe40008400000 */
[----:B------:R-:W2:Y:S03]  /*91080*/  LDL.LU R33, [R1+0xefc] ;  /* 0x000efc0001217983 */ /* 0x000ea60000300800 */
[----:B------:R-:W-:Y:S01]  /*91090*/  F2FP.SATFINITE.E4M3.F32.PACK_AB_MERGE_C R17, RZ, R17, RZ ;  /* 0x00000011ff11723e */ /* 0x000fe200048070ff */
[----:B------:R-:W-:Y:S01]  /*910a0*/  IMAD.U32 R18, RZ, RZ, UR11 ;  /* 0x0000000bff127e24 */ /* 0x000fe2000f8e00ff */
[----:B------:R-:W-:-:S03]  /*910b0*/  LOP3.LUT R4, R4, 0xfffffdff, RZ, 0xc0, !PT ;  /* 0xfffffdff04047812 */ /* 0x000fc600078ec0ff */
        /* <DEDUP_REMOVED lines=8> */
[----:B0-----:R-:W-:-:S04]  /*91140*/  @!P1 IADD3 R56, P5, P6, R24, UR13, R18 ;  /* 0x0000000d18389c10 */ /* 0x001fc8000febe012 */
[----:B------:R-:W-:Y:S01]  /*91150*/  @!P1 IADD3.X R57, R32, UR12, R19, P5, P6 ;  /* 0x0000000c20399c10 */ /* 0x000fe2000afec413 */
[----:B------:R-:W-:Y:S04]  /*91160*/  STL [R1+0x1d14], R56 ;  /* 0x001d143801007387 */ /* 0x000fe80000100800 */
        /* <DEDUP_REMOVED lines=35> */
[----:B------:R-:W-:-:S13]  /*913a0*/  ISETP.LT.OR P5, PT, R31, 0x7a, !P0 ;  /* 0x0000007a1f00780c */ /* 0x000fda00047a1670 */
[----:B------:R-:W0:Y:S01]  /*913b0*/  @!P5 LDC.64 R18, c[0x0][0x5c0] ;  /* 0x00017000ff12db82 */ /* 0x000e220000000a00 */
[----:B------:R-:W-:Y:S01]  /*913c0*/  LOP3.LUT R4, R4, 0xfffffff7, RZ, 0xc0, !PT ;  /* 0xfffffff704047812 */ /* 0x000fe200078ec0ff */
[----:B---3--:R-:W-:Y:S02]  /*913d0*/  FMUL R17, R14, UR27 ;  /* 0x0000001b0e117c20 */ /* 0x008fe40008400000 */
[----:B------:R-:W3:Y:S01]  /*913e0*/  LDL.LU R14, [R1+0xf0c] ;  /* 0x000f0c00010e7983 */ /* 0x000ee20000300800 */
[----:B0-----:R-:W-:Y:S02]  /*913f0*/  @!P5 IADD3 R42, P3, P4, R24, UR13, R18 ;  /* 0x0000000d182adc10 */ /* 0x001fe4000fc7e012 */
[----:B------:R-:W-:Y:S02]  /*91400*/  @P5 LOP3.LUT R4, R4, 0x8, RZ, 0xfc, !PT ;  /* 0x0000000804045812 */ /* 0x000fe400078efcff */
[----:B------:R-:W-:Y:S02]  /*91410*/  @!P5 IADD3.X R43, R32, UR12, R19, P3, P4 ;  /* 0x0000000c202bdc10 */ /* 0x000fe40009fe8413 */
[----:B------:R-:W-:-:S13]  /*91420*/  ISETP.LT.OR P5, PT, R31, 0x81, !P0 ;  /* 0x000000811f00780c */ /* 0x000fda00047a1670 */
[----:B------:R-:W0:Y:S01]  /*91430*/  @!P5 LDC.64 R18, c[0x0][0x5c0] ;  /* 0x00017000ff12db82 */ /* 0x000e220000000a00 */
[----:B------:R-:W-:Y:S02]  /*91440*/  LOP3.LUT P1, RZ, R0, 0x80, RZ, 0xc0, !PT ;  /* 0x0000008000ff7812 */ /* 0x000fe4000782c0ff */
[----:B0-----:R-:W-:-:S04]  /*91450*/  @!P5 IADD3 R50, P3, P4, R24, UR13, R18 ;  /* 0x0000000d1832dc10 */ /* 0x001fc8000fc7e012 */
        /* <DEDUP_REMOVED lines=18> */
[----:B------:R-:W-:Y:S01]  /*91580*/  LOP3.LUT P6, RZ, R5, 0x200, RZ, 0xc0, !PT ;  /* 0x0000020005ff7812 */ /* 0x000fe200078cc0ff */
[----:B--2---:R-:W-:-:S12]  /*91590*/  FMUL R17, R33, UR27 ;  /* 0x0000001b21117c20 */ /* 0x004fd80008400000 */
[----:B------:R-:W-:Y:S01]  /*915a0*/  @P6 LOP3.LUT R16, R16, 0x40000, RZ, 0xfc, !PT ;  /* 0x0004000010106812 */ /* 0x000fe200078efcff */
[----:B------:R-:W2:Y:S01]  /*915b0*/  LDL.LU R33, [R1+0xf10] ;  /* 0x000f100001217983 */ /* 0x000ea20000300800 */
[----:B------:R-:W-:-:S05]  /*915c0*/  F2FP.SATFINITE.E4M3.F32.PACK_AB_MERGE_C R17, RZ, R17, RZ ;  /* 0x00000011ff11723e */ /* 0x000fca00048070ff */
[----:B------:R0:W-:Y:S01]  /*915d0*/  @!P3 STG.E.U8 desc[UR30][R20.64+0x38], R17 ;  /* 0x000038111400b986 */ /* 0x0001e2000c10111e */
[----:B------:R-:W-:-:S13]  /*915e0*/  ISETP.LT.OR P3, PT, R31, 0x3a, !P2 ;  /* 0x0000003a1f00780c */ /* 0x000fda0005761670 */
[----:B------:R-:W1:Y:S01]  /*915f0*/  @!P3 LDC.64 R18, c[0x0][0x5c0] ;  /* 0x00017000ff12bb82 */ /* 0x000e620000000a00 */
[----:B0-----:R-:W-:Y:S01]  /*91600*/  IMAD.U32 R20, RZ, RZ, UR11 ;  /* 0x0000000bff147e24 */ /* 0x001fe2000f8e00ff */
[----:B------:R-:W-:Y:S01]  /*91610*/  ISETP.LT.OR P6, PT, R31, 0x89, !P0 ;  /* 0x000000891f00780c */ /* 0x000fe200047c1670 */
        /* <DEDUP_REMOVED lines=20> */
[----:B------:R-:W-:Y:S02]  /*91760*/  @P5 LOP3.LUT R3, R3, 0x80000000, RZ, 0xfc, !PT ;  /* 0x8000000003035812 */ /* 0x000fe400078efcff */
[----:B------:R-:W-:-:S13]  /*91770*/  ISETP.LT.OR P5, PT, R31, 0x91, !P0 ;  /* 0x000000911f00780c */ /* 0x000fda00047a1670 */
[----:B------:R-:W0:Y:S02]  /*91780*/  @!P5 LDC.64 R18, c[0x0][0x5c0] ;  /* 0x00017000ff12db82 */ /* 0x000e240000000a00 */
[----:B0-----:R-:W-:-:S04]  /*91790*/  @!P5 IADD3 R34, P3, P4, R24, UR13, R18 ;  /* 0x0000000d1822dc10 */ /* 0x001fc8000fc7e012 */
[----:B------:R-:W-:-:S05]  /*917a0*/  @!P5 IADD3.X R35, R32, UR12, R19, P3, P4 ;  /* 0x0000000c2023dc10 */ /* 0x000fca0009fe8413 */
[----:B------:R-:W-:Y:S04]  /*917b0*/  STL [R1+0x1d00], R35 ;  /* 0x001d002301007387 */ /* 0x000fe80000100800 */
[----:B------:R-:W4:Y:S01]  /*917c0*/  LDL.LU R15, [R1+0xf18] ;  /* 0x000f1800010f7983 */ /* 0x000f220000300800 */
[----:B------:R-:W-:-:S04]  /*917d0*/  LOP3.LUT R4, R4, 0xfffffffd, RZ, 0xc0, !PT ;  /* 0xfffffffd04047812 */ /* 0x000fc800078ec0ff */
[----:B------:R-:W-:-:S04]  /*917e0*/  @P1 LOP3.LUT R4, R4, 0x2, RZ, 0xfc, !PT ;  /* 0x0000000204041812 */ /* 0x000fc800078efcff */
[----:B------:R-:W-:-:S04]  /*917f0*/  LOP3.LUT R4, R4, 0xfffffffe, RZ, 0xc0, !PT ;  /* 0xfffffffe04047812 */ /* 0x000fc800078ec0ff */
[----:B------:R-:W-:Y:S02]  /*91800*/  @P6 LOP3.LUT R4, R4, 0x1, RZ, 0xfc, !PT ;  /* 0x0000000104046812 */ /* 0x000fe400078efcff */
[----:B------:R-:W-:Y:S02]  /*91810*/  LOP3.LUT P6, RZ, R16, 0x40000, RZ, 0xc0, !PT ;  /* 0x0004000010ff7812 */ /* 0x000fe400078cc0ff */
[----:B------:R-:W-:Y:S02]  /*91820*/  F2FP.SATFINITE.E4M3.F32.PACK_AB_MERGE_C R17, RZ, R17, RZ ;  /* 0x00000011ff11723e */ /* 0x000fe400048070ff */
[----:B------:R-:W-:-:S09]  /*91830*/  LOP3.LUT P1, RZ, R0, 0x40000, RZ, 0xc0, !PT ;  /* 0x0004000000ff7812 */ /* 0x000fd2000782c0ff */
[----:B------:R2:W-:Y:S01]  /*91840*/  @!P6 STG.E.U8 desc[UR30][R126.64+0x40], R17 ;  /* 0x000040117e00e986 */ /* 0x0005e2000c10111e */
        /* <DEDUP_REMOVED lines=14> */
[----:B------:R-:W0:Y:S01]  /*91930*/  @!P1 LDC.64 R18, c[0x0][0x5c0] ;  /* 0x00017000ff129b82 */ /* 0x000e220000000a00 */
[----:B------:R-:W-:Y:S01]  /*91940*/  @!P3 IMAD.X R21, R26, 0x1, R21, P4 ;  /* 0x000000011a15b824 */ /* 0x000fe200020e0615 */
[----:B------:R-:W-:Y:S02]  /*91950*/  LOP3.LUT R16, R16, 0xfffdffff, RZ, 0xc0, !PT ;  /* 0xfffdffff10107812 */ /* 0x000fe400078ec0ff */
[----:B0-----:R-:W-:-:S04]  /*91960*/  @!P1 IADD3 R28, P5, P6, R24, UR13, R18 ;  /* 0x0000000d181c9c10 */ /* 0x001fc8000febe012 */
[----:B------:R-:W-:Y:S02]  /*91970*/  @!P1 IADD3.X R29, R32, UR12, R19, P5, P6 ;  /* 0x0000000c201d9c10 */ /* 0x000fe4000afec413 */
[----:B------:R-:W-:Y:S01]  /*91980*/  LOP3.LUT P6, RZ, R5, 0x400, RZ, 0xc0, !PT ;  /* 0x0000040005ff7812 */ /* 0x000fe200078cc0ff */
[----:B---3--:R-:W-:Y:S02]  /*91990*/  FMUL R17, R14, UR27 ;  /* 0x0000001b0e117c20 */ /* 0x008fe40008400000 */
[----:B------:R-:W3:Y:S03]  /*919a0*/  LDL.LU R14, [R1+0xf20] ;  /* 0x000f2000010e7983 */ /* 0x000ee60000300800 */
[----:B------:R-:W-:-:S05]  /*919b0*/  F2FP.SATFINITE.E4M3.F32.PACK_AB_MERGE_C R17, RZ, R17, RZ ;  /* 0x00000011ff11723e */ /* 0x000fca00048070ff */
[----:B------:R0:W-:Y:S01]  /*919c0*/  @!P3 STG.E.U8 desc[UR30][R20.64+0x40], R17 ;  /* 0x000040111400b986 */ /* 0x0001e2000c10111e */
[----:B------:R-:W-:-:S13]  /*919d0*/  ISETP.LT.OR P3, PT, R31, 0x42, !P2 ;  /* 0x000000421f00780c */ /* 0x000fda0005761670 */
[----:B------:R-:W1:Y:S01]  /*919e0*/  @!P3 LDC.64 R18, c[0x0][0x5c0] ;  /* 0x00017000ff12bb82 */ /* 0x000e620000000a00 */
[----:B0-----:R-:W-:Y:S01]  /*919f0*/  IMAD.U32 R20, RZ, RZ, UR11 ;  /* 0x0000000bff147e24 */ /* 0x001fe2000f8e00ff */
        /* <DEDUP_REMOVED lines=17> */
[----:B------:R-:W-:Y:S04]  /*91b10*/  STL [R1+0x1cfc], R27 ;  /* 0x001cfc1b01007387 */ /* 0x000fe80000100800 */
[----:B------:R-:W4:Y:S01]  /*91b20*/  LDL.LU R15, [R1+0xf24] ;  /* 0x000f2400010f7983 */ /* 0x000f220000300800 */
[----:B------:R-:W-:-:S03]  /*91b30*/  LOP3.LUT R3, R3, 0xdfffffff, RZ, 0xc0, !PT ;  /* 0xdfffffff03037812 */ /* 0x000fc600078ec0ff */
[----:B------:R-:W4:Y:S01]  /*91b40*/  LDL.LU R8, [R1+0xf28] ;  /* 0x000f280001087983 */ /* 0x000f220000300800 */
[----:B------:R-:W-:-:S04]  /*91b50*/  @P1 LOP3.LUT R3, R3, 0x20000000, RZ, 0xfc, !PT ;  /* 0x2000000003031812 */ /* 0x000fc800078efcff */
[----:B------:R-:W-:-:S04]  /*91b60*/  LOP3.LUT R3, R3, 0xefffffff, RZ, 0xc0, !PT ;  /* 0xefffffff03037812 */ /* 0x000fc800078ec0ff */
[----:B------:R-:W-:Y:S02]  /*91b70*/  @P6 LOP3.LUT R3, R3, 0x10000000, RZ, 0xfc, !PT ;  /* 0x1000000003036812 */ /* 0x000fe400078efcff */
[----:B------:R-:W-:Y:S01]  /*91b80*/  LOP3.LUT P6, RZ, R16, 0x20000, RZ, 0xc0, !PT ;  /* 0x0002000010ff7812 */ /* 0x000fe200078cc0ff */
[----:B--2---:R-:W-:-:S05]  /*91b90*/  FMUL R17, R33, UR27 ;  /* 0x0000001b21117c20 */ /* 0x004fca0008400000 */
[----:B------:R-:W-:-:S07]  /*91ba0*/  F2FP.SATFINITE.E4M3.F32.PACK_AB_MERGE_C R17, RZ, R17, RZ ;  /* 0x00000011ff11723e */ /* 0x000fce00048070ff */
[----:B------:R3:W-:Y:S01]  /*91bb0*/  @!P6 STG.E.U8 desc[UR30][R188.64+0x48], R17 ;  /* 0x00004811bc00e986 */ /* 0x0007e2000c10111e */
[----:B------:R-:W-:-:S04]  /*91bc0*/  LOP3.LUT R3, R3, 0xf7ffffff, RZ, 0xc0, !PT ;  /* 0xf7ffffff03037812 */ /* 0x000fc800078ec0ff */
[----:B------:R-:W-:Y:S02]  /*91bd0*/  @P5 LOP3.LUT R3, R3, 0x8000000, RZ, 0xfc, !PT ;  /* 0x0800000003035812 */ /* 0x000fe400078efcff */
[----:B------:R-:W-:-:S13]  /*91be0*/  ISETP.LT.OR P5, PT, R31, 0xa1, !P0 ;  /* 0x000000a11f00780c */ /* 0x000fda00047a1670 */
[----:B------:R-:W0:Y:S01]  /*91bf0*/  @!P5 LDC.64 R18, c[0x0][0x5c0] ;  /* 0x00017000ff12db82 */ /* 0x000e220000000a00 */
[----:B---3--:R-:W-:Y:S02]  /*91c00*/  FMUL R17, R14, UR27 ;  /* 0x0000001b0e117c20 */ /* 0x008fe40008400000 */
[----:B------:R-:W2:Y:S01]  /*91c10*/  LDL.LU R14, [R1+0xf2c] ;  /* 0x000f2c00010e7983 */ /* 0x000ea20000300800 */
[----:B0-----:R-:W-:-:S04]  /*91c20*/  @!P5 IADD3 R48, P3, P4, R24, UR13, R18 ;  /* 0x0000000d1830dc10 */ /* 0x001fc8000fc7e012 */
[----:B------:R-:W-:Y:S02]  /*91c30*/  @!P5 IADD3.X R49, R32, UR12, R19, P3, P4 ;  /* 0x0000000c2031dc10 */ /* 0x000fe40009fe8413 */
        /* <DEDUP_REMOVED lines=15> */
[----:B------:R-:W-:Y:S01]  /*91d30*/  @!P1 IADD3.X R47, R32, UR12, R19, P5, P6 ;  /* 0x0000000c202f9c10 */ /* 0x000fe2000afec413 */
[----:B------:R-:W-:Y:S04]  /*91d40*/  STL [R1+0x1cf8], R46 ;  /* 0x001cf82e01007387 */ /* 0x000fe80000100800 */
[----:B------:R-:W-:Y:S01]  /*91d50*/  STL [R1+0x1cf4], R47 ;  /* 0x001cf42f01007387 */ /* 0x000fe20000100800 */
[----:B------:R-:W-:Y:S02]  /*91d60*/  @!P3 IMAD.X R21, R33, 0x1, R21, P4 ;  /* 0x000000012115b824 */ /* 0x000fe400020e0615 */
[----:B----4-:R-:W-:Y:S02]  /*91d70*/  FMUL R17, R15, UR27 ;  /* 0x0000001b0f117c20 */ /* 0x010fe40008400000 */
        /* <DEDUP_REMOVED lines=16> */
[----:B------:R-:W-:-:S05]  /*91e80*/  FMUL R17, R8, UR27 ;  /* 0x0000001b08117c20 */ /* 0x000fca0008400000 */
[----:B------:R-:W-:-:S05]  /*91e90*/  F2FP.SATFINITE.E4M3.F32.PACK_AB_MERGE_C R17, RZ, R17, RZ ;  /* 0x00000011ff11723e */ /* 0x000fca00048070ff */
[----:B------:R2:W-:Y:S01]  /*91ea0*/  @!P3 STG.E.U8 desc[UR30][R20.64+0x49], R17 ;  /* 0x000049111400b986 */ /* 0x0005e2000c10111e */
[----:B0-----:R-:W-:-:S04]  /*91eb0*/  @!P6 IADD3 R52, P4, P5, R24, UR13, R18 ;  /* 0x0000000d1834ec10 */ /* 0x001fc8000fd9e012 */
[----:B------:R-:W-:-:S05]  /*91ec0*/  @!P6 IADD3.X R53, R32, UR12, R19, P4, P5 ;  /* 0x0000000c2035ec10 */ /* 0x000fca000a7ea413 */
[----:B------:R-:W-:Y:S01]  /*91ed0*/  STL [R1+0x1cf0], R53 ;  /* 0x001cf03501007387 */ /* 0x000fe20000100800 */
[----:B------:R-:W-:Y:S02]  /*91ee0*/  ISETP.LT.OR P5, PT, R31, 0xaa, !P0 ;  /* 0x000000aa1f00780c */ /* 0x000fe400047a1670 */
[----:B------:R-:W-:-:S11]  /*91ef0*/  LOP3.LUT R3, R3, 0xfdffffff, RZ, 0xc0, !PT ;  /* 0xfdffffff03037812 */ /* 0x000fd600078ec0ff */
[----:B------:R-:W0:Y:S01]  /*91f00*/  @!P5 LDC.64 R18, c[0x0][0x5c0] ;  /* 0x00017000ff12db82 */ /* 0x000e220000000a00 */
[----:B--2---:R-:W-:Y:S02]  /*91f10*/  FMUL R17, R14, UR27 ;  /* 0x0000001b0e117c20 */ /* 0x004fe40008400000 */
[----:B------:R-:W2:Y:S01]  /*91f20*/  LDL.LU R14, [R1+0xf34] ;  /* 0x000f3400010e7983 */ /* 0x000ea20000300800 */
[----:B------:R-:W-:-:S04]  /*91f30*/  @P1 LOP3.LUT R3, R3, 0x2000000, RZ, 0xfc, !PT ;  /* 0x0200000003031812 */ /* 0x000fc800078efcff */
[----:B------:R-:W-:-:S04]  /*91f40*/  LOP3.LUT R3, R3, 0xfeffffff, RZ, 0xc0, !PT ;  /* 0xfeffffff03037812 */ /* 0x000fc800078ec0ff */
[----:B------:R-:W-:Y:S02]  /*91f50*/  @P6 LOP3.LUT R3, R3, 0x1000000, RZ, 0xfc, !PT ;  /* 0x0100000003036812 */ /* 0x000fe400078efcff */
[----:B0-----:R-:W-:Y:S02]  /*91f60*/  @!P5 IADD3 R44, P3, P4, R24, UR13, R18 ;  /* 0x0000000d182cdc10 */ /* 0x001fe4000fc7e012 */
[----:B------:R-:W-:Y:S02]  /*91f70*/  LOP3.LUT R3, R3, 0xff7fffff, RZ, 0xc0, !PT ;  /* 0xff7fffff03037812 */ /* 0x000fe400078ec0ff */
[----:B------:R-:W-:Y:S02]  /*91f80*/  @!P5 IADD3.X R45, R32, UR12, R19, P3, P4 ;  /* 0x0000000c202ddc10 */ /* 0x000fe40009fe8413 */
        /* <DEDUP_REMOVED lines=30> */
[----:B------:R-:W-:Y:S02]  /*92170*/  LOP3.LUT P6, RZ, R5, 0x1000, RZ, 0xc0, !PT ;  /* 0x0000100005ff7812 */ /* 0x000fe400078cc0ff */
[----:B------:R-:W-:Y:S01]  /*92180*/  LOP3.LUT R16, R16, 0xffff7fff, RZ, 0xc0, !PT ;  /* 0xffff7fff10107812 */ /* 0x000fe200078ec0ff */
[----:B--2---:R-:W-:Y:S02]  /*92190*/  FMUL R17, R14, UR27 ;  /* 0x0000001b0e117c20 */ /* 0x004fe40008400000 */
[----:B------:R-:W2:Y:S03]  /*921a0*/  LDL.LU R14, [R1+0xf40] ;  /* 0x000f4000010e7983 */ /* 0x000ea60000300800 */
        /* <DEDUP_REMOVED lines=83> */
[----:B------:R2:W-:Y:S04]  /*926e0*/  @!P3 STG.E.U8 desc[UR30][R20.64+0x59], R17 ;  /* 0x000059111400b986 */ /* 0x0005e8000c10111e */
[----:B------:R-:W-:Y:S01]  /*926f0*/  STL [R1+0x1cd8], R85 ;  /* 0x001cd85501007387 */ /* 0x000fe20000100800 */
        /* <DEDUP_REMOVED lines=16> */
[----:B------:R-:W-:-:S09]  /*92800*/  LOP3.LUT P1, RZ, R0, 0x200000, RZ, 0xc0, !PT ;  /* 0x0020000000ff7812 */ /* 0x000fd2000782c0ff */
[----:B------:R3:W-:Y:S01]  /*92810*/  @!P6 STG.E.U8 desc[UR30][R216.64+0x60], R17 ;  /* 0x00006011d800e986 */ /* 0x0007e2000c10111e */
        /* <DEDUP_REMOVED lines=10> */
[----:B---3--:R-:W-:Y:S02]  /*928c0*/  FMUL R17, R15, UR27 ;  /* 0x0000001b0f117c20 */ /* 0x008fe40008400000 */
[----:B------:R-:W3:Y:S03]  /*928d0*/  LDL.LU R15, [R1+0xf5c] ;  /* 0x000f5c00010f7983 */ /* 0x000ee60000300800 */
[----:B------:R-:W-:-:S05]  /*928e0*/  F2FP.SATFINITE.E4M3.F32.PACK_AB_MERGE_C R17, RZ, R17, RZ ;  /* 0x00000011ff11723e */ /* 0x000fca00048070ff */
[----:B------:R2:W-:Y:S01]  /*928f0*/  @!P1 STG.E.U8 desc[UR30][R208.64+0x61], R17 ;  /* 0x00006111d0009986 */ /* 0x0005e2000c10111e */
[----:B------:R-:W-:Y:S02]  /*92900*/  ISETP.LT.OR P1, PT, R31, 0xd2, !P0 ;  /* 0x000000d21f00780c */ /* 0x000fe40004721670 */
[----:B0-----:R-:W-:-:S11]  /*92910*/  @!P3 IADD3 R20, P4, R18, R20, RZ ;  /* 0x000000141214b210 */ /* 0x001fd60007f9e0ff */
[----:B------:R-:W0:Y:S02]  /*92920*/  @!P1 LDC.64 R18, c[0x0][0x5c0] ;  /* 0x00017000ff129b82 */ /* 0x000e240000000a00 */
[----:B0-----:R-:W-:-:S04]  /*92930*/  @!P1 IADD3 R94, P5, P6, R24, UR13, R18 ;  /* 0x0000000d185e9c10 */ /* 0x001fc8000febe012 */
[----:B------:R-:W-:Y:S01]  /*92940*/  @!P1 IADD3.X R95, R32, UR12, R19, P5, P6 ;  /* 0x0000000c205f9c10 */ /* 0x000fe2000afec413 */
[----:B------:R-:W-:Y:S04]  /*92950*/  STL [R1+0x1cd0], R94 ;  /* 0x001cd05e01007387 */ /* 0x000fe80000100800 */
[----:B------:R-:W-:Y:S01]  /*92960*/  STL [R1+0x1ccc], R95 ;  /* 0x001ccc5f01007387 */ /* 0x000fe20000100800 */
[----:B--2---:R-:W-:-:S03]  /*92970*/  FMUL R17, R14, UR27 ;  /* 0x0000001b0e117c20 */ /* 0x004fc60008400000 */
[----:B------:R-:W2:Y:S01]  /*92980*/  LDL.LU R14, [R1+0xf60] ;  /* 0x000f6000010e7983 */ /* 0x000ea20000300800 */
        /* <DEDUP_REMOVED lines=18> */
[----:B------:R-:W-:Y:S02]  /*92ab0*/  ISETP.LT.OR P5, PT, R31, 0xda, !P0 ;  /* 0x000000da1f00780c */ /* 0x000fe400047a1670 */
[----:B------:R-:W-:Y:S01]  /*92ac0*/  LOP3.LUT R3, R3, 0xffffdfff, RZ, 0xc0, !PT ;  /* 0xffffdfff03037812 */ /* 0x000fe200078ec0ff */
[----:B----4-:R-:W-:-:S10]  /*92ad0*/  FMUL R17, R8, UR27 ;  /* 0x0000001b08117c20 */ /* 0x010fd40008400000 */
[----:B------:R-:W0:Y:S01]  /*92ae0*/  @!P5 LDC.64 R18, c[0x0][0x5c0] ;  /* 0x00017000ff12db82 */ /* 0x000e220000000a00 */
[----:B------:R-:W-:Y:S02]  /*92af0*/  @P1 LOP3.LUT R3, R3, 0x2000, RZ, 0xfc, !PT ;  /* 0x0000200003031812 */ /* 0x000fe400078efcff */
[----:B------:R-:W-:Y:S02]  /*92b00*/  F2FP.SATFINITE.E4M3.F32.PACK_AB_MERGE_C R17, RZ, R17, RZ ;  /* 0x00000011ff11723e */ /* 0x000fe400048070ff */
[----:B------:R-:W-:Y:S01]  /*92b10*/  LOP3.LUT R3, R3, 0xffffefff, RZ, 0xc0, !PT ;  /* 0xffffefff03037812 */ /* 0x000fe200078ec0ff */
[----:B------:R-:W-:Y:S03]  /*92b20*/  STL [R1+0x1cc8], R101 ;  /* 0x001cc86501007387 */ /* 0x000fe60000100800 */
[----:B------:R-:W-:Y:S01]  /*92b30*/  @P6 LOP3.LUT R3, R3, 0x1000, RZ, 0xfc, !PT ;  /* 0x0000100003036812 */ /* 0x000fe200078efcff */
[----:B------:R3:W-:Y:S03]  /*92b40*/  @!P3 STG.E.U8 desc[UR30][R20.64+0x61], R17 ;  /* 0x000061111400b986 */ /* 0x0007e6000c10111e */
[----:B------:R-:W-:-:S04]  /*92b50*/  LOP3.LUT R3, R3, 0xfffff7ff, RZ, 0xc0, !PT ;  /* 0xfffff7ff03037812 */ /* 0x000fc800078ec0ff */
[----:B------:R-:W-:Y:S02]  /*92b60*/  @P5 LOP3.LUT R3, R3, 0x800, RZ, 0xfc, !PT ;  /* 0x0000080003035812 */ /* 0x000fe400078efcff */
[----:B0-----:R-:W-:-:S04]  /*92b70*/  @!P5 IADD3 R92, P3, P4, R24, UR13, R18 ;  /* 0x0000000d185cdc10 */ /* 0x001fc8000fc7e012 */
[----:B------:R-:W-:Y:S01]  /*92b80*/  @!P5 IADD3.X R93, R32, UR12, R19, P3, P4 ;  /* 0x0000000c205ddc10 */ /* 0x000fe20009fe8413 */
[----:B---3--:R-:W-:Y:S02]  /*92b90*/  FMUL R17, R15, UR27 ;  /* 0x0000001b0f117c20 */ /* 0x008fe40008400000 */
[----:B------:R-:W3:Y:S01]  /*92ba0*/  LDL.LU R15, [R1+0xf64] ;  /* 0x000f6400010f7983 */ /* 0x000ee20000300800 */
[----:B------:R-:W-:-:S13]  /*92bb0*/  ISETP.LT.OR P5, PT, R31, 0xe1, !P0 ;  /* 0x000000e11f00780c */ /* 0x000fda00047a1670 */
[----:B------:R-:W0:Y:S01]  /*92bc0*/  @!P5 LDC.64 R18, c[0x0][0x5c0] ;  /* 0x00017000ff12db82 */ /* 0x000e220000000a00 */
[----:B------:R-:W-:Y:S02]  /*92bd0*/  LOP3.LUT P6, RZ, R16, 0x2000, RZ, 0xc0, !PT ;  /* 0x0000200010ff7812 */ /* 0x000fe400078cc0ff */
[----:B------:R-:W-:Y:S02]  /*92be0*/  F2FP.SATFINITE.E4M3.F32.PACK_AB_MERGE_C R17, RZ, R17, RZ ;  /* 0x00000011ff11723e */ /* 0x000fe400048070ff */
[----:B0-----:R-:W-:-:S04]  /*92bf0*/  @!P5 IADD3 R112, P3, P4, R24, UR13, R18 ;  /* 0x0000000d1870dc10 */ /* 0x001fc8000fc7e012 */
[----:B------:R-:W-:-:S05]  /*92c00*/  @!P5 IADD3.X R113, R32, UR12, R19, P3, P4 ;  /* 0x0000000c2071dc10 */ /* 0x000fca0009fe8413 */
[----:B------:R-:W-:Y:S04]  /*92c10*/  STL [R1+0x1cc4], R113 ;  /* 0x001cc47101007387 */ /* 0x000fe80000100800 */
[----:B------:R-:W4:Y:S04]  /*92c20*/  LDL.LU R8, [R1+0xf68] ;  /* 0x000f680001087983 */ /* 0x000f280000300800 */
[----:B------:R2:W-:Y:S02]  /*92c30*/  @!P6 STG.E.U8 desc[UR30][R228.64+0x68], R17 ;  /* 0x00006811e400e986 */ /* 0x0005e4000c10111e */
[----:B--2---:R-:W-:-:S02]  /*92c40*/  FMUL R17, R14, UR27 ;  /* 0x0000001b0e117c20 */ /* 0x004fc40008400000 */
        /* <DEDUP_REMOVED lines=16> */
[----:B0-----:R-:W-:-:S04]  /*92d50*/  @!P1 IADD3 R110, P5, P6, R24, UR13, R18 ;  /* 0x0000000d186e9c10 */ /* 0x001fc8000febe012 */
[----:B------:R-:W-:Y:S01]  /*92d60*/  @!P1 IADD3.X R111, R32, UR12, R19, P5, P6 ;  /* 0x0000000c206f9c10 */ /* 0x000fe2000afec413 */
        /* <DEDUP_REMOVED lines=12> */
[----:B----4-:R-:W-:-:S05]  /*92e30*/  FMUL R17, R8, UR27 ;  /* 0x0000001b08117c20 */ /* 0x010fca0008400000 */
[----:B------:R-:W-:-:S05]  /*92e40*/  F2FP.SATFINITE.E4M3.F32.PACK_AB_MERGE_C R17, RZ, R17, RZ ;  /* 0x00000011ff11723e */ /* 0x000fca00048070ff */
[----:B------:R2:W-:Y:S02]  /*92e50*/  @!P3 STG.E.U8 desc[UR30][R20.64+0x69], R17 ;  /* 0x000069111400b986 */ /* 0x0005e4000c10111e */
[----:B--2---:R-:W-:Y:S02]  /*92e60*/  FMUL R17, R14, UR27 ;  /* 0x0000001b0e117c20 */ /* 0x004fe40008400000 */
[----:B------:R-:W2:Y:S01]  /*92e70*/  LDL.LU R14, [R1+0xf74] ;  /* 0x000f7400010e7983 */ /* 0x000ea20000300800 */
[----:B------:R-:W-:Y:S02]  /*92e80*/  LOP3.LUT P6, RZ, R5, 0x8000, RZ, 0xc0, !PT ;  /* 0x0000800005ff7812 */ /* 0x000fe400078cc0ff */
[----:B------:R-:W-:-:S11]  /*92e90*/  LOP3.LUT R16, R16, 0xffffefff, RZ, 0xc0, !PT ;  /* 0xffffefff10107812 */ /* 0x000fd600078ec0ff */
[----:B------:R-:W-:Y:S02]  /*92ea0*/  @P6 LOP3.LUT R16, R16, 0x1000, RZ, 0xfc, !PT ;  /* 0x0000100010106812 */ /* 0x000fe400078efcff */
        /* <DEDUP_REMOVED lines=8> */
[----:B------:R-:W-:Y:S02]  /*92f30*/  LOP3.LUT P6, RZ, R16, 0x1000, RZ, 0xc0, !PT ;  /* 0x0000100010ff7812 */ /* 0x000fe400078cc0ff */
[----:B------:R-:W-:Y:S02]  /*92f40*/  F2FP.SATFINITE.E4M3.F32.PACK_AB_MERGE_C R17, RZ, R17, RZ ;  /* 0x00000011ff11723e */ /* 0x000fe400048070ff */
[----:B------:R-:W-:-:S09]  /*92f50*/  LOP3.LUT P1, RZ, R0, 0x400000, RZ, 0xc0, !PT ;  /* 0x0040000000ff7812 */ /* 0x000fd2000782c0ff */
[----:B------:R3:W-:Y:S02]  /*92f60*/  @!P6 STG.E.U8 desc[UR30][R12.64+0x70], R17 ;  /* 0x000070110c00e986 */ /* 0x0007e4000c10111e */
[----:B---3--:R-:W-:Y:S02]  /*92f70*/  FMUL R17, R15, UR27 ;  /* 0x0000001b0f117c20 */ /* 0x008fe40008400000 */
[----:B------:R-:W3:Y:S04]  /*92f80*/  LDL.LU R15, [R1+0xf78] ;  /* 0x000f7800010f7983 */ /* 0x000ee80000300800 */
[----:B------:R-:W4:Y:S01]  /*92f90*/  LDL.LU R12, [R1+0xf7c] ;  /* 0x000f7c00010c7983 */ /* 0x000f220000300800 */
[----:B------:R-:W-:-:S05]  /*92fa0*/  F2FP.SATFINITE.E4M3.F32.PACK_AB_MERGE_C R17, RZ, R17, RZ ;  /* 0x00000011ff11723e */ /* 0x000fca00048070ff */
[----:B------:R2:W-:Y:S01]  /*92fb0*/  @!P1 STG.E.U8 desc[UR30][R232.64+0x71], R17 ;  /* 0x00007111e8009986 */ /* 0x0005e2000c10111e */
[----:B------:R-:W-:-:S13]  /*92fc0*/  ISETP.LT.OR P5, PT, R31, 0xea, !P0 ;  /* 0x000000ea1f00780c */ /* 0x000fda00047a1670 */
[----:B------:R-:W0:Y:S01]  /*92fd0*/  @!P5 LDC.64 R18, c[0x0][0x5c0] ;  /* 0x00017000ff12db82 */ /* 0x000e220000000a00 */
[----:B------:R-:W-:-:S04]  /*92fe0*/  LOP3.LUT R3, R3, 0xffffff7f, RZ, 0xc0, !PT ;  /* 0xffffff7f03037812 */ /* 0x000fc800078ec0ff */
[----:B------:R-:W-:Y:S02]  /*92ff0*/  @P5 LOP3.LUT R3, R3, 0x80, RZ, 0xfc, !PT ;  /* 0x0000008003035812 */ /* 0x000fe400078efcff */
[----:B0-----:R-:W-:Y:S01]  /*93000*/  @!P5 IADD3 R108, P3, P4, R24, UR13, R18 ;  /* 0x0000000d186cdc10 */ /* 0x001fe2000fc7e012 */
[----:B--2---:R-:W-:Y:S02]  /*93010*/  FMUL R17, R14, UR27 ;  /* 0x0000001b0e117c20 */ /* 0x004fe40008400000 */
[----:B------:R-:W2:Y:S01]  /*93020*/  LDL.LU R14, [R1+0xf80] ;  /* 0x000f8000010e7983 */ /* 0x000ea20000300800 */
[----:B------:R-:W-:Y:S02]  /*93030*/  @!P5 IADD3.X R109, R32, UR12, R19, P3, P4 ;  /* 0x0000000c206ddc10 */ /* 0x000fe40009fe8413 */
[----:B------:R-:W-:-:S13]  /*93040*/  ISETP.LT.OR P5, PT, R31, 0xf1, !P0 ;  /* 0x000000f11f00780c */ /* 0x000fda00047a1670 */
[----:B------:R-:W0:Y:S02]  /*93050*/  @!P5 LDC.64 R18, c[0x0][0x5c0] ;  /* 0x00017000ff12db82 */ /* 0x000e240000000a00 */
[----:B0-----:R-:W-:-:S04]  /*93060*/  @!P5 IADD3 R126, P3, P4, R24, UR13, R18 ;  /* 0x0000000d187edc10 */ /* 0x001fc8000fc7e012 */
[----:B------:R-:W-:Y:S02]  /*93070*/  @!P5 IADD3.X R127, R32, UR12, R19, P3, P4 ;  /* 0x0000000c207fdc10 */ /* 0x000fe40009fe8413 */
[----:B------:R-:W-:-:S13]  /*93080*/  ISETP.LT.OR P3, PT, R31, 0x71, !P2 ;  /* 0x000000711f00780c */ /* 0x000fda0005761670 */
[----:B------:R-:W0:Y:S01]  /*93090*/  @!P3 LDC.64 R20, c[0x0][0x5c0] ;  /* 0x00017000ff14bb82 */ /* 0x000e220000000a00 */
        /* <DEDUP_REMOVED lines=8> */
[----:B------:R-:W0:Y:S01]  /*93120*/  @!P0 LDC.64 R18, c[0x0][0x5c0] ;  /* 0x00017000ff128b82 */ /* 0x000e220000000a00 */
[----:B------:R-:W-:Y:S02]  /*93130*/  F2FP.SATFINITE.E4M3.F32.PACK_AB_MERGE_C R17, RZ, R17, RZ ;  /* 0x00000011ff11723e */ /* 0x000fe400048070ff */
[----:B------:R-:W-:-:S05]  /*93140*/  @!P3 IMAD.X R21, R33, 0x1, R21, P4 ;  /* 0x000000012115b824 */ /* 0x000fca00020e0615 */
[----:B------:R1:W-:Y:S01]  /*93150*/  @!P3 STG.E.U8 desc[UR30][R20.64+0x70], R17 ;  /* 0x000070111400b986 */ /* 0x0003e2000c10111e */
[----:B------:R-:W-:Y:S02]  /*93160*/  ISETP.LT.OR P3, PT, R31, 0x72, !P2 ;  /* 0x000000721f00780c */ /* 0x000fe40005761670 */
[----:B------:R-:W-:Y:S02]  /*93170*/  LOP3.LUT P1, RZ, R5, 0x10000, RZ, 0xc0, !PT ;  /* 0x0001000005ff7812 */ /* 0x000fe4000782c0ff */
[----:B0-----:R-:W-:-:S04]  /*93180*/  @!P0 IADD3 R122, P5, P6, R24, UR13, R18 ;  /* 0x0000000d187a8c10 */ /* 0x001fc8000febe012 */
[----:B------:R-:W-:-:S05]  /*93190*/  @!P0 IADD3.X R123, R32, UR12, R19, P5, P6 ;  /* 0x0000000c207b8c10 */ /* 0x000fca000afec413 */
[----:B------:R-:W0:Y:S01]  /*931a0*/  @!P3 LDC.64 R18, c[0x0][0x5c0] ;  /* 0x00017000ff12bb82 */ /* 0x000e220000000a00 */
[----:B------:R-:W-:Y:S01]  /*931b0*/  LOP3.LUT R16, R16, 0xfffff7ff, RZ, 0xc0, !PT ;  /* 0xfffff7ff10107812 */ /* 0x000fe200078ec0ff */
[----:B-1----:R-:W-:Y:S01]  /*931c0*/  IMAD.U32 R20, RZ, RZ, UR11 ;  /* 0x0000000bff147e24 */ /* 0x002fe2000f8e00ff */
[----:B------:R-:W-:Y:S02]  /*931d0*/  LOP3.LUT P6, RZ, R0, 0x8000000, RZ, 0xc0, !PT ;  /* 0x0800000000ff7812 */ /* 0x000fe400078cc0ff */
[----:B------:R-:W-:Y:S01]  /*931e0*/  @P1 LOP3.LUT R16, R16, 0x800, RZ, 0xfc, !PT ;  /* 0x0000080010101812 */ /* 0x000fe200078efcff */
[----:B------:R-:W-:Y:S01]  /*931f0*/  IMAD.U32 R17, RZ, RZ, UR10 ;  /* 0x0000000aff117e24 */ /* 0x000fe2000f8e00ff */
[----:B------:R-:W-:Y:S02]  /*93200*/  ISETP.LT.OR P1, PT, R31, 0xf9, !P6 ;  /* 0x000000f91f00780c */ /* 0x000fe40007721670 */
[----:B------:R-:W-:-:S04]  /*93210*/  @!P3 IADD3 R20, P4, P5, R20, UR9, R24 ;  /* 0x000000091414bc10 */ /* 0x000fc8000fd9e018 */
[----:B------:R-:W-:Y:S02]  /*93220*/  @!P3 IADD3.X R17, R17, UR8, R32, P4, P5 ;  /* 0x000000081111bc10 */ /* 0x000fe4000a7ea420 */
[----:B0-----:R-:W-:-:S05]  /*93230*/  @!P3 IADD3 R20, P4, R20, R18, RZ ;  /* 0x000000121414b210 */ /* 0x001fca0007f9e0ff */
[----:B------:R-:W-:Y:S02]  /*93240*/  @!P3 IMAD.X R21, R17, 0x1, R19, P4 ;  /* 0x000000011115b824 */ /* 0x000fe400020e0613 */
[----:B------:R-:W0:Y:S01]  /*93250*/  @!P1 LDC.64 R18, c[0x0][0x5c0] ;  /* 0x00017000ff129b82 */ /* 0x000e220000000a00 */
[----:B------:R-:W-:Y:S01]  /*93260*/  LOP3.LUT R3, R3, 0xffffffdf, RZ, 0xc0, !PT ;  /* 0xffffffdf03037812 */ /* 0x000fe200078ec0ff */
[----:B---3--:R-:W-:Y:S02]  /*93270*/  FMUL R17, R15, UR27 ;  /* 0x0000001b0f117c20 */ /* 0x008fe40008400000 */
[----:B------:R-:W3:Y:S01]  /*93280*/  LDL.LU R15, [R1+0xf84] ;  /* 0x000f8400010f7983 */ /* 0x000ee20000300800 */
[----:B------:R-:W-:Y:S02]  /*93290*/  @P0 LOP3.LUT R3, R3, 0x20, RZ, 0xfc, !PT ;  /* 0x0000002003030812 */ /* 0x000fe400078efcff */
[----:B------:R-:W-:Y:S02]  /*932a0*/  F2FP.SATFINITE.E4M3.F32.PACK_AB_MERGE_C R17, RZ, R17, RZ ;  /* 0x00000011ff11723e */ /* 0x000fe400048070ff */
[----:B------:R-:W-:-:S04]  /*932b0*/  LOP3.LUT R3, R3, 0xffffffef, RZ, 0xc0, !PT ;  /* 0xffffffef03037812 */ /* 0x000fc800078ec0ff */
[----:B------:R-:W-:Y:S01]  /*932c0*/  @P1 LOP3.LUT R3, R3, 0x10, RZ, 0xfc, !PT ;  /* 0x0000001003031812 */ /* 0x000fe200078efcff */
[----:B------:R4:W-:Y:S01]  /*932d0*/  @!P3 STG.E.U8 desc[UR30][R20.64+0x71], R17 ;  /* 0x000071111400b986 */ /* 0x0009e2000c10111e */
[----:B0-----:R-:W-:-:S04]  /*932e0*/  @!P1 IADD3 R130, P4, P5, R24, UR13, R18 ;  /* 0x0000000d18829c10 */ /* 0x001fc8000fd9e012 */
[----:B------:R-:W-:Y:S02]  /*932f0*/  @!P1 IADD3.X R131, R32, UR12, R19, P4, P5 ;  /* 0x0000000c20839c10 */ /* 0x000fe4000a7ea413 */
[----:B------:R-:W-:Y:S01]  /*93300*/  LOP3.LUT P1, RZ, R16, 0x800, RZ, 0xc0, !PT ;  /* 0x0000080010ff7812 */ /* 0x000fe2000782c0ff */
[----:B----4-:R-:W-:-:S05]  /*93310*/  FMUL R17, R12, UR27 ;  /* 0x0000001b0c117c20 */ /* 0x010fca0008400000 */
[----:B------:R-:W-:-:S07]  /*93320*/  F2FP.SATFINITE.E4M3.F32.PACK_AB_MERGE_C R17, RZ, R17, RZ ;  /* 0x00000011ff11723e */ /* 0x000fce00048070ff */
[----:B------:R2:W-:Y:S02]  /*93330*/  @!P1 STG.E.U8 desc[UR30][R6.64+0x78], R17 ;  /* 0x0000781106009986 */ /* 0x0005e4000c10111e */
[----:B--2---:R-:W-:Y:S02]  /*93340*/  FMUL R17, R14, UR27 ;  /* 0x0000001b0e117c20 */ /* 0x004fe40008400000 */
[----:B------:R-:W2:Y:S01]  /*93350*/  LDL.LU R14, [R1+0xf88] ;  /* 0x000f8800010e7983 */ /* 0x000ea20000300800 */
[----:B------:R-:W-:Y:S02]  /*93360*/  ISETP.LT.OR P6, PT, R31, 0xfa, !P6 ;  /* 0x000000fa1f00780c */ /* 0x000fe400077c1670 */
[----:B------:R-:W-:Y:S01]  /*93370*/  LOP3.LUT P0, RZ, R0, 0x200, RZ, 0xc0, !PT ;  /* 0x0000020000ff7812 */ /* 0x000fe2000780c0ff */
[----:B------:R-:W4:Y:S10]  /*93380*/  LDL.LU R12, [R1+0xf8c] ;  /* 0x000f8c00010c7983 */ /* 0x000f340000300800 */
[----:B------:R-:W0:Y:S02]  /*93390*/  @!P6 LDC.64 R18, c[0x0][0x5c0] ;  /* 0x00017000ff12eb82 */ /* 0x000e240000000a00 */
[----:B0-----:R-:W-:-:S04]  /*933a0*/  @!P6 IADD3 R20, P3, P4, R24, UR13, R18 ;  /* 0x0000000d1814ec10 */ /* 0x001fc8000fc7e012 */
[----:B------:R-:W-:Y:S02]  /*933b0*/  @!P6 IADD3.X R21, R32, UR12, R19, P3, P4 ;  /* 0x0000000c2015ec10 */ /* 0x000fe40009fe8413 */
[----:B------:R-:W-:-:S13]  /*933c0*/  ISETP.LT.OR P3, PT, R31, 0x79, !P2 ;  /* 0x000000791f00780c */ /* 0x000fda0005761670 */
[----:B------:R-:W0:Y:S01]  /*933d0*/  @!P3 LDC.64 R18, c[0x0][0x5c0] ;  /* 0x00017000ff12bb82 */ /* 0x000e220000000a00 */
[----:B------:R-:W-:Y:S01]  /*933e0*/  IMAD.U32 R33, RZ, RZ, UR11 ;  /* 0x0000000bff217e24 */ /* 0x000fe2000f8e00ff */
[----:B------:R-:W-:Y:S01]  /*933f0*/  F2FP.SATFINITE.E4M3.F32.PACK_AB_MERGE_C R17, RZ, R17, RZ ;  /* 0x00000011ff11723e */ /* 0x000fe200048070ff */
[----:B------:R-:W-:-:S03]  /*93400*/  IMAD.U32 R188, RZ, RZ, UR10 ;  /* 0x0000000affbc7e24 */ /* 0x000fc6000f8e00ff */
[----:B------:R-:W-:Y:S01]  /*93410*/  @!P3 IADD3 R33, P4, P5, R33, UR9, R24 ;  /* 0x000000092121bc10 */ /* 0x000fe2000fd9e018 */
[----:B------:R3:W-:Y:S03]  /*93420*/  @!P0 STG.E.U8 desc[UR30][R10.64+0x79], R17 ;  /* 0x000079110a008986 */ /* 0x0007e6000c10111e */
[----:B------:R-:W-:Y:S02]  /*93430*/  @!P3 IADD3.X R188, R188, UR8, R32, P4, P5 ;  /* 0x00000008bcbcbc10 */ /* 0x000fe4000a7ea420 */
[----:B0-----:R-:W-:-:S05]  /*93440*/  @!P3 IADD3 R18, P1, R33, R18, RZ ;  /* 0x000000122112b210 */ /* 0x001fca0007f3e0ff */
[----:B------:R-:W-:Y:S02]  /*93450*/  @!P3 IMAD.X R19, R188, 0x1, R19, P1 ;  /* 0x00000001bc13b824 */ /* 0x000fe400008e0613 */
[----:B---3--:R-:W-:Y:S02]  /*93460*/  FMUL R17, R15, UR27 ;  /* 0x0000001b0f117c20 */ /* 0x008fe40008400000 */
[----:B------:R-:W3:Y:S03]  /*93470*/  LDL.LU R15, [R1+0xf90] ;  /* 0x000f9000010f7983 */ /* 0x000ee60000300800 */
[----:B------:R-:W-:-:S05]  /*93480*/  F2FP.SATFINITE.E4M3.F32.PACK_AB_MERGE_C R17, RZ, R17, RZ ;  /* 0x00000011ff11723e */ /* 0x000fca00048070ff */
[----:B------:R2:W-:Y:S02]  /*93490*/  @!P3 STG.E.U8 desc[UR30][R18.64+0x78], R17 ;  /* 0x000078111200b986 */ /* 0x0005e4000c10111e */
[----:B--2---:R-:W-:Y:S02]  /*934a0*/  FMUL R17, R14, UR27 ;  /* 0x0000001b0e117c20 */ /* 0x004fe40008400000 */
[----:B------:R-:W2:Y:S01]  /*934b0*/  LDL.LU R14, [R1+0xf94] ;  /* 0x000f9400010e7983 */ /* 0x000ea20000300800 */
[C---:B------:R-:W-:Y:S02]  /*934c0*/  ISETP.LT.OR P5, PT, R31.reuse, 0x7a, !P2 ;  /* 0x0000007a1f00780c */ /* 0x040fe400057a1670 */
[----:B------:R-:W-:Y:S01]  /*934d0*/  ISETP.LT.OR P0, PT, R31, 0x81, !P2 ;  /* 0x000000811f00780c */ /* 0x000fe20005701670 */
[----:B------:R-:W-:Y:S01]  /*934e0*/  IMAD.U32 R189, RZ, RZ, UR11 ;  /* 0x0000000bffbd7e24 */ /* 0x000fe2000f8e00ff */
[----:B------:R-:W-:Y:S02]  /*934f0*/  LOP3.LUT R3, R3, 0xfffffff7, RZ, 0xc0, !PT ;  /* 0xfffffff703037812 */ /* 0x000fe400078ec0ff */
[----:B------:R-:W-:-:S07]  /*93500*/  ISETP.LT.OR P3, PT, R31, 0x82, !P2 ;  /* 0x000000821f00780c */ /* 0x000fce0005761670 */
[----:B------:R-:W0:Y:S01]  /*93510*/  @!P5 LDC.64 R18, c[0x0][0x5c0] ;  /* 0x00017000ff12db82 */ /* 0x000e220000000a00 */
[----:B------:R-:W-:Y:S01]  /*93520*/  @P6 LOP3.LUT R3, R3, 0x8, RZ, 0xfc, !PT ;  /* 0x0000000803036812 */ /* 0x000fe200078efcff */
[----:B------:R-:W-:Y:S01]  /*93530*/  IMAD.U32 R191, RZ, RZ, UR10 ;  /* 0x0000000affbf7e24 */ /* 0x000fe2000f8e00ff */
[----:B------:R-:W-:Y:S01]  /*93540*/  @!P5 IADD3 R189, P4, P6, R189, UR9, R24 ;  /* 0x00000009bdbddc10 */ /* 0x000fe2000fe9e018 */
[----:B------:R-:W-:Y:S02]  /*93550*/  IMAD.U32 R190, RZ, RZ, UR11 ;  /* 0x0000000bffbe7e24 */ /* 0x000fe4000f8e00ff */
[----:B------:R-:W-:Y:S01]  /*93560*/  IMAD.U32 R192, RZ, RZ, UR10 ;  /* 0x0000000affc07e24 */ /* 0x000fe2000f8e00ff */
[----:B------:R-:W-:Y:S01]  /*93570*/  @!P5 IADD3.X R191, R191, UR8, R32, P4, P6 ;  /* 0x00000008bfbfdc10 */ /* 0x000fe2000a7ec420 */
[----:B------:R-:W-:Y:S01]  /*93580*/  IMAD.U32 R33, RZ, RZ, UR11 ;  /* 0x0000000bff217e24 */ /* 0x000fe2000f8e00ff */
[----:B------:R-:W-:Y:S01]  /*93590*/  @!P0 IADD3 R190, P6, P4, R190, UR9, R24 ;  /* 0x00000009bebe8c10 */ /* 0x000fe2000fcde018 */
[----:B------:R-:W-:-:S03]  /*935a0*/  IMAD.U32 R188, RZ, RZ, UR10 ;  /* 0x0000000affbc7e24 */ /* 0x000fc6000f8e00ff */
[----:B------:R-:W-:Y:S02]  /*935b0*/  @!P0 IADD3.X R192, R192, UR8, R32, P6, P4 ;  /* 0x00000008c0c08c10 */ /* 0x000fe4000b7e8420 */
[----:B------:R-:W-:-:S04]  /*935c0*/  @!P3 IADD3 R33, P6, P4, R33, UR9, R24 ;  /* 0x000000092121bc10 */ /* 0x000fc8000fcde018 */
[----:B------:R-:W-:Y:S02]  /*935d0*/  @!P3 IADD3.X R188, R188, UR8, R32, P6, P4 ;  /* 0x00000008bcbcbc10 */ /* 0x000fe4000b7e8420 */
[----:B0-----:R-:W-:-:S05]  /*935e0*/  @!P5 IADD3 R18, P4, R189, R18, RZ ;  /* 0x00000012bd12d210 */ /* 0x001fca0007f9e0ff */
[----:B------:R-:W-:Y:S01]  /*935f0*/  @!P5 IMAD.X R19, R191, 0x1, R19, P4 ;  /* 0x00000001bf13d824 */ /* 0x000fe200020e0613 */
[----:B------:R-:W-:Y:S02]  /*93600*/  ISETP.LT.OR P4, PT, R31, 0x89, !P2 ;  /* 0x000000891f00780c */ /* 0x000fe40005781670 */
[----:B------:R-:W-:Y:S01]  /*93610*/  LOP3.LUT R16, R16, 0xfffffbff, RZ, 0xc0, !PT ;  /* 0xfffffbff10107812 */ /* 0x000fe200078ec0ff */
[----:B------:R-:W-:-:S03]  /*93620*/  IMAD.U32 R189, RZ, RZ, UR11 ;  /* 0x0000000bffbd7e24 */ /* 0x000fc6000f8e00ff */
[----:B------:R-:W-:Y:S01]  /*93630*/  @P0 LOP3.LUT R16, R16, 0x400, RZ, 0xfc, !PT ;  /* 0x0000040010100812 */ /* 0x000fe200078efcff */
[----:B------:R-:W-:Y:S01]  /*93640*/  IMAD.U32 R193, RZ, RZ, UR10 ;  /* 0x0000000affc17e24 */ /* 0x000fe2000f8e00ff */
[----:B------:R-:W-:Y:S02]  /*93650*/  F2FP.SATFINITE.E4M3.F32.PACK_AB_MERGE_C R17, RZ, R17, RZ ;  /* 0x00000011ff11723e */ /* 0x000fe400048070ff */
[----:B------:R-:W-:-:S03]  /*93660*/  LOP3.LUT R16, R16, 0xfffffdff, RZ, 0xc0, !PT ;  /* 0xfffffdff10107812 */ /* 0x000fc600078ec0ff */
[----:B------:R-:W-:Y:S02]  /*93670*/  @!P4 IADD3 R189, P0, P6, R189, UR9, R24 ;  /* 0x00000009bdbdcc10 */ /* 0x000fe4000fe1e018 */
[----:B------:R-:W-:Y:S02]  /*93680*/  @P4 LOP3.LUT R16, R16, 0x200, RZ, 0xfc, !PT ;  /* 0x0000020010104812 */ /* 0x000fe400078efcff */
[----:B------:R-:W-:Y:S02]  /*93690*/  @!P4 IADD3.X R193, R193, UR8, R32, P0, P6 ;  /* 0x00000008c1c1cc10 */ /* 0x000fe400087ec420 */
[----:B------:R-:W-:Y:S01]  /*936a0*/  LOP3.LUT P4, RZ, R5, 0x20000, RZ, 0xc0, !PT ;  /* 0x0002000005ff7812 */ /* 0x000fe2000788c0ff */
[----:B------:R4:W-:Y:S01]  /*936b0*/  @!P5 STG.E.U8 desc[UR30][R18.64+0x79], R17 ;  /* 0x000079111200d986 */ /* 0x0009e2000c10111e */
[----:B------:R-:W-:Y:S01]  /*936c0*/  LOP3.LUT P1, RZ, R0, 0x800000, RZ, 0xc0, !PT ;  /* 0x0080000000ff7812 */ /* 0x000fe2000782c0ff */
[----:B----4-:R-:W-:Y:S02]  /*936d0*/  FMUL R17, R12, UR27 ;  /* 0x0000001b0c117c20 */ /* 0x010fe40008400000 */
[----:B------:R-:W4:Y:S03]  /*936e0*/  LDL.LU R12, [R1+0xf98] ;  /* 0x000f9800010c7983 */ /* 0x000f260000300800 */
[----:B------:R-:W-:-:S05]  /*936f0*/  F2FP.SATFINITE.E4M3.F32.PACK_AB_MERGE_C R17, RZ, R17, RZ ;  /* 0x00000011ff11723e */ /* 0x000fca00048070ff */
[----:B------:R3:W-:Y:S02]  /*93700*/  @!P4 STG.E.U8 desc[UR30][R236.64+0x80], R17 ;  /* 0x00008011ec00c986 */ /* 0x0007e4000c10111e */
[----:B---3--:R-:W-:-:S05]  /*93710*/  FMUL R17, R15, UR27 ;  /* 0x0000001b0f117c20 */ /* 0x008fca0008400000 */
[----:B------:R-:W-:-:S05]  /*93720*/  F2FP.SATFINITE.E4M3.F32.PACK_AB_MERGE_C R17, RZ, R17, RZ ;  /* 0x00000011ff11723e */ /* 0x000fca00048070ff */
[----:B------:R2:W-:Y:S02]  /*93730*/  @!P1 STG.E.U8 desc[UR30][R230.64+0x81], R17 ;  /* 0x00008111e6009986 */ /* 0x0005e4000c10111e */
[----:B--2---:R-:W-:Y:S02]  /*93740*/  FMUL R17, R14, UR27 ;  /* 0x0000001b0e117c20 */ /* 0x004fe40008400000 */
[----:B------:R-:W2:Y:S01]  /*93750*/  LDL.LU R14, [R1+0xf9c] ;  /* 0x000f9c00010e7983 */ /* 0x000ea20000300800 */
[----:B------:R-:W-:Y:S01]  /*93760*/  ISETP.LT.OR P5, PT, R31, 0x8a, !P2 ;  /* 0x0000008a1f00780c */ /* 0x000fe200057a1670 */
[----:B------:R-:W-:Y:S02]  /*93770*/  IMAD.U32 R191, RZ, RZ, UR11 ;  /* 0x0000000bffbf7e24 */ /* 0x000fe4000f8e00ff */
[----:B------:R-:W-:Y:S02]  /*93780*/  IMAD.U32 R202, RZ, RZ, UR10 ;  /* 0x0000000affca7e24 */ /* 0x000fe4000f8e00ff */
[----:B------:R-:W-:-:S02]  /*93790*/  IMAD.U32 R203, RZ, RZ, UR11 ;  /* 0x0000000bffcb7e24 */ /* 0x000fc4000f8e00ff */
[----:B------:R-:W-:Y:S02]  /*937a0*/  IMAD.U32 R206, RZ, RZ, UR10 ;  /* 0x0000000affce7e24 */ /* 0x000fe4000f8e00ff */
[----:B------:R-:W-:Y:S01]  /*937b0*/  IMAD.U32 R207, RZ, RZ, UR11 ;  /* 0x0000000bffcf7e24 */ /* 0x000fe2000f8e00ff */
[----:B------:R-:W-:Y:S01]  /*937c0*/  F2FP.SATFINITE.E4M3.F32.PACK_AB_MERGE_C R17, RZ, R17, RZ ;  /* 0x00000011ff11723e */ /* 0x000fe200048070ff */
[----:B------:R-:W-:Y:S01]  /*937d0*/  IMAD.U32 R209, RZ, RZ, UR10 ;  /* 0x0000000affd17e24 */ /* 0x000fe2000f8e00ff */
[----:B------:R-:W3:Y:S01]  /*937e0*/  LDL.LU R15, [R1+0xfa0] ;  /* 0x000fa000010f7983 */ /* 0x000ee20000300800 */
[----:B------:R-:W-:-:S04]  /*937f0*/  @!P5 IADD3 R191, P0, P6, R191, UR9, R24 ;  /* 0x00000009bfbfdc10 */ /* 0x000fc8000fe1e018 */
[----:B------:R-:W-:Y:S02]  /*93800*/  @!P5 IADD3.X R202, R202, UR8, R32, P0, P6 ;  /* 0x00000008cacadc10 */ /* 0x000fe400087ec420 */
[C---:B------:R-:W-:Y:S02]  /*93810*/  LOP3.LUT P0, RZ, R16.reuse, 0x400, RZ, 0xc0, !PT ;  /* 0x0000040010ff7812 */ /* 0x040fe4000780c0ff */
[----:B------:R-:W-:Y:S02]  /*93820*/  ISETP.LT.OR P6, PT, R31, 0x91, !P2 ;  /* 0x000000911f00780c */ /* 0x000fe400057c1670 */
[----:B------:R-:W-:-:S09]  /*93830*/  LOP3.LUT R16, R16, 0xfffffeff, RZ, 0xc0, !PT ;  /* 0xfffffeff10107812 */ /* 0x000fd200078ec0ff */
[----:B------:R-:W0:Y:S01]  /*93840*/  @!P0 LDC.64 R18, c[0x0][0x5c0] ;  /* 0x00017000ff128b82 */ /* 0x000e220000000a00 */
[----:B------:R-:W-:Y:S02]  /*93850*/  @P5 LOP3.LUT R16, R16, 0x100, RZ, 0xfc, !PT ;  /* 0x0000010010105812 */ /* 0x000fe400078efcff */
[----:B------:R-:W-:Y:S02]  /*93860*/  @!P6 IADD3 R203, P4, P5, R203, UR9, R24 ;  /* 0x00000009cbcbec10 */ /* 0x000fe4000fd9e018 */
[----:B------:R-:W-:Y:S02]  /*93870*/  LOP3.LUT R16, R16, 0xffffff7f, RZ, 0xc0, !PT ;  /* 0xffffff7f10107812 */ /* 0x000fe400078ec0ff */
[----:B------:R-:W-:Y:S02]  /*93880*/  @!P6 IADD3.X R206, R206, UR8, R32, P4, P5 ;  /* 0x00000008ceceec10 */ /* 0x000fe4000a7ea420 */
[----:B------:R-:W-:Y:S02]  /*93890*/  @P6 LOP3.LUT R16, R16, 0x80, RZ, 0xfc, !PT ;  /* 0x0000008010106812 */ /* 0x000fe400078efcff */
[----:B------:R-:W-:-:S02]  /*938a0*/  ISETP.LT.OR P6, PT, R31, 0x92, !P2 ;  /* 0x000000921f00780c */ /* 0x000fc400057c1670 */
[----:B0-----:R-:W-:-:S11]  /*938b0*/  @!P0 IADD3 R18, P1, R190, R18, RZ ;  /* 0x00000012be128210 */ /* 0x001fd60007f3e0ff */
[----:B------:R-:W-:Y:S01]  /*938c0*/  @!P6 IADD3 R207, P4, P5, R207, UR9, R24 ;  /* 0x00000009cfcfec10 */ /* 0x000fe2000fd9e018 */
[----:B------:R-:W-:-:S03]  /*938d0*/  @!P0 IMAD.X R19, R192, 0x1, R19, P1 ;  /* 0x00000001c0138824 */ /* 0x000fc600008e0613 */
[----:B------:R-:W-:Y:S02]  /*938e0*/  @!P6 IADD3.X R209, R209, UR8, R32, P4, P5 ;  /* 0x00000008d1d1ec10 */ /* 0x000fe4000a7ea420 */
[C---:B------:R-:W-:Y:S01]  /*938f0*/  ISETP.LT.OR P6, PT, R31.reuse, 0x99, !P2 ;  /* 0x000000991f00780c */ /* 0x040fe200057c1670 */
[----:B------:R0:W-:Y:S01]  /*93900*/  @!P0 STG.E.U8 desc[UR30][R18.64+0x80], R17 ;  /* 0x0000801112008986 */ /* 0x0001e2000c10111e */
[----:B------:R-:W-:Y:S01]  /*93910*/  ISETP.LT.OR P1, PT, R31, 0x9a, !P2 ;  /* 0x0000009a1f00780c */ /* 0x000fe20005721670 */
[----:B------:R-:W-:Y:S01]  /*93920*/  IMAD.U32 R208, RZ, RZ, UR11 ;  /* 0x0000000bffd07e24 */ /* 0x000fe2000f8e00ff */
[----:B0-----:R-:W0:Y:S01]  /*93930*/  @!P3 LDC.64 R18, c[0x0][0x5c0] ;  /* 0x00017000ff12bb82 */ /* 0x001e220000000a00 */
[----:B------:R-:W-:-:S08]  /*93940*/  IMAD.U32 R216, RZ, RZ, UR10 ;  /* 0x0000000affd87e24 */ /* 0x000fd0000f8e00ff */
[----:B------:R-:W-:Y:S01]  /*93950*/  @!P6 IADD3 R208, P4, P5, R208, UR9, R24 ;  /* 0x00000009d0d0ec10 */ /* 0x000fe2000fd9e018 */
[----:B------:R-:W-:Y:S02]  /*93960*/  IMAD.U32 R190, RZ, RZ, UR11 ;  /* 0x0000000bffbe7e24 */ /* 0x000fe4000f8e00ff */
[----:B------:R-:W-:Y:S01]  /*93970*/  IMAD.U32 R192, RZ, RZ, UR10 ;  /* 0x0000000affc07e24 */ /* 0x000fe2000f8e00ff */
[----:B------:R-:W-:Y:S02]  /*93980*/  @!P6 IADD3.X R216, R216, UR8, R32, P4, P5 ;  /* 0x00000008d8d8ec10 */ /* 0x000fe4000a7ea420 */
[----:B------:R-:W-:Y:S01]  /*93990*/  @!P1 IADD3 R190, P0, P4, R190, UR9, R24 ;  /* 0x00000009bebe9c10 */ /* 0x000fe2000fc1e018 */
[----:B----4-:R-:W-:-:S03]  /*939a0*/  FMUL R17, R12, UR27 ;  /* 0x0000001b0c117c20 */ /* 0x010fc60008400000 */
[----:B------:R-:W-:Y:S02]  /*939b0*/  @!P1 IADD3.X R192, R192, UR8, R32, P0, P4 ;  /* 0x00000008c0c09c10 */ /* 0x000fe400087e8420 */
[----:B------:R-:W-:Y:S02]  /*939c0*/  F2FP.SATFINITE.E4M3.F32.PACK_AB_MERGE_C R17, RZ, R17, RZ ;  /* 0x00000011ff11723e */ /* 0x000fe400048070ff */
[----:B0-----:R-:W-:-:S05]  /*939d0*/  @!P3 IADD3 R18, P4, R33, R18, RZ ;  /* 0x000000122112b210 */ /* 0x001fca0007f9e0ff */
[----:B------:R-:W-:-:S05]  /*939e0*/  @!P3 IMAD.X R19, R188, 0x1, R19, P4 ;  /* 0x00000001bc13b824 */ /* 0x000fca00020e0613 */
[----:B------:R2:W-:Y:S02]  /*939f0*/  @!P3 STG.E.U8 desc[UR30][R18.64+0x81], R17 ;  /* 0x000081111200b986 */ /* 0x0005e4000c10111e */
[----:B--2---:R-:W-:Y:S02]  /*93a00*/  FMUL R17, R14, UR27 ;  /* 0x0000001b0e117c20 */ /* 0x004fe40008400000 */
[----:B------:R-:W2:Y:S01]  /*93a10*/  LDL.LU R14, [R1+0xfa4] ;  /* 0x000fa400010e7983 */ /* 0x000ea20000300800 */
[C---:B------:R-:W-:Y:S02]  /*93a20*/  LOP3.LUT P5, RZ, R5.reuse, 0x40000, RZ, 0xc0, !PT ;  /* 0x0004000005ff7812 */ /* 0x040fe400078ac0ff */
[----:B------:R-:W-:Y:S01]  /*93a30*/  F2FP.SATFINITE.E4M3.F32.PACK_AB_MERGE_C R17, RZ, R17, RZ ;  /* 0x00000011ff11723e */ /* 0x000fe200048070ff */
[----:B------:R-:W4:Y:S01]  /*93a40*/  LDL.LU R12, [R1+0xfa8] ;  /* 0x000fa800010c7983 */ /* 0x000f220000300800 */
[----:B------:R-:W-:-:S09]  /*93a50*/  LOP3.LUT P0, RZ, R5, 0x80000, RZ, 0xc0, !PT ;  /* 0x0008000005ff7812 */ /* 0x000fd2000780c0ff */
[----:B------:R3:W-:Y:S02]  /*93a60*/  @!P5 STG.E.U8 desc[UR30][R234.64+0x88], R17 ;  /* 0x00008811ea00d986 */ /* 0x0007e4000c10111e */
[----:B---3--:R-:W-:-:S05]  /*93a70*/  FMUL R17, R15, UR27 ;  /* 0x0000001b0f117c20 */ /* 0x008fca0008400000 */
[----:B------:R-:W-:-:S05]  /*93a80*/  F2FP.SATFINITE.E4M3.F32.PACK_AB_MERGE_C R17, RZ, R17, RZ ;  /* 0x00000011ff11723e */ /* 0x000fca00048070ff */
[----:B------:R2:W-:Y:S01]  /*93a90*/  @!P0 STG.E.U8 desc[UR30][R226.64+0x89], R17 ;  /* 0x00008911e2008986 */ /* 0x0005e2000c10111e */
[----:B------:R-:W-:Y:S01]  /*93aa0*/  ISETP.LT.OR P4, PT, R31, 0xa1, !P2 ;  /* 0x000000a11f00780c */ /* 0x000fe20005781670 */
[----:B------:R-:W-:Y:S01]  /*93ab0*/  IMAD.U32 R33, RZ, RZ, UR11 ;  /* 0x0000000bff217e24 */ /* 0x000fe2000f8e00ff */
[----:B------:R-:W-:Y:S01]  /*93ac0*/  LOP3.LUT R16, R16, 0xffffffbf, RZ, 0xc0, !PT ;  /* 0xffffffbf10107812 */ /* 0x000fe200078ec0ff */
[----:B------:R-:W-:-:S03]  /*93ad0*/  IMAD.U32 R217, RZ, RZ, UR10 ;  /* 0x0000000affd97e24 */ /* 0x000fc6000f8e00ff */
[----:B------:R-:W-:-:S07]  /*93ae0*/  @P1 LOP3.LUT R16, R16, 0x40, RZ, 0xfc, !PT ;  /* 0x0000004010101812 */ /* 0x000fce00078efcff */
[----:B------:R-:W-:-:S04]  /*93af0*/  @!P4 IADD3 R33, P1, P6, R33, UR9, R24 ;  /* 0x000000092121cc10 */ /* 0x000fc8000fe3e018 */
[----:B------:R-:W-:Y:S02]  /*93b00*/  @!P4 IADD3.X R217, R217, UR8, R32, P1, P6 ;  /* 0x00000008d9d9cc10 */ /* 0x000fe40008fec420 */
[C---:B------:R-:W-:Y:S02]  /*93b10*/  ISETP.LT.OR P6, PT, R31.reuse, 0xa2, !P2 ;  /* 0x000000a21f00780c */ /* 0x040fe400057c1670 */
[----:B------:R-:W-:Y:S01]  /*93b20*/  ISETP.LT.OR P5, PT, R31, 0xa9, !P2 ;  /* 0x000000a91f00780c */ /* 0x000fe200057a1670 */
[----:B------:R-:W-:Y:S01]  /*93b30*/  IMAD.U32 R188, RZ, RZ, UR11 ;  /* 0x0000000bffbc7e24 */ /* 0x000fe2000f8e00ff */
[----:B------:R-:W-:Y:S01]  /*93b40*/  LOP3.LUT R0, R0, 0xffffefff, RZ, 0xc0, !PT ;  /* 0xffffefff00007812 */ /* 0x000fe200078ec0ff */
[----:B------:R-:W-:Y:S02]  /*93b50*/  IMAD.U32 R220, RZ, RZ, UR10 ;  /* 0x0000000affdc7e24 */ /* 0x000fe4000f8e00ff */
[----:B------:R-:W-:Y:S02]  /*93b60*/  IMAD.U32 R221, RZ, RZ, UR11 ;  /* 0x0000000bffdd7e24 */ /* 0x000fe4000f8e00ff */
[----:B------:R-:W-:-:S04]  /*93b70*/  IMAD.U32 R228, RZ, RZ, UR10 ;  /* 0x0000000affe47e24 */ /* 0x000fc8000f8e00ff */
[----:B------:R-:W-:Y:S02]  /*93b80*/  @!P6 IADD3 R188, P1, P3, R188, UR9, R24 ;  /* 0x00000009bcbcec10 */ /* 0x000fe4000fb3e018 */
[----:B------:R-:W-:Y:S02]  /*93b90*/  @P6 LOP3.LUT R0, R0, 0x1000, RZ, 0xfc, !PT ;  /* 0x0000100000006812 */ /* 0x000fe400078efcff */
[----:B------:R-:W-:Y:S02]  /*93ba0*/  @!P6 IADD3.X R220, R220, UR8, R32, P1, P3 ;  /* 0x00000008dcdcec10 */ /* 0x000fe40008fe6420 */
[----:B------:R-:W-:Y:S02]  /*93bb0*/  LOP3.LUT R0, R0, 0xfffff7ff, RZ, 0xc0, !PT ;  /* 0xfffff7ff00007812 */ /* 0x000fe400078ec0ff */
[----:B------:R-:W-:Y:S02]  /*93bc0*/  @!P5 IADD3 R221, P1, P3, R221, UR9, R24 ;  /* 0x00000009dddddc10 */ /* 0x000fe4000fb3e018 */
[----:B------:R-:W-:-:S02]  /*93bd0*/  @P5 LOP3.LUT R0, R0, 0x800, RZ, 0xfc, !PT ;  /* 0x0000080000005812 */ /* 0x000fc400078efcff */
[----:B------:R-:W-:Y:S02]  /*93be0*/  @!P5 IADD3.X R228, R228, UR8, R32, P1, P3 ;  /* 0x00000008e4e4dc10 */ /* 0x000fe40008fe6420 */
[----:B------:R-:W-:Y:S01]  /*93bf0*/  ISETP.LT.OR P5, PT, R31, 0xaa, !P2 ;  /* 0x000000aa1f00780c */ /* 0x000fe200057a1670 */
[----:B--2---:R-:W-:Y:S02]  /*93c00*/  FMUL R17, R14, UR27 ;  /* 0x0000001b0e117c20 */ /* 0x004fe40008400000 */
[----:B------:R-:W2:Y:S01]  /*93c10*/  LDL.LU R14, [R1+0xfac] ;  /* 0x000fac00010e7983 */ /* 0x000ea20000300800 */
[----:B------:R-:W-:Y:S01]  /*93c20*/  LOP3.LUT P4, RZ, R16, 0x200, RZ, 0xc0, !PT ;  /* 0x0000020010ff7812 */ /* 0x000fe2000788c0ff */
[----:B------:R-:W-:Y:S01]  /*93c30*/  IMAD.U32 R229, RZ, RZ, UR11 ;  /* 0x0000000bffe57e24 */ /* 0x000fe2000f8e00ff */
[----:B------:R-:W-:Y:S01]  /*93c40*/  LOP3.LUT R0, R0, 0xfffffbff, RZ, 0xc0, !PT ;  /* 0xfffffbff00007812 */ /* 0x000fe200078ec0ff */
[----:B------:R-:W-:Y:S02]  /*93c50*/  IMAD.U32 R230, RZ, RZ, UR10 ;  /* 0x0000000affe67e24 */ /* 0x000fe4000f8e00ff */
[----:B------:R-:W-:-:S04]  /*93c60*/  IMAD.U32 R226, RZ, RZ, UR11 ;  /* 0x0000000bffe27e24 */ /* 0x000fc8000f8e00ff */
[----:B------:R-:W-:Y:S01]  /*93c70*/  @!P5 IADD3 R229, P1, P3, R229, UR9, R24 ;  /* 0x00000009e5e5dc10 */ /* 0x000fe2000fb3e018 */
[----:B------:R-:W-:Y:S01]  /*93c80*/  IMAD.U32 R227, RZ, RZ, UR10 ;  /* 0x0000000affe37e24 */ /* 0x000fe2000f8e00ff */
[----:B------:R-:W-:Y:S01]  /*93c90*/  @P5 LOP3.LUT R0, R0, 0x400, RZ, 0xfc, !PT ;  /* 0x0000040000005812 */ /* 0x000fe200078efcff */
[----:B------:R-:W3:Y:S01]  /*93ca0*/  LDL.LU R15, [R1+0xfb0] ;  /* 0x000fb000010f7983 */ /* 0x000ee20000300800 */
[----:B------:R-:W-:Y:S01]  /*93cb0*/  @!P5 IADD3.X R230, R230, UR8, R32, P1, P3 ;  /* 0x00000008e6e6dc10 */ /* 0x000fe20008fe6420 */
[----:B------:R-:W0:Y:S01]  /*93cc0*/  @!P4 LDC.64 R18, c[0x0][0x5c0] ;  /* 0x00017000ff12cb82 */ /* 0x000e220000000a00 */
[----:B------:R-:W-:Y:S02]  /*93cd0*/  ISETP.LT.OR P5, PT, R31, 0xb1, !P2 ;  /* 0x000000b11f00780c */ /* 0x000fe400057a1670 */
[----:B------:R-:W-:-:S11]  /*93ce0*/  LOP3.LUT R0, R0, 0xfffffdff, RZ, 0xc0, !PT ;  /* 0xfffffdff00007812 */ /* 0x000fd600078ec0ff */
[----:B------:R-:W-:Y:S02]  /*93cf0*/  @!P5 IADD3 R226, P6, P3, R226, UR9, R24 ;  /* 0x00000009e2e2dc10 */ /* 0x000fe4000fbde018 */
[----:B------:R-:W-:Y:S02]  /*93d00*/  @P5 LOP3.LUT R0, R0, 0x200, RZ, 0xfc, !PT ;  /* 0x0000020000005812 */ /* 0x000fe400078efcff */
[----:B------:R-:W-:Y:S02]  /*93d10*/  @!P5 IADD3.X R227, R227, UR8, R32, P6, P3 ;  /* 0x00000008e3e3dc10 */ /* 0x000fe4000b7e6420 */
[----:B------:R-:W-:Y:S02]  /*93d20*/  LOP3.LUT P5, RZ, R16, 0x100, RZ, 0xc0, !PT ;  /* 0x0000010010ff7812 */ /* 0x000fe400078ac0ff */
[----:B0-----:R-:W-:Y:S02]  /*93d30*/  @!P4 IADD3 R18, P0, R189, R18, RZ ;  /* 0x00000012bd12c210 */ /* 0x001fe40007f1e0ff */
[----:B------:R-:W-:-:S03]  /*93d40*/  F2FP.SATFINITE.E4M3.F32.PACK_AB_MERGE_C R17, RZ, R17, RZ ;  /* 0x00000011ff11723e */ /* 0x000fc600048070ff */
[----:B------:R-:W-:-:S05]  /*93d50*/  @!P4 IMAD.X R19, R193, 0x1, R19, P0 ;  /* 0x00000001c113c824 */ /* 0x000fca00000e0613 */
[----:B------:R0:W-:Y:S01]  /*93d60*/  @!P4 STG.E.U8 desc[UR30][R18.64+0x88], R17 ;  /* 0x000088111200c986 */ /* 0x0001e2000c10111e */
[----:B------:R-:W-:Y:S01]  /*93d70*/  ISETP.LT.OR P0, PT, R31, 0xb2, !P2 ;  /* 0x000000b21f00780c */ /* 0x000fe20005701670 */
[----:B0-----:R-:W0:Y:S01]  /*93d80*/  @!P5 LDC.64 R18, c[0x0][0x5c0] ;  /* 0x00017000ff12db82 */ /* 0x001e220000000a00 */
[----:B------:R-:W-:Y:S02]  /*93d90*/  IMAD.U32 R189, RZ, RZ, UR11 ;  /* 0x0000000bffbd7e24 */ /* 0x000fe4000f8e00ff */
[----:B------:R-:W-:-:S09]  /*93da0*/  IMAD.U32 R193, RZ, RZ, UR10 ;  /* 0x0000000affc17e24 */ /* 0x000fd2000f8e00ff */
        /* <DEDUP_REMOVED lines=9> */
[----:B------:R-:W-:Y:S02]  /*93e40*/  LOP3.LUT P1, RZ, R5, 0x100000, RZ, 0xc0, !PT ;  /* 0x0010000005ff7812 */ /* 0x000fe4000782c0ff */
[----:B------:R-:W-:Y:S01]  /*93e50*/  LOP3.LUT R0, R0, 0xfffffeff, RZ, 0xc0, !PT ;  /* 0xfffffeff00007812 */ /* 0x000fe200078ec0ff */
[----:B------:R-:W4:Y:S01]  /*93e60*/  LDL.LU R12, [R1+0xfb8] ;  /* 0x000fb800010c7983 */ /* 0x000f220000300800 */
[----:B------:R-:W-:Y:S02]  /*93e70*/  F2FP.SATFINITE.E4M3.F32.PACK_AB_MERGE_C R17, RZ, R17, RZ ;  /* 0x00000011ff11723e */ /* 0x000fe400048070ff */
[----:B------:R-:W-:-:S04]  /*93e80*/  @P0 LOP3.LUT R0, R0, 0x100, RZ, 0xfc, !PT ;  /* 0x0000010000000812 */ /* 0x000fc800078efcff */
[----:B------:R-:W-:-:S03]  /*93e90*/  LOP3.LUT P0, RZ, R0, 0x1000000, RZ, 0xc0, !PT ;  /* 0x0100000000ff7812 */ /* 0x000fc6000780c0ff */
[----:B------:R3:W-:Y:S02]  /*93ea0*/  @!P1 STG.E.U8 desc[UR30][R224.64+0x90], R17 ;  /* 0x00009011e0009986 */ /* 0x0007e4000c10111e */
[----:B---3--:R-:W-:-:S05]  /*93eb0*/  FMUL R17, R15, UR27 ;  /* 0x0000001b0f117c20 */ /* 0x008fca0008400000 */
[----:B------:R-:W-:-:S05]  /*93ec0*/  F2FP.SATFINITE.E4M3.F32.PACK_AB_MERGE_C R17, RZ, R17, RZ ;  /* 0x00000011ff11723e */ /* 0x000fca00048070ff */
[----:B------:R2:W-:Y:S01]  /*93ed0*/  @!P0 STG.E.U8 desc[UR30][R218.64+0x91], R17 ;  /* 0x00009111da008986 */ /* 0x0005e2000c10111e */
[----:B------:R-:W-:Y:S01]  /*93ee0*/  ISETP.LT.OR P6, PT, R31, 0xb9, !P2 ;  /* 0x000000b91f00780c */ /* 0x000fe200057c1670 */
[----:B------:R-:W-:Y:S01]  /*93ef0*/  IMAD.U32 R191, RZ, RZ, UR11 ;  /* 0x0000000bffbf7e24 */ /* 0x000fe2000f8e00ff */
[----:B------:R-:W-:Y:S01]  /*93f00*/  LOP3.LUT R0, R0, 0xffffff7f, RZ, 0xc0, !PT ;  /* 0xffffff7f00007812 */ /* 0x000fe200078ec0ff */
[----:B------:R-:W-:-:S10]  /*93f10*/  IMAD.U32 R231, RZ, RZ, UR10 ;  /* 0x0000000affe77e24 */ /* 0x000fd4000f8e00ff */
[----:B------:R-:W-:Y:S02]  /*93f20*/  @!P6 IADD3 R191, P4, P3, R191, UR9, R24 ;  /* 0x00000009bfbfec10 */ /* 0x000fe4000fb9e018 */
[----:B------:R-:W-:Y:S02]  /*93f30*/  @P6 LOP3.LUT R0, R0, 0x80, RZ, 0xfc, !PT ;  /* 0x0000008000006812 */ /* 0x000fe400078efcff */
[----:B------:R-:W-:Y:S02]  /*93f40*/  @!P6 IADD3.X R231, R231, UR8, R32, P4, P3 ;  /* 0x00000008e7e7ec10 */ /* 0x000fe4000a7e6420 */
[----:B------:R-:W-:Y:S02]  /*93f50*/  LOP3.LUT P6, RZ, R16, 0x80, RZ, 0xc0, !PT ;  /* 0x0000008010ff7812 */ /* 0x000fe400078cc0ff */
[C---:B------:R-:W-:Y:S02]  /*93f60*/  ISETP.LT.OR P5, PT, R31.reuse, 0xba, !P2 ;  /* 0x000000ba1f00780c */ /* 0x040fe400057a1670 */
[----:B------:R-:W-:-:S09]  /*93f70*/  ISETP.LT.OR P1, PT, R31, 0xc1, !P2 ;  /* 0x000000c11f00780c */ /* 0x000fd20005721670 */
[----:B------:R-:W0:Y:S01]  /*93f80*/  @!P6 LDC.64 R18, c[0x0][0x5c0] ;  /* 0x00017000ff12eb82 */ /* 0x000e220000000a00 */
[----:B--2---:R-:W-:Y:S02]  /*93f90*/  FMUL R17, R14, UR27 ;  /* 0x0000001b0e117c20 */ /* 0x004fe40008400000 */
[----:B------:R-:W2:Y:S01]  /*93fa0*/  LDL.LU R14, [R1+0xfbc] ;  /* 0x000fbc00010e7983 */ /* 0x000ea20000300800 */
[----:B------:R-:W-:Y:S01]  /*93fb0*/  IMAD.U32 R202, RZ, RZ, UR11 ;  /* 0x0000000bffca7e24 */ /* 0x000fe2000f8e00ff */
[----:B------:R-:W-:Y:S01]  /*93fc0*/  LOP3.LUT R0, R0, 0xffffffdf, RZ, 0xc0, !PT ;  /* 0xffffffdf00007812 */ /* 0x000fe200078ec0ff */
[----:B------:R-:W-:Y:S02]  /*93fd0*/  IMAD.U32 R232, RZ, RZ, UR10 ;  /* 0x0000000affe87e24 */ /* 0x000fe4000f8e00ff */
[----:B------:R-:W-:Y:S01]  /*93fe0*/  IMAD.U32 R224, RZ, RZ, UR11 ;  /* 0x0000000bffe07e24 */ /* 0x000fe2000f8e00ff */
[----:B------:R-:W-:Y:S01]  /*93ff0*/  @!P5 IADD3 R202, P4, P3, R202, UR9, R24 ;  /* 0x00000009cacadc10 */ /* 0x000fe2000fb9e018 */
[----:B------:R-:W-:Y:S01]  /*94000*/  IMAD.U32 R225, RZ, RZ, UR10 ;  /* 0x0000000affe17e24 */ /* 0x000fe2000f8e00ff */
[----:B------:R-:W-:Y:S01]  /*94010*/  @P5 LOP3.LUT R0, R0, 0x20, RZ, 0xfc, !PT ;  /* 0x0000002000005812 */ /* 0x000fe200078efcff */
[----:B------:R-:W-:Y:S01]  /*94020*/  IMAD.U32 R233, RZ, RZ, UR11 ;  /* 0x0000000bffe97e24 */ /* 0x000fe2000f8e00ff */
[----:B------:R-:W-:Y:S01]  /*94030*/  @!P5 IADD3.X R232, R232, UR8, R32, P4, P3 ;  /* 0x00000008e8e8dc10 */ /* 0x000fe2000a7e6420 */
[----:B------:R-:W-:Y:S01]  /*94040*/  IMAD.U32 R234, RZ, RZ, UR10 ;  /* 0x0000000affea7e24 */ /* 0x000fe2000f8e00ff */
[----:B------:R-:W-:Y:S01]  /*94050*/  LOP3.LUT R0, R0, 0xffffffef, RZ, 0xc0, !PT ;  /* 0xffffffef00007812 */ /* 0x000fe200078ec0ff */
[----:B------:R-:W-:Y:S01]  /*94060*/  IMAD.U32 R218, RZ, RZ, UR11 ;  /* 0x0000000bffda7e24 */ /* 0x000fe2000f8e00ff */
[----:B------:R-:W-:Y:S01]  /*94070*/  @!P1 IADD3 R224, P4, P3, R224, UR9, R24 ;  /* 0x00000009e0e09c10 */ /* 0x000fe2000fb9e018 */
[----:B------:R-:W-:Y:S01]  /*94080*/  IMAD.U32 R219, RZ, RZ, UR10 ;  /* 0x0000000affdb7e24 */ /* 0x000fe2000f8e00ff */
[----:B0-----:R-:W-:Y:S01]  /*94090*/  @!P6 IADD3 R18, P5, R203, R18, RZ ;  /* 0x00000012cb12e210 */ /* 0x001fe20007fbe0ff */
[----:B------:R-:W3:Y:S01]  /*940a0*/  LDL.LU R15, [R1+0xfc0] ;  /* 0x000fc000010f7983 */ /* 0x000ee20000300800 */
[----:B------:R-:W-:-:S02]  /*940b0*/  @P1 LOP3.LUT R0, R0, 0x10, RZ, 0xfc, !PT ;  /* 0x0000001000001812 */ /* 0x000fc400078efcff */
[----:B------:R-:W-:Y:S02]  /*940c0*/  @!P1 IADD3.X R225, R225, UR8, R32, P4, P3 ;  /* 0x00000008e1e19c10 */ /* 0x000fe4000a7e6420 */
[C---:B------:R-:W-:Y:S01]  /*940d0*/  ISETP.LT.OR P1, PT, R31.reuse, 0xc2, !P2 ;  /* 0x000000c21f00780c */ /* 0x040fe20005721670 */
[----:B------:R-:W-:Y:S01]  /*940e0*/  @!P6 IMAD.X R19, R206, 0x1, R19, P5 ;  /* 0x00000001ce13e824 */ /* 0x000fe200028e0613 */
[C---:B------:R-:W-:Y:S02]  /*940f0*/  ISETP.LT.OR P5, PT, R31.reuse, 0x92, !P2 ;  /* 0x000000921f00780c */ /* 0x040fe400057a1670 */
[----:B------:R-:W-:Y:S02]  /*94100*/  ISETP.LT.OR P0, PT, R31, 0xc9, !P2 ;  /* 0x000000c91f00780c */ /* 0x000fe40005701670 */
[----:B------:R-:W-:Y:S02]  /*94110*/  LOP3.LUT R0, R0, 0xfffffff7, RZ, 0xc0, !PT ;  /* 0xfffffff700007812 */ /* 0x000fe400078ec0ff */
[----:B------:R-:W-:-:S05]  /*94120*/  F2FP.SATFINITE.E4M3.F32.PACK_AB_MERGE_C R17, RZ, R17, RZ ;  /* 0x00000011ff11723e */ /* 0x000fca00048070ff */
[----:B------:R-:W-:Y:S02]  /*94130*/  @!P1 IADD3 R233, P4, P3, R233, UR9, R24 ;  /* 0x00000009e9e99c10 */ /* 0x000fe4000fb9e018 */
[----:B------:R-:W-:Y:S01]  /*94140*/  @P1 LOP3.LUT R0, R0, 0x8, RZ, 0xfc, !PT ;  /* 0x0000000800001812 */ /* 0x000fe200078efcff */
[----:B------:R0:W-:Y:S01]  /*94150*/  @!P6 STG.E.U8 desc[UR30][R18.64+0x90], R17 ;  /* 0x000090111200e986 */ /* 0x0001e2000c10111e */
[----:B------:R-:W-:Y:S02]  /*94160*/  @!P1 IADD3.X R234, R234, UR8, R32, P4, P3 ;  /* 0x00000008eaea9c10 */ /* 0x000fe4000a7e6420 */
[----:B------:R-:W-:Y:S02]  /*94170*/  LOP3.LUT R0, R0, 0xfffffffb, RZ, 0xc0, !PT ;  /* 0xfffffffb00007812 */ /* 0x000fe400078ec0ff */
[----:B------:R-:W-:Y:S02]  /*94180*/  @!P0 IADD3 R218, P4, P3, R218, UR9, R24 ;  /* 0x00000009dada8c10 */ /* 0x000fe4000fb9e018 */
[----:B------:R-:W-:Y:S01]  /*94190*/  @P0 LOP3.LUT R0, R0, 0x4, RZ, 0xfc, !PT ;  /* 0x0000000400000812 */ /* 0x000fe200078efcff */
[----:B0-----:R-:W0:Y:S01]  /*941a0*/  @!P5 LDC.64 R18, c[0x0][0x5c0] ;  /* 0x00017000ff12db82 */ /* 0x001e220000000a00 */
[----:B------:R-:W-:-:S02]  /*941b0*/  @!P0 IADD3.X R219, R219, UR8, R32, P4, P3 ;  /* 0x00000008dbdb8c10 */ /* 0x000fc4000a7e6420 */
[----:B------:R-:W-:Y:S01]  /*941c0*/  ISETP.LT.OR P0, PT, R31, 0xca, !P2 ;  /* 0x000000ca1f00780c */ /* 0x000fe20005701670 */
[----:B------:R-:W-:Y:S02]  /*941d0*/  IMAD.U32 R203, RZ, RZ, UR11 ;  /* 0x0000000bffcb7e24 */ /* 0x000fe4000f8e00ff */
[----:B------:R-:W-:Y:S02]  /*941e0*/  IMAD.U32 R206, RZ, RZ, UR10 ;  /* 0x0000000affce7e24 */ /* 0x000fe4000f8e00ff */
[----:B----4-:R-:W-:-:S08]  /*941f0*/  FMUL R17, R12, UR27 ;  /* 0x0000001b0c117c20 */ /* 0x010fd00008400000 */
[----:B------:R-:W-:-:S04]  /*94200*/  @!P0 IADD3 R203, P4, P3, R203, UR9, R24 ;  /* 0x00000009cbcb8c10 */ /* 0x000fc8000fb9e018 */
[----:B------:R-:W-:Y:S02]  /*94210*/  @!P0 IADD3.X R206, R206, UR8, R32, P4, P3 ;  /* 0x00000008cece8c10 */ /* 0x000fe4000a7e6420 */
[----:B0-----:R-:W-:Y:S02]  /*94220*/  @!P5 IADD3 R18, P3, R207, R18, RZ ;  /* 0x00000012cf12d210 */ /* 0x001fe40007f7e0ff */
[----:B------:R-:W-:-:S03]  /*94230*/  F2FP.SATFINITE.E4M3.F32.PACK_AB_MERGE_C R17, RZ, R17, RZ ;  /* 0x00000011ff11723e */ /* 0x000fc600048070ff */
[----:B------:R-:W-:-:S05]  /*94240*/  @!P5 IMAD.X R19, R209, 0x1, R19, P3 ;  /* 0x00000001d113d824 */ /* 0x000fca00018e0613 */
[----:B------:R2:W-:Y:S01]  /*94250*/  @!P5 STG.E.U8 desc[UR30][R18.64+0x91], R17 ;  /* 0x000091111200d986 */ /* 0x0005e2000c10111e */
[----:B------:R-:W-:-:S04]  /*94260*/  LOP3.LUT R0, R0, 0xfffffffd, RZ, 0xc0, !PT ;  /* 0xfffffffd00007812 */ /* 0x000fc800078ec0ff */
[----:B------:R-:W-:Y:S02]  /*94270*/  @P0 LOP3.LUT R0, R0, 0x2, RZ, 0xfc, !PT ;  /* 0x0000000200000812 */ /* 0x000fe400078efcff */
[----:B------:R-:W-:Y:S01]  /*94280*/  ISETP.LT.OR P0, PT, R31, 0xd1, !P2 ;  /* 0x000000d11f00780c */ /* 0x000fe20005701670 */
[----:B--2---:R-:W-:Y:S02]  /*94290*/  FMUL R17, R14, UR27 ;  /* 0x0000001b0e117c20 */ /* 0x004fe40008400000 */
[----:B------:R-:W2:Y:S01]  /*942a0*/  LDL.LU R14, [R1+0xfc4] ;  /* 0x000fc400010e7983 */ /* 0x000ea20000300800 */
[----:B------:R-:W-:Y:S02]  /*942b0*/  IMAD.U32 R207, RZ, RZ, UR11 ;  /* 0x0000000bffcf7e24 */ /* 0x000fe4000f8e00ff */
[----:B------:R-:W-:Y:S02]  /*942c0*/  IMAD.U32 R235, RZ, RZ, UR10 ;  /* 0x0000000affeb7e24 */ /* 0x000fe4000f8e00ff */
[----:B------:R-:W-:-:S05]  /*942d0*/  IMAD.U32 R209, RZ, RZ, UR11 ;  /* 0x0000000bffd17e24 */ /* 0x000fca000f8e00ff */
[----:B------:R-:W-:Y:S01]  /*942e0*/  @!P0 IADD3 R207, P4, P3, R207, UR9, R24 ;  /* 0x00000009cfcf8c10 */ /* 0x000fe2000fb9e018 */
[----:B------:R-:W-:Y:S01]  /*942f0*/  IMAD.U32 R236, RZ, RZ, UR10 ;  /* 0x0000000affec7e24 */ /* 0x000fe2000f8e00ff */
[----:B------:R-:W-:Y:S01]  /*94300*/  LOP3.LUT P1, RZ, R5, 0x200000, RZ, 0xc0, !PT ;  /* 0x0020000005ff7812 */ /* 0x000fe2000782c0ff */
[----:B------:R-:W-:Y:S01]  /*94310*/  IMAD.U32 R237, RZ, RZ, UR11 ;  /* 0x0000000bffed7e24 */ /* 0x000fe2000f8e00ff */
[----:B------:R-:W-:Y:S01]  /*94320*/  @!P0 IADD3.X R235, R235, UR8, R32, P4, P3 ;  /* 0x00000008ebeb8c10 */ /* 0x000fe2000a7e6420 */
[----:B------:R-:W4:Y:S01]  /*94330*/  LDL.LU R12, [R1+0xfc8] ;  /* 0x000fc800010c7983 */ /* 0x000f220000300800 */
[----:B------:R-:W-:Y:S02]  /*94340*/  ISETP.LT.OR P4, PT, R31, 0xd2, !P2 ;  /* 0x000000d21f00780c */ /* 0x000fe40005781670 */
[----:B------:R-:W-:-:S11]  /*94350*/  F2FP.SATFINITE.E4M3.F32.PACK_AB_MERGE_C R17, RZ, R17, RZ ;  /* 0x00000011ff11723e */ /* 0x000fd600048070ff */
[----:B------:R-:W-:-:S04]  /*94360*/  @!P4 IADD3 R209, P5, P3, R209, UR9, R24 ;  /* 0x00000009d1d1cc10 */ /* 0x000fc8000fbbe018 */
[----:B------:R-:W-:Y:S02]  /*94370*/  @!P4 IADD3.X R236, R236, UR8, R32, P5, P3 ;  /* 0x00000008ececcc10 */ /* 0x000fe4000afe6420 */
[----:B------:R-:W-:Y:S01]  /*94380*/  ISETP.LT.OR P5, PT, R31, 0xd9, !P2 ;  /* 0x000000d91f00780c */ /* 0x000fe200057a1670 */
[----:B------:R0:W-:Y:S02]  /*94390*/  @!P1 STG.E.U8 desc[UR30][R222.64+0x98], R17 ;  /* 0x00009811de009986 */ /* 0x0001e4000c10111e */
[----:B0-----:R-:W-:Y:S02]  /*943a0*/  IMAD.U32 R222, RZ, RZ, UR11 ;  /* 0x0000000bffde7e24 */ /* 0x001fe4000f8e00ff */
[----:B------:R-:W-:-:S08]  /*943b0*/  IMAD.U32 R223, RZ, RZ, UR10 ;  /* 0x0000000affdf7e24 */ /* 0x000fd0000f8e00ff */
[----:B------:R-:W-:-:S04]  /*943c0*/  @!P5 IADD3 R222, P6, P3, R222, UR9, R24 ;  /* 0x00000009dededc10 */ /* 0x000fc8000fbde018 */
[----:B------:R-:W-:Y:S02]  /*943d0*/  @!P5 IADD3.X R223, R223, UR8, R32, P6, P3 ;  /* 0x00000008dfdfdc10 */ /* 0x000fe4000b7e6420 */
[----:B------:R-:W-:Y:S02]  /*943e0*/  ISETP.LT.OR P6, PT, R31, 0xda, !P2 ;  /* 0x000000da1f00780c */ /* 0x000fe400057c1670 */
[----:B------:R-:W-:Y:S01]  /*943f0*/  LOP3.LUT R0, R0, 0xfffffffe, RZ, 0xc0, !PT ;  /* 0xfffffffe00007812 */ /* 0x000fe200078ec0ff */
[----:B------:R-:W-:Y:S01]  /*94400*/  IMAD.U32 R17, RZ, RZ, UR10 ;  /* 0x0000000aff117e24 */ /* 0x000fe2000f8e00ff */
[----:B------:R-:W-:Y:S02]  /*94410*/  LOP3.LUT R2, R2, 0x7fffffff, RZ, 0xc0, !PT ;  /* 0x7fffffff02027812 */ /* 0x000fe400078ec0ff */
[----:B------:R-:W-:Y:S02]  /*94420*/  @P0 LOP3.LUT R0, R0, 0x1, RZ, 0xfc, !PT ;  /* 0x0000000100000812 */ /* 0x000fe400078efcff */
[----:B------:R-:W-:-:S05]  /*94430*/  LOP3.LUT P0, RZ, R5, 0x400000, RZ, 0xc0, !PT ;  /* 0x0040000005ff7812 */ /* 0x000fca000780c0ff */
[----:B------:R-:W-:Y:S02]  /*94440*/  @!P6 IADD3 R237, P1, P3, R237, UR9, R24 ;  /* 0x00000009ededec10 */ /* 0x000fe4000fb3e018 */
[----:B------:R-:W-:Y:S02]  /*94450*/  @P4 LOP3.LUT R2, R2, 0x80000000, RZ, 0xfc, !PT ;  /* 0x8000000002024812 */ /* 0x000fe400078efcff */
[----:B------:R-:W-:Y:S01]  /*94460*/  @!P6 IADD3.X R11, R17, UR8, R32, P1, P3 ;  /* 0x00000008110bec10 */ /* 0x000fe20008fe6420 */
[----:B---3--:R-:W-:Y:S01]  /*94470*/  FMUL R17, R15, UR27 ;  /* 0x0000001b0f117c20 */ /* 0x008fe20008400000 */
[----:B------:R-:W-:Y:S02]  /*94480*/  LOP3.LUT R2, R2, 0xdfffffff, RZ, 0xc0, !PT ;  /* 0xdfffffff02027812 */ /* 0x000fe400078ec0ff */
[----:B------:R-:W-:Y:S02]  /*94490*/  ISETP.LT.OR P1, PT, R31, 0xe1, !P2 ;  /* 0x000000e11f00780c */ /* 0x000fe40005721670 */
[----:B------:R-:W-:-:S02]  /*944a0*/  F2FP.SATFINITE.E4M3.F32.PACK_AB_MERGE_C R17, RZ, R17, RZ ;  /* 0x00000011ff11723e */ /* 0x000fc400048070ff */
[----:B------:R-:W-:-:S03]  /*944b0*/  @P5 LOP3.LUT R2, R2, 0x20000000, RZ, 0xfc, !PT ;  /* 0x2000000002025812 */ /* 0x000fc600078efcff */
[----:B------:R0:W-:Y:S01]  /*944c0*/  @!P0 STG.E.U8 desc[UR30][R214.64+0x99], R17 ;  /* 0x00009911d6008986 */ /* 0x0001e2000c10111e */
[----:B------:R-:W-:-:S04]  /*944d0*/  LOP3.LUT R2, R2, 0xbfffffff, RZ, 0xc0, !PT ;  /* 0xbfffffff02027812 */ /* 0x000fc800078ec0ff */
[----:B------:R-:W-:Y:S01]  /*944e0*/  @P6 LOP3.LUT R2, R2, 0x40000000, RZ, 0xfc, !PT ;  /* 0x4000000002026812 */ /* 0x000fe200078efcff */
[----:B0-----:R-:W-:Y:S02]  /*944f0*/  IMAD.U32 R214, RZ, RZ, UR11 ;  /* 0x0000000bffd67e24 */ /* 0x001fe4000f8e00ff */
[----:B------:R-:W-:-:S03]  /*94500*/  IMAD.U32 R17, RZ, RZ, UR10 ;  /* 0x0000000aff117e24 */ /* 0x000fc6000f8e00ff */
[----:B------:R-:W-:-:S04]  /*94510*/  @!P1 IADD3 R214, P6, P3, R214, UR9, R24 ;  /* 0x00000009d6d69c10 */ /* 0x000fc8000fbde018 */
[----:B------:R-:W-:Y:S01]  /*94520*/  @!P1 IADD3.X R10, R17, UR8, R32, P6, P3 ;  /* 0x00000008110a9c10 */ /* 0x000fe2000b7e6420 */
[----:B--2---:R-:W-:Y:S02]  /*94530*/  FMUL R17, R14, UR27 ;  /* 0x0000001b0e117c20 */ /* 0x004fe40008400000 */
[----:B------:R-:W2:Y:S01]  /*94540*/  LDL.LU R14, [R1+0xfcc] ;  /* 0x000fcc00010e7983 */ /* 0x000ea20000300800 */
[----:B------:R-:W-:Y:S02]  /*94550*/  ISETP.LT.OR P4, PT, R31, 0x99, !P2 ;  /* 0x000000991f00780c */ /* 0x000fe40005781670 */
[----:B------:R-:W-:Y:S01]  /*94560*/  LOP3.LUT R0, R0, 0xffffffbf, RZ, 0xc0, !PT ;  /* 0xffffffbf00007812 */ /* 0x000fe200078ec0ff */
[----:B------:R-:W3:Y:S10]  /*94570*/  LDL.LU R15, [R1+0xfd0] ;  /* 0x000fd000010f7983 */ /* 0x000ef40000300800 */
[----:B------:R-:W0:Y:S01]  /*94580*/  @!P4 LDC.64 R18, c[0x0][0x5c0] ;  /* 0x00017000ff12cb82 */ /* 0x000e220000000a00 */
[----:B------:R-:W-:-:S02]  /*94590*/  @P1 LOP3.LUT R0, R0, 0x40, RZ, 0xfc, !PT ;  /* 0x0000004000001812 */ /* 0x000fc400078efcff */
[----:B------:R-:W-:Y:S02]  /*945a0*/  LOP3.LUT P1, RZ, R16, 0x40, RZ, 0xc0, !PT ;  /* 0x0000004010ff7812 */ /* 0x000fe4000782c0ff */
[----:B------:R-:W-:Y:S02]  /*945b0*/  F2FP.SATFINITE.E4M3.F32.PACK_AB_MERGE_C R17, RZ, R17, RZ ;  /* 0x00000011ff11723e */ /* 0x000fe400048070ff */
[----:B0-----:R-:W-:-:S05]  /*945c0*/  @!P4 IADD3 R18, P5, R208, R18, RZ ;  /* 0x00000012d012c210 */ /* 0x001fca0007fbe0ff */
[----:B------:R-:W-:-:S05]  /*945d0*/  @!P4 IMAD.X R19, R216, 0x1, R19, P5 ;  /* 0x00000001d813c824 */ /* 0x000fca00028e0613 */
[----:B------:R0:W-:Y:S01]  /*945e0*/  @!P4 STG.E.U8 desc[UR30][R18.64+0x98], R17 ;  /* 0x000098111200c986 */ /* 0x0001e2000c10111e */
[C---:B------:R-:W-:Y:S01]  /*945f0*/  ISETP.LT.OR P5, PT, R31.reuse, 0xe2, !P2 ;  /* 0x000000e21f00780c */ /* 0x040fe200057a1670 */
[----:B0-----:R-:W0:Y:S01]  /*94600*/  @!P1 LDC.64 R18, c[0x0][0x5c0] ;  /* 0x00017000ff129b82 */ /* 0x001e220000000a00 */
[----:B------:R-:W-:Y:S01]  /*94610*/  IMAD.U32 R208, RZ, RZ, UR11 ;  /* 0x0000000bffd07e24 */ /* 0x000fe2000f8e00ff */
[----:B------:R-:W-:Y:S01]  /*94620*/  ISETP.LT.OR P6, PT, R31, 0xe9, !P2 ;  /* 0x000000e91f00780c */ /* 0x000fe200057c1670 */
[----:B------:R-:W-:-:S09]  /*94630*/  IMAD.U32 R215, RZ, RZ, UR10 ;  /* 0x0000000affd77e24 */ /* 0x000fd2000f8e00ff */
[----:B------:R-:W-:-:S04]  /*94640*/  @!P5 IADD3 R208, P4, P3, R208, UR9, R24 ;  /* 0x00000009d0d0dc10 */ /* 0x000fc8000fb9e018 */
[----:B------:R-:W-:Y:S01]  /*94650*/  @!P5 IADD3.X R215, R215, UR8, R32, P4, P3 ;  /* 0x00000008d7d7dc10 */ /* 0x000fe2000a7e6420 */
[----:B------:R-:W-:Y:S02]  /*94660*/  IMAD.U32 R216, RZ, RZ, UR10 ;  /* 0x0000000affd87e24 */ /* 0x000fe4000f8e00ff */
[----:B----4-:R-:W-:Y:S01]  /*94670*/  FMUL R17, R12, UR27 ;  /* 0x0000001b0c117c20 */ /* 0x010fe20008400000 */
[----:B0-----:R-:W-:Y:S01]  /*94680*/  @!P1 IADD3 R18, P3, R190, R18, RZ ;  /* 0x00000012be129210 */ /* 0x001fe20007f7e0ff */
[----:B------:R-:W-:-:S04]  /*94690*/  IMAD.U32 R190, RZ, RZ, UR11 ;  /* 0x0000000bffbe7e24 */ /* 0x000fc8000f8e00ff */
[----:B------:R-:W-:Y:S01]  /*946a0*/  @!P1 IMAD.X R19, R192, 0x1, R19, P3 ;  /* 0x00000001c0139824 */ /* 0x000fe200018e0613 */
        /* <DEDUP_REMOVED lines=8> */
[----:B------:R-:W-:Y:S01]  /*94730*/  @!P4 IADD3.X R7, R17, UR8, R32, P1, P3 ;  /* 0x000000081107cc10 */ /* 0x000fe20008fe6420 */
[----:B--2---:R-:W-:Y:S02]  /*94740*/  FMUL R17, R14, UR27 ;  /* 0x0000001b0e117c20 */ /* 0x004fe40008400000 */
[----:B------:R-:W2:Y:S01]  /*94750*/  LDL.LU R14, [R1+0xfd4] ;  /* 0x000fd400010e7983 */ /* 0x000ea20000300800 */
[----:B------:R-:W-:Y:S02]  /*94760*/  LOP3.LUT P0, RZ, R5, 0x800000, RZ, 0xc0, !PT ;  /* 0x0080000005ff7812 */ /* 0x000fe4000780c0ff */
[----:B------:R-:W-:-:S11]  /*94770*/  F2FP.SATFINITE.E4M3.F32.PACK_AB_MERGE_C R17, RZ, R17, RZ ;  /* 0x00000011ff11723e */ /* 0x000fd600048070ff */
[----:B------:R0:W-:Y:S01]  /*94780*/  @!P0 STG.E.U8 desc[UR30][R212.64+0xa0], R17 ;  /* 0x0000a011d4008986 */ /* 0x0001e2000c10111e */
[----:B------:R-:W-:Y:S01]  /*94790*/  ISETP.LT.OR P0, PT, R31, 0xf1, !P2 ;  /* 0x000000f11f00780c */ /* 0x000fe20005701670 */
[----:B0-----:R-:W-:Y:S02]  /*947a0*/  IMAD.U32 R212, RZ, RZ, UR11 ;  /* 0x0000000bffd47e24 */ /* 0x001fe4000f8e00ff */
[----:B------:R-:W-:-:S10]  /*947b0*/  IMAD.U32 R213, RZ, RZ, UR10 ;  /* 0x0000000affd57e24 */ /* 0x000fd4000f8e00ff */
[----:B------:R-:W-:Y:S02]  /*947c0*/  @!P0 IADD3 R212, P1, P3, R212, UR9, R24 ;  /* 0x00000009d4d48c10 */ /* 0x000fe4000fb3e018 */
[----:B------:R-:W-:Y:S02]  /*947d0*/  LOP3.LUT R5, R5, 0xfffffdff, RZ, 0xc0, !PT ;  /* 0xfffffdff05057812 */ /* 0x000fe400078ec0ff */
[----:B------:R-:W-:Y:S02]  /*947e0*/  @!P0 IADD3.X R213, R213, UR8, R32, P1, P3 ;  /* 0x00000008d5d58c10 */ /* 0x000fe40008fe6420 */
[----:B------:R-:W-:Y:S02]  /*947f0*/  ISETP.LT.OR P1, PT, R31, 0xf2, !P2 ;  /* 0x000000f21f00780c */ /* 0x000fe40005721670 */
[----:B------:R-:W-:Y:S01]  /*94800*/  @P6 LOP3.LUT R5, R5, 0x200, RZ, 0xfc, !PT ;  /* 0x0000020005056812 */ /* 0x000fe200078efcff */
[----:B------:R-:W-:-:S03]  /*94810*/  IMAD.U32 R17, RZ, RZ, UR11 ;  /* 0x0000000bff117e24 */ /* 0x000fc6000f8e00ff */
[----:B------:R-:W-:-:S04]  /*94820*/  LOP3.LUT R5, R5, 0xffffefff, RZ, 0xc0, !PT ;  /* 0xffffefff05057812 */ /* 0x000fc800078ec0ff */
[----:B------:R-:W-:-:S03]  /*94830*/  @P4 LOP3.LUT R5, R5, 0x1000, RZ, 0xfc, !PT ;  /* 0x0000100005054812 */ /* 0x000fc600078efcff */
[----:B------:R-:W-:Y:S01]  /*94840*/  @!P1 IADD3 R8, P4, P3, R17, UR9, R24 ;  /* 0x0000000911089c10 */ /* 0x000fe2000fb9e018 */
[----:B---3--:R-:W-:Y:S02]  /*94850*/  FMUL R17, R15, UR27 ;  /* 0x0000001b0f117c20 */ /* 0x008fe40008400000 */
[----:B------:R-:W3:Y:S04]  /*94860*/  LDL.LU R15, [R1+0xfd8] ;  /* 0x000fd800010f7983 */ /* 0x000ee80000300800 */
[----:B------:R-:W4:Y:S01]  /*94870*/  LDL.LU R12, [R1+0xfdc] ;  /* 0x000fdc00010c7983 */ /* 0x000f220000300800 */
[----:B------:R-:W-:-:S04]  /*94880*/  LOP3.LUT R0, R0, 0xefffffff, RZ, 0xc0, !PT ;  /* 0xefffffff00007812 */ /* 0x000fc800078ec0ff */
[----:B------:R-:W-:-:S04]  /*94890*/  @P5 LOP3.LUT R0, R0, 0x10000000, RZ, 0xfc, !PT ;  /* 0x1000000000005812 */ /* 0x000fc800078efcff */
[----:B------:R-:W-:Y:S02]  /*948a0*/  LOP3.LUT P5, RZ, R0, 0x2000000, RZ, 0xc0, !PT ;  /* 0x0200000000ff7812 */ /* 0x000fe400078ac0ff */
[----:B------:R-:W-:Y:S02]  /*948b0*/  ISETP.LT.OR P6, PT, R31, 0xf9, !P2 ;  /* 0x000000f91f00780c */ /* 0x000fe400057c1670 */
[----:B------:R-:W-:Y:S01]  /*948c0*/  F2FP.SATFINITE.E4M3.F32.PACK_AB_MERGE_C R17, RZ, R17, RZ ;  /* 0x00000011ff11723e */ /* 0x000fe200048070ff */
[----:B------:R-:W-:-:S08]  /*948d0*/  IMAD.U32 R18, RZ, RZ, UR10 ;  /* 0x0000000aff127e24 */ /* 0x000fd0000f8e00ff */
[----:B------:R0:W-:Y:S01]  /*948e0*/  @!P5 STG.E.U8 desc[UR30][R204.64+0xa1], R17 ;  /* 0x0000a111cc00d986 */ /* 0x0001e2000c10111e */
[----:B------:R-:W-:Y:S01]  /*948f0*/  @!P1 IADD3.X R6, R18, UR8, R32, P4, P3 ;  /* 0x0000000812069c10 */ /* 0x000fe2000a7e6420 */
[----:B0-----:R-:W-:Y:S02]  /*94900*/  IMAD.U32 R204, RZ, RZ, UR11 ;  /* 0x0000000bffcc7e24 */ /* 0x001fe4000f8e00ff */
[----:B------:R-:W-:-:S03]  /*94910*/  IMAD.U32 R17, RZ, RZ, UR10 ;  /* 0x0000000aff117e24 */ /* 0x000fc6000f8e00ff */
[----:B------:R-:W-:-:S04]  /*94920*/  @!P6 IADD3 R204, P5, P3, R204, UR9, R24 ;  /* 0x00000009ccccec10 */ /* 0x000fc8000fbbe018 */
[----:B------:R-:W-:Y:S02]  /*94930*/  @!P6 IADD3.X R153, R17, UR8, R32, P5, P3 ;  /* 0x000000081199ec10 */ /* 0x000fe4000afe6420 */
[----:B------:R-:W-:Y:S02]  /*94940*/  ISETP.LT.OR P4, PT, R31, 0xa1, !P2 ;  /* 0x000000a11f00780c */ /* 0x000fe40005781670 */
[----:B------:R-:W-:-:S11]  /*94950*/  LOP3.LUT R2, R2, 0xfdffffff, RZ, 0xc0, !PT ;  /* 0xfdffffff02027812 */ /* 0x000fd600078ec0ff */
[----:B------:R-:W0:Y:S01]  /*94960*/  @!P4 LDC.64 R18, c[0x0][0x5c0] ;  /* 0x00017000ff12cb82 */ /* 0x000e220000000a00 */
[----:B------:R-:W-:-:S04]  /*94970*/  @P0 LOP3.LUT R2, R2, 0x2000000, RZ, 0xfc, !PT ;  /* 0x0200000002020812 */ /* 0x000fc800078efcff */
[----:B------:R-:W-:Y:S02]  /*94980*/  LOP3.LUT R2, R2, 0xfbffffff, RZ, 0xc0, !PT ;  /* 0xfbffffff02027812 */ /* 0x000fe400078ec0ff */
[----:B------:R-:W-:Y:S02]  /*94990*/  LOP3.LUT P0, RZ, R0, 0x1000, RZ, 0xc0, !PT ;  /* 0x0000100000ff7812 */ /* 0x000fe4000780c0ff */
[----:B------:R-:W-:Y:S01]  /*949a0*/  @P1 LOP3.LUT R2, R2, 0x4000000, RZ, 0xfc, !PT ;  /* 0x0400000002021812 */ /* 0x000fe200078efcff */
[----:B--2---:R-:W-:Y:S02]  /*949b0*/  FMUL R17, R14, UR27 ;  /* 0x0000001b0e117c20 */ /* 0x004fe40008400000 */
[----:B------:R-:W2:Y:S01]  /*949c0*/  LDL.LU R14, [R1+0xfe0] ;  /* 0x000fe000010e7983 */ /* 0x000ea20000300800 */
[----:B0-----:R-:W-:Y:S02]  /*949d0*/  @!P4 IADD3 R18, P1, R33, R18, RZ ;  /* 0x000000122112c210 */ /* 0x001fe40007f3e0ff */
[----:B------:R-:W-:-:S03]  /*949e0*/  F2FP.SATFINITE.E4M3.F32.PACK_AB_MERGE_C R17, RZ, R17, RZ ;  /* 0x00000011ff11723e */ /* 0x000fc600048070ff */
[----:B------:R-:W-:-:S05]  /*949f0*/  @!P4 IMAD.X R19, R217, 0x1, R19, P1 ;  /* 0x00000001d913c824 */ /* 0x000fca00008e0613 */
[----:B------:R0:W-:Y:S01]  /*94a00*/  @!P4 STG.E.U8 desc[UR30][R18.64+0xa0], R17 ;  /* 0x0000a0111200c986 */ /* 0x0001e2000c10111e */
[----:B------:R-:W-:Y:S01]  /*94a10*/  ISETP.LT.OR P4, PT, R31, 0xfa, !P2 ;  /* 0x000000fa1f00780c */ /* 0x000fe20005781670 */
[----:B0-----:R-:W0:Y:S01]  /*94a20*/  @!P0 LDC.64 R18, c[0x0][0x5c0] ;  /* 0x00017000ff128b82 */ /* 0x001e220000000a00 */
[----:B------:R-:W-:Y:S01]  /*94a30*/  IMAD.U32 R33, RZ, RZ, UR11 ;  /* 0x0000000bff217e24 */ /* 0x000fe2000f8e00ff */
[----:B------:R-:W-:Y:S01]  /*94a40*/  LOP3.LUT R3, R3, 0xfffffffd, RZ, 0xc0, !PT ;  /* 0xfffffffd03037812 */ /* 0x000fe200078ec0ff */
[----:B------:R-:W-:-:S03]  /*94a50*/  IMAD.U32 R205, RZ, RZ, UR10 ;  /* 0x0000000affcd7e24 */ /* 0x000fc6000f8e00ff */
[----:B------:R-:W-:-:S06]  /*94a60*/  @P6 LOP3.LUT R3, R3, 0x2, RZ, 0xfc, !PT ;  /* 0x0000000203036812 */ /* 0x000fcc00078efcff */
[----:B------:R-:W-:Y:S02]  /*94a70*/  @!P4 IADD3 R33, P1, P3, R33, UR9, R24 ;  /* 0x000000092121cc10 */ /* 0x000fe4000fb3e018 */
[----:B------:R-:W-:Y:S02]  /*94a80*/  LOP3.LUT P6, RZ, R5, 0x1000000, RZ, 0xc0, !PT ;  /* 0x0100000005ff7812 */ /* 0x000fe400078cc0ff */
[----:B------:R-:W-:Y:S02]  /*94a90*/  @!P4 IADD3.X R205, R205, UR8, R32, P1, P3 ;  /* 0x00000008cdcdcc10 */ /* 0x000fe40008fe6420 */
[----:B------:R-:W-:Y:S02]  /*94aa0*/  LOP3.LUT R16, R16, 0xffffffdf, RZ, 0xc0, !PT ;  /* 0xffffffdf10107812 */ /* 0x000fe400078ec0ff */
[----:B0-----:R-:W-:-:S05]  /*94ab0*/  @!P0 IADD3 R18, P3, R188, R18, RZ ;  /* 0x00000012bc128210 */ /* 0x001fca0007f7e0ff */
[----:B------:R-:W-:Y:S01]  /*94ac0*/  @!P0 IMAD.X R19, R220, 0x1, R19, P3 ;  /* 0x00000001dc138824 */ /* 0x000fe200018e0613 */
[----:B------:R-:W-:Y:S02]  /*94ad0*/  ISETP.GE.AND P3, PT, R30, 0x109, PT ;  /* 0x000001091e00780c */ /* 0x000fe40003f66270 */
[----:B------:R-:W-:Y:S02]  /*94ae0*/  @P6 LOP3.LUT R16, R16, 0x20, RZ, 0xfc, !PT ;  /* 0x0000002010106812 */ /* 0x000fe400078efcff */
[----:B------:R-:W-:Y:S01]  /*94af0*/  ISETP.LT.OR P6, PT, R31, 0x1, !P3 ;  /* 0x000000011f00780c */ /* 0x000fe20005fc1670 */
[----:B------:R-:W-:Y:S01]  /*94b00*/  IMAD.U32 R188, RZ, RZ, UR11 ;  /* 0x0000000bffbc7e24 */ /* 0x000fe2000f8e00ff */
[----:B------:R-:W-:Y:S01]  /*94b10*/  LOP3.LUT R2, R2, 0xffff7fff, RZ, 0xc0, !PT ;  /* 0xffff7fff02027812 */ /* 0x000fe200078ec0ff */
[----:B------:R-:W-:-:S03]  /*94b20*/  IMAD.U32 R220, RZ, RZ, UR10 ;  /* 0x0000000affdc7e24 */ /* 0x000fc6000f8e00ff */
[----:B------:R-:W-:Y:S01]  /*94b30*/  @P2 LOP3.LUT R2, R2, 0x8000, RZ, 0xfc, !PT ;  /* 0x0000800002022812 */ /* 0x000fe200078efcff */
[----:B---3--:R-:W-:Y:S02]  /*94b40*/  FMUL R17, R15, UR27 ;  /* 0x0000001b0f117c20 */ /* 0x008fe40008400000 */
[----:B------:R-:W3:Y:S04]  /*94b50*/  LDL.LU R15, [R1+0xfe4] ;  /* 0x000fe400010f7983 */ /* 0x000ee80000300800 */
[----:B------:R-:W-:-:S04]  /*94b60*/  @!P6 IADD3 R188, P1, P2, R188, UR13, R24 ;  /* 0x0000000dbcbcec10 */ /* 0x000fc8000fa3e018 */
[----:B------:R-:W-:Y:S02]  /*94b70*/  @!P6 IADD3.X R220, R220, UR12, R32, P1, P2 ;  /* 0x0000000cdcdcec10 */ /* 0x000fe40008fe4420 */
[----:B------:R-:W-:Y:S02]  /*94b80*/  ISETP.LT.OR P2, PT, R31, 0x2, !P3 ;  /* 0x000000021f00780c */ /* 0x000fe40005f41670 */
[----:B------:R-:W-:Y:S01]  /*94b90*/  F2FP.SATFINITE.E4M3.F32.PACK_AB_MERGE_C R17, RZ, R17, RZ ;  /* 0x00000011ff11723e */ /* 0x000fe200048070ff */
[----:B------:R-:W-:-:S04]  /*94ba0*/  IMAD.U32 R217, RZ, RZ, UR11 ;  /* 0x0000000bffd97e24 */ /* 0x000fc8000f8e00ff */
[----:B------:R0:W-:Y:S01]  /*94bb0*/  @!P0 STG.E.U8 desc[UR30][R18.64+0xa1], R17 ;  /* 0x0000a11112008986 */ /* 0x0001e2000c10111e */
[----:B------:R-:W-:-:S05]  /*94bc0*/  LOP3.LUT P6, RZ, R16, 0x20, RZ, 0xc0, !PT ;  /* 0x0000002010ff7812 */ /* 0x000fca00078cc0ff */
[----:B------:R-:W-:Y:S01]  /*94bd0*/  @!P2 IADD3 R217, P0, P1, R217, UR13, R24 ;  /* 0x0000000dd9d9ac10 */ /* 0x000fe2000f91e018 */
[----:B0-----:R-:W-:-:S05]  /*94be0*/  IMAD.U32 R17, RZ, RZ, UR10 ;  /* 0x0000000aff117e24 */ /* 0x001fca000f8e00ff */
[----:B------:R-:W-:Y:S01]  /*94bf0*/  @!P2 IADD3.X R145, R17, UR12, R32, P0, P1 ;  /* 0x0000000c1191ac10 */ /* 0x000fe200087e2420 */
[----:B----4-:R-:W-:-:S05]  /*94c00*/  FMUL R17, R12, UR27 ;  /* 0x0000001b0c117c20 */ /* 0x010fca0008400000 */
[----:B------:R-:W-:-:S05]  /*94c10*/  F2FP.SATFINITE.E4M3.F32.PACK_AB_MERGE_C R17, RZ, R17, RZ ;  /* 0x00000011ff11723e */ /* 0x000fca00048070ff */
[----:B------:R0:W-:Y:S01]  /*94c20*/  @!P6 STG.E.U8 desc[UR30][R210.64+0xa8], R17 ;  /* 0x0000a811d200e986 */ /* 0x0001e2000c10111e */
[----:B------:R-:W-:Y:S01]  /*94c30*/  ISETP.LT.OR P6, PT, R31, 0x9, !P3 ;  /* 0x000000091f00780c */ /* 0x000fe20005fc1670 */
[----:B0-----:R-:W-:Y:S02]  /*94c40*/  IMAD.U32 R210, RZ, RZ, UR11 ;  /* 0x0000000bffd27e24 */ /* 0x001fe4000f8e00ff */
[----:B------:R-:W-:-:S10]  /*94c50*/  IMAD.U32 R211, RZ, RZ, UR10 ;  /* 0x0000000affd37e24 */ /* 0x000fd4000f8e00ff */
[----:B------:R-:W-:-:S04]  /*94c60*/  @!P6 IADD3 R210, P1, P2, R210, UR13, R24 ;  /* 0x0000000dd2d2ec10 */ /* 0x000fc8000fa3e018 */
[----:B------:R-:W-:Y:S02]  /*94c70*/  @!P6 IADD3.X R211, R211, UR12, R32, P1, P2 ;  /* 0x0000000cd3d3ec10 */ /* 0x000fe40008fe4420 */
[----:B------:R-:W-:Y:S01]  /*94c80*/  ISETP.LT.OR P6, PT, R31, 0xa, !P3 ;  /* 0x0000000a1f00780c */ /* 0x000fe20005fc1670 */
[----:B------:R-:W-:-:S12]  /*94c90*/  IMAD.U32 R17, RZ, RZ, UR11 ;  /* 0x0000000bff117e24 */ /* 0x000fd8000f8e00ff */
[----:B------:R-:W-:Y:S01]  /*94ca0*/  @!P6 IADD3 R142, P1, P2, R17, UR13, R24 ;  /* 0x0000000d118eec10 */ /* 0x000fe2000fa3e018 */
[----:B--2---:R-:W-:Y:S02]  /*94cb0*/  FMUL R17, R14, UR27 ;  /* 0x0000001b0e117c20 */ /* 0x004fe40008400000 */
[----:B------:R-:W2:Y:S04]  /*94cc0*/  LDL.LU R14, [R1+0xfe8] ;  /* 0x000fe800010e7983 */ /* 0x000ea80000300800 */
[----:B------:R-:W4:Y:S01]  /*94cd0*/  LDL.LU R12, [R1+0xfec] ;  /* 0x000fec00010c7983 */ /* 0x000f220000300800 */
[----:B------:R-:W-:Y:S01]  /*94ce0*/  IMAD.U32 R18, RZ, RZ, UR10 ;  /* 0x0000000aff127e24 */ /* 0x000fe2000f8e00ff */
[----:B------:R-:W-:-:S04]  /*94cf0*/  LOP3.LUT R5, R5, 0x7fffffff, RZ, 0xc0, !PT ;  /* 0x7fffffff05057812 */ /* 0x000fc800078ec0ff */
[----:B------:R-:W-:Y:S02]  /*94d00*/  @!P6 IADD3.X R143, R18, UR12, R32, P1, P2 ;  /* 0x0000000c128fec10 */ /* 0x000fe40008fe4420 */
[----:B------:R-:W-:Y:S02]  /*94d10*/  LOP3.LUT P6, RZ, R3, 0x4, RZ, 0xc0, !PT ;  /* 0x0000000403ff7812 */ /* 0x000fe400078cc0ff */
[----:B------:R-:W-:Y:S02]  /*94d20*/  @P4 LOP3.LUT R5, R5, 0x80000000, RZ, 0xfc, !PT ;  /* 0x8000000005054812 */ /* 0x000fe400078efcff */
[----:B------:R-:W-:Y:S02]  /*94d30*/  LOP3.LUT R16, R16, 0xffffffef, RZ, 0xc0, !PT ;  /* 0xffffffef10107812 */ /* 0x000fe400078ec0ff */
[----:B------:R-:W-:Y:S02]  /*94d40*/  LOP3.LUT P5, RZ, R5, 0x4000000, RZ, 0xc0, !PT ;  /* 0x0400000005ff7812 */ /* 0x000fe400078ac0ff */
[----:B------:R-:W-:-:S05]  /*94d50*/  F2FP.SATFINITE.E4M3.F32.PACK_AB_MERGE_C R17, RZ, R17, RZ ;  /* 0x00000011ff11723e */ /* 0x000fca00048070ff */
[----:B------:R-:W-:Y:S02]  /*94d60*/  @P6 LOP3.LUT R16, R16, 0x10, RZ, 0xfc, !PT ;  /* 0x0000001010106812 */ /* 0x000fe400078efcff */
[----:B------:R-:W-:-:S04]  /*94d70*/  ISETP.LT.OR P6, PT, R31, 0x11, !P3 ;  /* 0x000000111f00780c */ /* 0x000fc80005fc1670 */
[----:B------:R0:W-:Y:S02]  /*94d80*/  @!P5 STG.E.U8 desc[UR30][R200.64+0xa9], R17 ;  /* 0x0000a911c800d986 */ /* 0x0001e4000c10111e */
[----:B0-----:R-:W-:Y:S02]  /*94d90*/  IMAD.U32 R201, RZ, RZ, UR11 ;  /* 0x0000000bffc97e24 */ /* 0x001fe4000f8e00ff */
[----:B------:R-:W-:-:S05]  /*94da0*/  IMAD.U32 R17, RZ, RZ, UR10 ;  /* 0x0000000aff117e24 */ /* 0x000fca000f8e00ff */
[----:B------:R-:W-:-:S04]  /*94db0*/  @!P6 IADD3 R201, P2, P5, R201, UR13, R24 ;  /* 0x0000000dc9c9ec10 */ /* 0x000fc8000fd5e018 */
[----:B------:R-:W-:Y:S01]  /*94dc0*/  @!P6 IADD3.X R141, R17, UR12, R32, P2, P5 ;  /* 0x0000000c118dec10 */ /* 0x000fe200097ea420 */
[----:B---3--:R-:W-:Y:S02]  /*94dd0*/  FMUL R17, R15, UR27 ;  /* 0x0000001b0f117c20 */ /* 0x008fe40008400000 */
[----:B------:R-:W3:Y:S01]  /*94de0*/  LDL.LU R15, [R1+0xff0] ;  /* 0x000ff000010f7983 */ /* 0x000ee20000300800 */
[----:B------:R-:W-:-:S13]  /*94df0*/  LOP3.LUT P4, RZ, R0, 0x800, RZ, 0xc0, !PT ;  /* 0x0000080000ff7812 */ /* 0x000fda000788c0ff */
[----:B------:R-:W0:Y:S01]  /*94e00*/  @!P4 LDC.64 R18, c[0x0][0x5c0] ;  /* 0x00017000ff12cb82 */ /* 0x000e220000000a00 */
[----:B------:R-:W-:Y:S02]  /*94e10*/  F2FP.SATFINITE.E4M3.F32.PACK_AB_MERGE_C R17, RZ, R17, RZ ;  /* 0x00000011ff11723e */ /* 0x000fe400048070ff */
[----:B0-----:R-:W-:-:S05]  /*94e20*/  @!P4 IADD3 R18, P1, R221, R18, RZ ;  /* 0x00000012dd12c210 */ /* 0x001fca0007f3e0ff */
[----:B------:R-:W-:-:S05]  /*94e30*/  @!P4 IMAD.X R19, R228, 0x1, R19, P1 ;  /* 0x00000001e413c824 */ /* 0x000fca00008e0613 */
[----:B------:R0:W-:Y:S01]  /*94e40*/  @!P4 STG.E.U8 desc[UR30][R18.64+0xa8], R17 ;  /* 0x0000a8111200c986 */ /* 0x0001e2000c10111e */
[----:B------:R-:W-:Y:S02]  /*94e50*/  LOP3.LUT P0, RZ, R0, 0x400, RZ, 0xc0, !PT ;  /* 0x0000040000ff7812 */ /* 0x000fe4000780c0ff */
[----:B------:R-:W-:-:S11]  /*94e60*/  ISETP.LT.OR P4, PT, R31, 0x12, !P3 ;  /* 0x000000121f00780c */ /* 0x000fd60005f81670 */
[----:B0-----:R-:W0:Y:S01]  /*94e70*/  @!P0 LDC.64 R18, c[0x0][0x5c0] ;  /* 0x00017000ff128b82 */ /* 0x001e220000000a00 */
[----:B------:R-:W-:Y:S01]  /*94e80*/  IMAD.U32 R200, RZ, RZ, UR11 ;  /* 0x0000000bffc87e24 */ /* 0x000fe2000f8e00ff */
[----:B------:R-:W-:Y:S01]  /*94e90*/  ISETP.LT.OR P6, PT, R31, 0x19, !P3 ;  /* 0x000000191f00780c */ /* 0x000fe20005fc1670 */
[----:B------:R-:W-:-:S03]  /*94ea0*/  IMAD.U32 R221, RZ, RZ, UR10 ;  /* 0x0000000affdd7e24 */ /* 0x000fc6000f8e00ff */
[----:B------:R-:W-:Y:S01]  /*94eb0*/  @!P4 IADD3 R200, P1, P2, R200, UR13, R24 ;  /* 0x0000000dc8c8cc10 */ /* 0x000fe2000fa3e018 */
[----:B--2---:R-:W-:Y:S02]  /*94ec0*/  FMUL R17, R14, UR27 ;  /* 0x0000001b0e117c20 */ /* 0x004fe40008400000 */
[----:B------:R-:W2:Y:S01]  /*94ed0*/  LDL.LU R14, [R1+0xff4] ;  /* 0x000ff400010e7983 */ /* 0x000ea20000300800 */
[----:B------:R-:W-:Y:S02]  /*94ee0*/  @!P4 IADD3.X R221, R221, UR12, R32, P1, P2 ;  /* 0x0000000cddddcc10 */ /* 0x000fe40008fe4420 */
[----:B0-----:R-:W-:Y:S01]  /*94ef0*/  @!P0 IADD3 R18, P1, R229, R18, RZ ;  /* 0x00000012e5128210 */ /* 0x001fe20007f3e0ff */
[----:B------:R-:W-:-:S04]  /*94f00*/  IMAD.U32 R228, RZ, RZ, UR11 ;  /* 0x0000000bffe47e24 */ /* 0x000fc8000f8e00ff */
[----:B------:R-:W-:Y:S01]  /*94f10*/  @!P0 IMAD.X R19, R230, 0x1, R19, P1 ;  /* 0x00000001e6138824 */ /* 0x000fe200008e0613 */
[----:B------:R-:W-:Y:S01]  /*94f20*/  @!P6 IADD3 R228, P1, P2, R228, UR13, R24 ;  /* 0x0000000de4e4ec10 */ /* 0x000fe2000fa3e018 */
[----:B------:R-:W-:-:S05]  /*94f30*/  IMAD.U32 R230, RZ, RZ, UR10 ;  /* 0x0000000affe67e24 */ /* 0x000fca000f8e00ff */
        /* <DEDUP_REMOVED lines=20> */
[----:B---3--:R-:W-:Y:S02]  /*95080*/  FMUL R17, R15, UR27 ;  /* 0x0000001b0f117c20 */ /* 0x008fe40008400000 */
[----:B------:R-:W3:Y:S04]  /*95090*/  LDL.LU R15, [R1+0xff8] ;  /* 0x000ff800010f7983 */ /* 0x000ee80000300800 */
[----:B------:R-:W4:Y:S01]  /*950a0*/  LDL.LU R12, [R1+0xffc] ;  /* 0x000ffc00010c7983 */ /* 0x000f220000300800 */
[----:B------:R-:W-:-:S05]  /*950b0*/  IMAD.U32 R18, RZ, RZ, UR10 ;  /* 0x0000000aff127e24 */ /* 0x000fca000f8e00ff */
[----:B------:R-:W-:Y:S02]  /*950c0*/  @!P6 IADD3.X R125, R18, UR12, R32, P1, P2 ;  /* 0x0000000c127dec10 */ /* 0x000fe40008fe4420 */
[----:B------:R-:W-:Y:S02]  /*950d0*/  LOP3.LUT P6, RZ, R4, 0x10, RZ, 0xc0, !PT ;  /* 0x0000001004ff7812 */ /* 0x000fe400078cc0ff */
[----:B------:R-:W-:Y:S02]  /*950e0*/  LOP3.LUT P5, RZ, R0, 0x4000000, RZ, 0xc0, !PT ;  /* 0x0400000000ff7812 */ /* 0x000fe400078ac0ff */
[----:B------:R-:W-:Y:S02]  /*950f0*/  LOP3.LUT R16, R16, 0xfffffff7, RZ, 0xc0, !PT ;  /* 0xfffffff710107812 */ /* 0x000fe400078ec0ff */
[----:B------:R-:W-:-:S07]  /*95100*/  F2FP.SATFINITE.E4M3.F32.PACK_AB_MERGE_C R17, RZ, R17, RZ ;  /* 0x00000011ff11723e */ /* 0x000fce00048070ff */
[----:B------:R-:W-:Y:S02]  /*95110*/  @P6 LOP3.LUT R16, R16, 0x8, RZ, 0xfc, !PT ;  /* 0x0000000810106812 */ /* 0x000fe400078efcff */
[----:B------:R-:W-:Y:S01]  /*95120*/  ISETP.LT.OR P6, PT, R31, 0x29, !P3 ;  /* 0x000000291f00780c */ /* 0x000fe20005fc1670 */
[----:B------:R0:W-:Y:S02]  /*95130*/  @!P5 STG.E.U8 desc[UR30][R194.64+0xb1], R17 ;  /* 0x0000b111c200d986 */ /* 0x0001e4000c10111e */
[----:B0-----:R-:W-:Y:S02]  /*95140*/  IMAD.U32 R195, RZ, RZ, UR11 ;  /* 0x0000000bffc37e24 */ /* 0x001fe4000f8e00ff */
[----:B------:R-:W-:-:S08]  /*95150*/  IMAD.U32 R17, RZ, RZ, UR10 ;  /* 0x0000000aff117e24 */ /* 0x000fd0000f8e00ff */
[----:B------:R-:W-:-:S04]  /*95160*/  @!P6 IADD3 R195, P2, P5, R195, UR13, R24 ;  /* 0x0000000dc3c3ec10 */ /* 0x000fc8000fd5e018 */
[----:B------:R-:W-:Y:S02]  /*95170*/  @!P6 IADD3.X R129, R17, UR12, R32, P2, P5 ;  /* 0x0000000c1181ec10 */ /* 0x000fe400097ea420 */
[----:B------:R-:W-:-:S13]  /*95180*/  LOP3.LUT P4, RZ, R0, 0x200, RZ, 0xc0, !PT ;  /* 0x0000020000ff7812 */ /* 0x000fda000788c0ff */
[----:B------:R-:W0:Y:S01]  /*95190*/  @!P4 LDC.64 R18, c[0x0][0x5c0] ;  /* 0x00017000ff12cb82 */ /* 0x000e220000000a00 */
[----:B--2---:R-:W-:Y:S02]  /*951a0*/  FMUL R17, R14, UR27 ;  /* 0x0000001b0e117c20 */ /* 0x004fe40008400000 */
[----:B------:R-:W2:Y:S01]  /*951b0*/  LDL.LU R14, [R1+0x1000] ;  /* 0x00100000010e7983 */ /* 0x000ea20000300800 */
[----:B------:R-:W-:Y:S02]  /*951c0*/  LOP3.LUT P0, RZ, R0, 0x100, RZ, 0xc0, !PT ;  /* 0x0000010000ff7812 */ /* 0x000fe4000780c0ff */
[----:B0-----:R-:W-:Y:S02]  /*951d0*/  @!P4 IADD3 R18, P1, R226, R18, RZ ;  /* 0x00000012e212c210 */ /* 0x001fe40007f3e0ff */
[----:B------:R-:W-:-:S03]  /*951e0*/  F2FP.SATFINITE.E4M3.F32.PACK_AB_MERGE_C R17, RZ, R17, RZ ;  /* 0x00000011ff11723e */ /* 0x000fc600048070ff */
        /* <DEDUP_REMOVED lines=9> */
[----:B------:R-:W-:Y:S01]  /*95280*/  IMAD.U32 R227, RZ, RZ, UR10 ;  /* 0x0000000affe37e24 */ /* 0x000fe2000f8e00ff */
[----:B0-----:R-:W-:Y:S01]  /*95290*/  @!P0 IADD3 R18, P1, R189, R18, RZ ;  /* 0x00000012bd128210 */ /* 0x001fe20007f3e0ff */
[----:B------:R-:W-:-:S04]  /*952a0*/  IMAD.U32 R189, RZ, RZ, UR11 ;  /* 0x0000000bffbd7e24 */ /* 0x000fc8000f8e00ff */
[----:B------:R-:W-:Y:S01]  /*952b0*/  @!P0 IMAD.X R19, R193, 0x1, R19, P1 ;  /* 0x00000001c1138824 */ /* 0x000fe200008e0613 */
[----:B------:R-:W-:-:S04]  /*952c0*/  @!P6 IADD3 R189, P1, P2, R189, UR13, R24 ;  /* 0x0000000dbdbdec10 */ /* 0x000fc8000fa3e018 */
[----:B------:R-:W-:Y:S02]  /*952d0*/  @!P6 IADD3.X R227, R227, UR12, R32, P1, P2 ;  /* 0x0000000ce3e3ec10 */ /* 0x000fe40008fe4420 */
[----:B------:R-:W-:Y:S01]  /*952e0*/  ISETP.LT.OR P2, PT, R31, 0x32, !P3 ;  /* 0x000000321f00780c */ /* 0x000fe20005f41670 */
[----:B------:R-:W-:Y:S01]  /*952f0*/  IMAD.U32 R193, RZ, RZ, UR11 ;  /* 0x0000000bffc17e24 */ /* 0x000fe2000f8e00ff */
[----:B------:R-:W-:Y:S01]  /*95300*/  LOP3.LUT P6, RZ, R16, 0x8, RZ, 0xc0, !PT ;  /* 0x0000000810ff7812 */ /* 0x000fe200078cc0ff */
[----:B---3--:R-:W-:Y:S02]  /*95310*/  FMUL R17, R15, UR27 ;  /* 0x0000001b0f117c20 */ /* 0x008fe40008400000 */
[----:B------:R-:W3:Y:S03]  /*95320*/  LDL.LU R15, [R1+0x1004] ;  /* 0x00100400010f7983 */ /* 0x000ee60000300800 */
[----:B------:R-:W-:-:S05]  /*95330*/  F2FP.SATFINITE.E4M3.F32.PACK_AB_MERGE_C R17, RZ, R17, RZ ;  /* 0x00000011ff11723e */ /* 0x000fca00048070ff */
[----:B------:R0:W-:Y:S01]  /*95340*/  @!P0 STG.E.U8 desc[UR30][R18.64+0xb1], R17 ;  /* 0x0000b11112008986 */ /* 0x0001e2000c10111e */
        /* <DEDUP_REMOVED lines=17> */
[----:B------:R-:W-:-:S05]  /*95460*/  IMAD.U32 R18, RZ, RZ, UR10 ;  /* 0x0000000aff127e24 */ /* 0x000fca000f8e00ff */
[----:B------:R-:W-:Y:S02]  /*95470*/  @!P6 IADD3.X R105, R18, UR12, R32, P1, P2 ;  /* 0x0000000c1269ec10 */ /* 0x000fe40008fe4420 */
[C---:B------:R-:W-:Y:S02]  /*95480*/  LOP3.LUT P6, RZ, R4.reuse, 0x100, RZ, 0xc0, !PT ;  /* 0x0000010004ff7812 */ /* 0x040fe400078cc0ff */
        /* <DEDUP_REMOVED lines=12> */
[----:B---3--:R-:W-:Y:S02]  /*95550*/  FMUL R17, R15, UR27 ;  /* 0x0000001b0f117c20 */ /* 0x008fe40008400000 */
[----:B------:R-:W3:Y:S01]  /*95560*/  LDL.LU R15, [R1+0x1010] ;  /* 0x00101000010f7983 */ /* 0x000ee20000300800 */
[----:B0-----:R-:W-:Y:S02]  /*95570*/  @!P4 IADD3 R18, P1, R191, R18, RZ ;  /* 0x00000012bf12c210 */ /* 0x001fe40007f3e0ff */
[----:B------:R-:W-:-:S03]  /*95580*/  F2FP.SATFINITE.E4M3.F32.PACK_AB_MERGE_C R17, RZ, R17, RZ ;  /* 0x00000011ff11723e */ /* 0x000fc600048070ff */
        /* <DEDUP_REMOVED lines=8> */
[----:B------:R-:W-:-:S04]  /*95610*/  @!P4 IADD3 R186, P1, P2, R186, UR13, R24 ;  /* 0x0000000dbabacc10 */ /* 0x000fc8000fa3e018 */
[----:B------:R-:W-:Y:S01]  /*95620*/  @!P4 IADD3.X R191, R191, UR12, R32, P1, P2 ;  /* 0x0000000cbfbfcc10 */ /* 0x000fe20008fe4420 */
[----:B--2---:R-:W-:Y:S02]  /*95630*/  FMUL R17, R14, UR27 ;  /* 0x0000001b0e117c20 */ /* 0x004fe40008400000 */
[----:B------:R-:W2:Y:S01]  /*95640*/  LDL.LU R14, [R1+0x1014] ;  /* 0x00101400010e7983 */ /* 0x000ea20000300800 */
        /* <DEDUP_REMOVED lines=55> */
[----:B------:R-:W-:Y:S01]  /*959c0*/  @!P4 IADD3 R180, P1, P2, R180, UR13, R24 ;  /* 0x0000000db4b4cc10 */ /* 0x000fe2000fa3e018 */
[----:B------:R-:W-:-:S03]  /*959d0*/  IMAD.U32 R225, RZ, RZ, UR11 ;  /* 0x0000000bffe17e24 */ /* 0x000fc6000f8e00ff */
[----:B------:R-:W-:Y:S02]  /*959e0*/  @!P4 IADD3.X R224, R224, UR12, R32, P1, P2 ;  /* 0x0000000ce0e0cc10 */ /* 0x000fe40008fe4420 */
[----:B0-----:R-:W-:-:S05]  /*959f0*/  @!P0 IADD3 R18, P1, R233, R18, RZ ;  /* 0x00000012e9128210 */ /* 0x001fca0007f3e0ff */
[----:B------:R-:W-:Y:S01]  /*95a00*/  @!P0 IMAD.X R19, R234, 0x1, R19, P1 ;  /* 0x00000001ea138824 */ /* 0x000fe200008e0613 */
[----:B------:R-:W-:Y:S01]  /*95a10*/  @!P6 IADD3 R225, P1, P2, R225, UR13, R24 ;  /* 0x0000000de1e1ec10 */ /* 0x000fe2000fa3e018 */
[----:B------:R-:W-:-:S05]  /*95a20*/  IMAD.U32 R234, RZ, RZ, UR10 ;  /* 0x0000000affea7e24 */ /* 0x000fca000f8e00ff */
        /* <DEDUP_REMOVED lines=23> */
[----:B------:R-:W2:Y:S01]  /*95ba0*/  LDL.LU R14, [R1+0x1028] ;  /* 0x00102800010e7983 */ /* 0x000ea20000300800 */
[----:B------:R-:W-:Y:S01]  /*95bb0*/  IMAD.U32 R18, RZ, RZ, UR10 ;  /* 0x0000000aff127e24 */ /* 0x000fe2000f8e00ff */
[----:B------:R-:W-:Y:S02]  /*95bc0*/  LOP3.LUT P4, RZ, R0, 0x4, RZ, 0xc0, !PT ;  /* 0x0000000400ff7812 */ /* 0x000fe4000788c0ff */
[----:B------:R-:W4:Y:S02]  /*95bd0*/  LDL.LU R12, [R1+0x102c] ;  /* 0x00102c00010c7983 */ /* 0x000f240000300800 */
[----:B------:R-:W-:Y:S02]  /*95be0*/  @!P6 IADD3.X R57, R18, UR12, R32, P1, P2 ;  /* 0x0000000c1239ec10 */ /* 0x000fe40008fe4420 */
[----:B------:R-:W-:-:S02]  /*95bf0*/  LOP3.LUT P6, RZ, R4, 0x100000, RZ, 0xc0, !PT ;  /* 0x0010000004ff7812 */ /* 0x000fc400078cc0ff */
[----:B------:R-:W-:Y:S02]  /*95c00*/  LOP3.LUT P5, RZ, R4, 0x20000, RZ, 0xc0, !PT ;  /* 0x0002000004ff7812 */ /* 0x000fe400078ac0ff */
[----:B------:R-:W-:-:S03]  /*95c10*/  LOP3.LUT R16, R16, 0xfffffffe, RZ, 0xc0, !PT ;  /* 0xfffffffe10107812 */ /* 0x000fc600078ec0ff */
[----:B------:R-:W0:Y:S01]  /*95c20*/  @!P4 LDC.64 R18, c[0x0][0x5c0] ;  /* 0x00017000ff12cb82 */ /* 0x000e220000000a00 */
[----:B------:R-:W-:-:S05]  /*95c30*/  F2FP.SATFINITE.E4M3.F32.PACK_AB_MERGE_C R17, RZ, R17, RZ ;  /* 0x00000011ff11723e */ /* 0x000fca00048070ff */
[----:B------:R-:W-:Y:S02]  /*95c40*/  @P6 LOP3.LUT R16, R16, 0x1, RZ, 0xfc, !PT ;  /* 0x0000000110106812 */ /* 0x000fe400078efcff */
[----:B------:R-:W-:Y:S01]  /*95c50*/  ISETP.LT.OR P6, PT, R31, 0x71, !P3 ;  /* 0x000000711f00780c */ /* 0x000fe20005fc1670 */
[----:B------:R1:W-:Y:S02]  /*95c60*/  @!P5 STG.E.U8 desc[UR30][R178.64+0xc9], R17 ;  /* 0x0000c911b200d986 */ /* 0x0003e4000c10111e */
[----:B-1----:R-:W-:Y:S02]  /*95c70*/  IMAD.U32 R179, RZ, RZ, UR11 ;  /* 0x0000000bffb37e24 */ /* 0x002fe4000f8e00ff */
[----:B------:R-:W-:-:S08]  /*95c80*/  IMAD.U32 R17, RZ, RZ, UR10 ;  /* 0x0000000aff117e24 */ /* 0x000fd0000f8e00ff */
[----:B------:R-:W-:-:S04]  /*95c90*/  @!P6 IADD3 R179, P2, P5, R179, UR13, R24 ;  /* 0x0000000db3b3ec10 */ /* 0x000fc8000fd5e018 */
[----:B------:R-:W-:Y:S02]  /*95ca0*/  @!P6 IADD3.X R55, R17, UR12, R32, P2, P5 ;  /* 0x0000000c1137ec10 */ /* 0x000fe400097ea420 */
[----:B------:R-:W-:Y:S02]  /*95cb0*/  LOP3.LUT P0, RZ, R0, 0x2, RZ, 0xc0, !PT ;  /* 0x0000000200ff7812 */ /* 0x000fe4000780c0ff */
[----:B0-----:R-:W-:-:S05]  /*95cc0*/  @!P4 IADD3 R18, P1, R218, R18, RZ ;  /* 0x00000012da12c210 */ /* 0x001fca0007f3e0ff */
[----:B------:R-:W-:Y:S02]  /*95cd0*/  @!P4 IMAD.X R19, R219, 0x1, R19, P1 ;  /* 0x00000001db13c824 */ /* 0x000fe400008e0613 */
[----:B------:R-:W-:Y:S02]  /*95ce0*/  IMAD.U32 R178, RZ, RZ, UR11 ;  /* 0x0000000bffb27e24 */ /* 0x000fe4000f8e00ff */
[----:B---3--:R-:W-:Y:S02]  /*95cf0*/  FMUL R17, R15, UR27 ;  /* 0x0000001b0f117c20 */ /* 0x008fe40008400000 */
[----:B------:R-:W3:Y:S03]  /*95d00*/  LDL.LU R15, [R1+0x1030] ;  /* 0x00103000010f7983 */ /* 0x000ee60000300800 */
[----:B------:R-:W-:-:S05]  /*95d10*/  F2FP.SATFINITE.E4M3.F32.PACK_AB_MERGE_C R17, RZ, R17, RZ ;  /* 0x00000011ff11723e */ /* 0x000fca00048070ff */
[----:B------:R0:W-:Y:S01]  /*95d20*/  @!P4 STG.E.U8 desc[UR30][R18.64+0xc8], R17 ;  /* 0x0000c8111200c986 */ /* 0x0001e2000c10111e */
[C---:B------:R-:W-:Y:S01]  /*95d30*/  ISETP.LT.OR P4, PT, R31.reuse, 0x72, !P3 ;  /* 0x000000721f00780c */ /* 0x040fe20005f81670 */
[----:B0-----:R-:W0:Y:S01]  /*95d40*/  @!P0 LDC.64 R18, c[0x0][0x5c0] ;  /* 0x00017000ff128b82 */ /* 0x001e220000000a00 */
[----:B------:R-:W-:Y:S01]  /*95d50*/  ISETP.LT.OR P6, PT, R31, 0x79, !P3 ;  /* 0x000000791f00780c */ /* 0x000fe20005fc1670 */
[----:B------:R-:W-:-:S10]  /*95d60*/  IMAD.U32 R218, RZ, RZ, UR10 ;  /* 0x0000000affda7e24 */ /* 0x000fd4000f8e00ff */
        /* <DEDUP_REMOVED lines=8> */
[----:B------:R-:W-:Y:S01]  /*95df0*/  LOP3.LUT P6, RZ, R16, 0x1, RZ, 0xc0, !PT ;  /* 0x0000000110ff7812 */ /* 0x000fe200078cc0ff */
[----:B--2---:R-:W-:Y:S02]  /*95e00*/  FMUL R16, R14, UR27 ;  /* 0x0000001b0e107c20 */ /* 0x004fe40008400000 */
[----:B------:R-:W2:Y:S01]  /*95e10*/  LDL.LU R14, [R1+0x1034] ;  /* 0x00103400010e7983 */ /* 0x000ea20000300800 */
[----:B------:R-:W-:Y:S02]  /*95e20*/  ISETP.LT.OR P2, PT, R31, 0x7a, !P3 ;  /* 0x0000007a1f00780c */ /* 0x000fe40005f41670 */
[----:B------:R-:W-:-:S05]  /*95e30*/  F2FP.SATFINITE.E4M3.F32.PACK_AB_MERGE_C R16, RZ, R16, RZ ;  /* 0x00000010ff10723e */ /* 0x000fca00048070ff */
[----:B------:R0:W-:Y:S01]  /*95e40*/  @!P0 STG.E.U8 desc[UR30][R18.64+0xc9], R16 ;  /* 0x0000c91012008986 */ /* 0x0001e2000c10111e */
[----:B------:R-:W-:Y:S02]  /*95e50*/  IMAD.U32 R206, RZ, RZ, UR10 ;  /* 0x0000000affce7e24 */ /* 0x000fe4000f8e00ff */
[----:B0-----:R-:W-:Y:S02]  /*95e60*/  IMAD.U32 R19, RZ, RZ, UR11 ;  /* 0x0000000bff137e24 */ /* 0x001fe4000f8e00ff */
[----:B----4-:R-:W-:-:S03]  /*95e70*/  FMUL R16, R12, UR27 ;  /* 0x0000001b0c107c20 */ /* 0x010fc60008400000 */
[----:B------:R-:W-:-:S04]  /*95e80*/  @!P2 IADD3 R19, P0, P1, R19, UR13, R24 ;  /* 0x0000000d1313ac10 */ /* 0x000fc8000f91e018 */
[----:B------:R-:W-:Y:S02]  /*95e90*/  @!P2 IADD3.X R206, R206, UR12, R32, P0, P1 ;  /* 0x0000000cceceac10 */ /* 0x000fe400087e2420 */
[----:B------:R-:W-:Y:S02]  /*95ea0*/  ISETP.LT.OR P2, PT, R31, 0x81, !P3 ;  /* 0x000000811f00780c */ /* 0x000fe40005f41670 */
[----:B------:R-:W-:-:S05]  /*95eb0*/  F2FP.SATFINITE.E4M3.F32.PACK_AB_MERGE_C R16, RZ, R16, RZ ;  /* 0x00000010ff10723e */ /* 0x000fca00048070ff */
[----:B------:R0:W-:Y:S02]  /*95ec0*/  @!P6 STG.E.U8 desc[UR30][R176.64+0xd0], R16 ;  /* 0x0000d010b000e986 */ /* 0x0001e4000c10111e */
[----:B0-----:R-:W-:Y:S02]  /*95ed0*/  IMAD.U32 R176, RZ, RZ, UR11 ;  /* 0x0000000bffb07e24 */ /* 0x001fe4000f8e00ff */
[----:B------:R-:W-:-:S03]  /*95ee0*/  IMAD.U32 R177, RZ, RZ, UR10 ;  /* 0x0000000affb17e24 */ /* 0x000fc6000f8e00ff */
[----:B------:R-:W-:-:S04]  /*95ef0*/  @!P2 IADD3 R176, P0, P1, R176, UR13, R24 ;  /* 0x0000000db0b0ac10 */ /* 0x000fc8000f91e018 */
[----:B------:R-:W-:Y:S02]  /*95f00*/  @!P2 IADD3.X R177, R177, UR12, R32, P0, P1 ;  /* 0x0000000cb1b1ac10 */ /* 0x000fe400087e2420 */
[----:B------:R-:W-:Y:S01]  /*95f10*/  ISETP.LT.OR P2, PT, R31, 0x82, !P3 ;  /* 0x000000821f00780c */ /* 0x000fe20005f41670 */
[----:B------:R-:W-:-:S12]  /*95f20*/  IMAD.U32 R16, RZ, RZ, UR11 ;  /* 0x0000000bff107e24 */ /* 0x000fd8000f8e00ff */
[----:B------:R-:W-:Y:S01]  /*95f30*/  @!P2 IADD3 R22, P0, P1, R16, UR13, R24 ;  /* 0x0000000d1016ac10 */ /* 0x000fe2000f91e018 */
[----:B---3--:R-:W-:Y:S02]  /*95f40*/  FMUL R16, R15, UR27 ;  /* 0x0000001b0f107c20 */ /* 0x008fe40008400000 */
[----:B------:R-:W3:Y:S01]  /*95f50*/  LDL.LU R15, [R1+0x1038] ;  /* 0x00103800010f7983 */ /* 0x000ee20000300800 */
[----:B------:R-:W-:-:S03]  /*95f60*/  LOP3.LUT P4, RZ, R4, 0x400000, RZ, 0xc0, !PT ;  /* 0x0040000004ff7812 */ /* 0x000fc6000788c0ff */
[----:B------:R-:W4:Y:S01]  /*95f70*/  LDL.LU R12, [R1+0x103c] ;  /* 0x00103c00010c7983 */ /* 0x000f220000300800 */
[----:B------:R-:W-:Y:S01]  /*95f80*/  F2FP.SATFINITE.E4M3.F32.PACK_AB_MERGE_C R16, RZ, R16, RZ ;  /* 0x00000010ff10723e */ /* 0x000fe200048070ff */
[----:B------:R-:W-:-:S08]  /*95f90*/  IMAD.U32 R17, RZ, RZ, UR10 ;  /* 0x0000000aff117e24 */ /* 0x000fd0000f8e00ff */
[----:B------:R0:W-:Y:S01]  /*95fa0*/  @!P4 STG.E.U8 desc[UR30][R172.64+0xd1], R16 ;  /* 0x0000d110ac00c986 */ /* 0x0001e2000c10111e */
[----:B------:R-:W-:Y:S01]  /*95fb0*/  ISETP.LT.OR P4, PT, R31, 0x89, !P3 ;  /* 0x000000891f00780c */ /* 0x000fe20005f81670 */
[----:B------:R-:W-:Y:S01]  /*95fc0*/  IMAD.U32 R18, RZ, RZ, UR10 ;  /* 0x0000000aff127e24 */ /* 0x000fe2000f8e00ff */
[----:B------:R-:W-:Y:S01]  /*95fd0*/  @!P2 IADD3.X R23, R17, UR12, R32, P0, P1 ;  /* 0x0000000c1117ac10 */ /* 0x000fe200087e2420 */
[----:B0-----:R-:W-:-:S10]  /*95fe0*/  IMAD.U32 R173, RZ, RZ, UR11 ;  /* 0x0000000bffad7e24 */ /* 0x001fd4000f8e00ff */
        /* <DEDUP_REMOVED lines=17> */
[----:B------:R-:W-:Y:S02]  /*96100*/  @!P5 IADD3.X R207, R207, UR12, R32, P0, P2 ;  /* 0x0000000ccfcfdc10 */ /* 0x000fe400087e4420 */
[----:B0-----:R-:W-:Y:S01]  /*96110*/  @!P4 IADD3 R16, P2, R209, R16, RZ ;  /* 0x00000010d110c210 */ /* 0x001fe20007f5e0ff */
[----:B------:R-:W-:-:S04]  /*96120*/  IMAD.U32 R209, RZ, RZ, UR11 ;  /* 0x0000000bffd17e24 */ /* 0x000fc8000f8e00ff */
        /* <DEDUP_REMOVED lines=14> */
[----:B----4-:R-:W-:Y:S01]  /*96210*/  FMUL R16, R12, UR27 ;  /* 0x0000001b0c107c20 */ /* 0x010fe20008400000 */
[----:B------:R-:W-:-:S04]  /*96220*/  ISETP.LT.OR P2, PT, R31, 0x99, !P3 ;  /* 0x000000991f00780c */ /* 0x000fc80005f41670 */
        /* <DEDUP_REMOVED lines=12> */
[----:B------:R-:W-:Y:S01]  /*962f0*/  LOP3.LUT P0, RZ, R4, 0x8000000, RZ, 0xc0, !PT ;  /* 0x0800000004ff7812 */ /* 0x000fe2000780c0ff */
[----:B------:R-:W-:Y:S01]  /*96300*/  IMAD.U32 R17, RZ, RZ, UR10 ;  /* 0x0000000aff117e24 */ /* 0x000fe2000f8e00ff */
[----:B------:R-:W-:-:S04]  /*96310*/  LOP3.LUT P5, RZ, R2, 0x20000000, RZ, 0xc0, !PT ;  /* 0x2000000002ff7812 */ /* 0x000fc800078ac0ff */
[----:B------:R-:W-:Y:S02]  /*96320*/  @!P2 IADD3.X R47, R17, UR12, R32, P1, P4 ;  /* 0x0000000c112fac10 */ /* 0x000fe40008fe8420 */
[----:B------:R-:W-:Y:S02]  /*96330*/  LOP3.LUT P2, RZ, R9, 0x1, RZ, 0xc0, !PT ;  /* 0x0000000109ff7812 */ /* 0x000fe4000784c0ff */
[----:B------:R-:W-:Y:S02]  /*96340*/  F2FP.SATFINITE.E4M3.F32.PACK_AB_MERGE_C R16, RZ, R16, RZ ;  /* 0x00000010ff10723e */ /* 0x000fe400048070ff */
[----:B------:R-:W-:-:S03]  /*96350*/  LOP3.LUT P6, RZ, R2, 0x40000000, RZ, 0xc0, !PT ;  /* 0x4000000002ff7812 */ /* 0x000fc600078cc0ff */
[----:B------:R0:W-:Y:S01]  /*96360*/  @!P0 STG.E.U8 desc[UR30][R170.64+0xd9], R16 ;  /* 0x0000d910aa008986 */ /* 0x0001e2000c10111e */
[----:B------:R-:W-:-:S05]  /*96370*/  LOP3.LUT R2, R2, 0xefffffff, RZ, 0xc0, !PT ;  /* 0xefffffff02027812 */ /* 0x000fca00078ec0ff */
[----:B------:R-:W-:Y:S01]  /*96380*/  @P2 LOP3.LUT R2, R2, 0x10000000, RZ, 0xfc, !PT ;  /* 0x1000000002022812 */ /* 0x000fe200078efcff */
[----:B0-----:R-:W0:Y:S01]  /*96390*/  @!P5 LDC.64 R16, c[0x0][0x5c0] ;  /* 0x00017000ff10db82 */ /* 0x001e220000000a00 */
[----:B------:R-:W-:Y:S01]  /*963a0*/  ISETP.LT.OR P2, PT, R31, 0xa1, !P3 ;  /* 0x000000a11f00780c */ /* 0x000fe20005f41670 */
[----:B------:R-:W-:Y:S02]  /*963b0*/  IMAD.U32 R171, RZ, RZ, UR11 ;  /* 0x0000000bffab7e24 */ /* 0x000fe4000f8e00ff */
[----:B------:R-:W-:-:S10]  /*963c0*/  IMAD.U32 R18, RZ, RZ, UR10 ;  /* 0x0000000aff127e24 */ /* 0x000fd4000f8e00ff */
[----:B------:R-:W-:-:S04]  /*963d0*/  @!P2 IADD3 R171, P1, P4, R171, UR13, R24 ;  /* 0x0000000dababac10 */ /* 0x000fc8000fc3e018 */
[----:B------:R-:W-:Y:S02]  /*963e0*/  @!P2 IADD3.X R53, R18, UR12, R32, P1, P4 ;  /* 0x0000000c1235ac10 */ /* 0x000fe40008fe8420 */
[----:B0-----:R-:W-:-:S05]  /*963f0*/  @!P5 IADD3 R16, P0, R222, R16, RZ ;  /* 0x00000010de10d210 */ /* 0x001fca0007f1e0ff */
[----:B------:R-:W-:Y:S01]  /*96400*/  @!P5 IMAD.X R17, R223, 0x1, R17, P0 ;  /* 0x00000001df11d824 */ /* 0x000fe200000e0611 */
[----:B------:R-:W-:Y:S01]  /*96410*/  ISETP.LT.OR P0, PT, R31, 0xa2, !P3 ;  /* 0x000000a21f00780c */ /* 0x000fe20005f01670 */
[----:B------:R-:W-:Y:S02]  /*96420*/  IMAD.U32 R170, RZ, RZ, UR11 ;  /* 0x0000000bffaa7e24 */ /* 0x000fe4000f8e00ff */
[----:B---3--:R-:W-:Y:S02]  /*96430*/  FMUL R18, R15, UR27 ;  /* 0x0000001b0f127c20 */ /* 0x008fe40008400000 */
[----:B------:R-:W3:Y:S03]  /*96440*/  LDL.LU R15, [R1+0x1050] ;  /* 0x00105000010f7983 */ /* 0x000ee60000300800 */
[----:B------:R-:W-:-:S05]  /*96450*/  F2FP.SATFINITE.E4M3.F32.PACK_AB_MERGE_C R18, RZ, R18, RZ ;  /* 0x00000012ff12723e */ /* 0x000fca00048070ff */
[----:B------:R0:W-:Y:S02]  /*96460*/  @!P5 STG.E.U8 desc[UR30][R16.64+0xd8], R18 ;  /* 0x0000d8121000d986 */ /* 0x0001e4000c10111e */
[----:B0-----:R-:W0:Y:S01]  /*96470*/  @!P6 LDC.64 R16, c[0x0][0x5c0] ;  /* 0x00017000ff10eb82 */ /* 0x001e220000000a00 */
[----:B------:R-:W-:Y:S01]  /*96480*/  ISETP.LT.OR P2, PT, R31, 0xa9, !P3 ;  /* 0x000000a91f00780c */ /* 0x000fe20005f41670 */
[----:B------:R-:W-:Y:S01]  /*96490*/  IMAD.U32 R222, RZ, RZ, UR10 ;  /* 0x0000000affde7e24 */ /* 0x000fe2000f8e00ff */
[----:B------:R-:W-:Y:S01]  /*964a0*/  @!P0 IADD3 R170, P5, P4, R170, UR13, R24 ;  /* 0x0000000daaaa8c10 */ /* 0x000fe2000fcbe018 */
[----:B------:R-:W-:-:S03]  /*964b0*/  IMAD.U32 R223, RZ, RZ, UR11 ;  /* 0x0000000bffdf7e24 */ /* 0x000fc6000f8e00ff */
[----:B------:R-:W-:Y:S01]  /*964c0*/  @!P0 IADD3.X R222, R222, UR12, R32, P5, P4 ;  /* 0x0000000cdede8c10 */ /* 0x000fe2000afe8420 */
[----:B------:R-:W-:Y:S01]  /*964d0*/  IMAD.U32 R18, RZ, RZ, UR10 ;  /* 0x0000000aff127e24 */ /* 0x000fe2000f8e00ff */
[----:B0-----:R-:W-:-:S05]  /*964e0*/  @!P6 IADD3 R16, P4, R237, R16, RZ ;  /* 0x00000010ed10e210 */ /* 0x001fca0007f9e0ff */
[----:B------:R-:W-:Y:S01]  /*964f0*/  @!P6 IMAD.X R17, R11, 0x1, R17, P4 ;  /* 0x000000010b11e824 */ /* 0x000fe200020e0611 */
[----:B------:R-:W-:-:S04]  /*96500*/  @!P2 IADD3 R223, P5, P4, R223, UR13, R24 ;  /* 0x0000000ddfdfac10 */ /* 0x000fc8000fcbe018 */
[----:B------:R-:W-:Y:S01]  /*96510*/  @!P2 IADD3.X R65, R18, UR12, R32, P5, P4 ;  /* 0x0000000c1241ac10 */ /* 0x000fe2000afe8420 */
[----:B------:R-:W-:Y:S02]  /*96520*/  IMAD.U32 R237, RZ, RZ, UR11 ;  /* 0x0000000bffed7e24 */ /* 0x000fe4000f8e00ff */
[----:B--2---:R-:W-:Y:S02]  /*96530*/  FMUL R18, R14, UR27 ;  /* 0x0000001b0e127c20 */ /* 0x004fe40008400000 */
[----:B------:R-:W2:Y:S03]  /*96540*/  LDL.LU R14, [R1+0x1054] ;  /* 0x00105400010e7983 */ /* 0x000ea60000300800 */
[----:B------:R-:W-:-:S05]  /*96550*/  F2FP.SATFINITE.E4M3.F32.PACK_AB_MERGE_C R18, RZ, R18, RZ ;  /* 0x00000012ff12723e */ /* 0x000fca00048070ff */
[----:B------:R0:W-:Y:S01]  /*96560*/  @!P6 STG.E.U8 desc[UR30][R16.64+0xd9], R18 ;  /* 0x0000d9121000e986 */ /* 0x0001e2000c10111e */
[----:B------:R-:W-:Y:S01]  /*96570*/  ISETP.LT.OR P6, PT, R31, 0xaa, !P3 ;  /* 0x000000aa1f00780c */ /* 0x000fe20005fc1670 */
[----:B0-----:R-:W-:-:S12]  /*96580*/  IMAD.U32 R16, RZ, RZ, UR10 ;  /* 0x0000000aff107e24 */ /* 0x001fd8000f8e00ff */
[----:B------:R-:W-:-:S04]  /*96590*/  @!P6 IADD3 R237, P5, P4, R237, UR13, R24 ;  /* 0x0000000dededec10 */ /* 0x000fc8000fcbe018 */
[----:B------:R-:W-:Y:S01]  /*965a0*/  @!P6 IADD3.X R63, R16, UR12, R32, P5, P4 ;  /* 0x0000000c103fec10 */ /* 0x000fe2000afe8420 */
[----:B----4-:R-:W-:Y:S02]  /*965b0*/  FMUL R16, R12, UR27 ;  /* 0x0000001b0c107c20 */ /* 0x010fe40008400000 */
[----:B------:R-:W4:Y:S01]  /*965c0*/  LDL.LU R12, [R1+0x1058] ;  /* 0x00105800010c7983 */ /* 0x000f220000300800 */
[----:B------:R-:W-:Y:S02]  /*965d0*/  LOP3.LUT P2, RZ, R2, 0x10000000, RZ, 0xc0, !PT ;  /* 0x1000000002ff7812 */ /* 0x000fe4000784c0ff */
[----:B------:R-:W-:-:S11]  /*965e0*/  F2FP.SATFINITE.E4M3.F32.PACK_AB_MERGE_C R16, RZ, R16, RZ ;  /* 0x00000010ff10723e */ /* 0x000fd600048070ff */
[----:B------:R0:W-:Y:S01]  /*965f0*/  @!P2 STG.E.U8 desc[UR30][R168.64+0xe0], R16 ;  /* 0x0000e010a800a986 */ /* 0x0001e2000c10111e */
[----:B------:R-:W-:Y:S01]  /*96600*/  ISETP.LT.OR P2, PT, R31, 0xb1, !P3 ;  /* 0x000000b11f00780c */ /* 0x000fe20005f41670 */
[----:B0-----:R-:W-:Y:S02]  /*96610*/  IMAD.U32 R168, RZ, RZ, UR11 ;  /* 0x0000000bffa87e24 */ /* 0x001fe4000f8e00ff */
[----:B------:R-:W-:-:S10]  /*96620*/  IMAD.U32 R169, RZ, RZ, UR10 ;  /* 0x0000000affa97e24 */ /* 0x000fd4000f8e00ff */
[----:B------:R-:W-:-:S04]  /*96630*/  @!P2 IADD3 R168, P5, P4, R168, UR13, R24 ;  /* 0x0000000da8a8ac10 */ /* 0x000fc8000fcbe018 */
[----:B------:R-:W-:Y:S02]  /*96640*/  @!P2 IADD3.X R169, R169, UR12, R32, P5, P4 ;  /* 0x0000000ca9a9ac10 */ /* 0x000fe4000afe8420 */
[----:B------:R-:W-:Y:S01]  /*96650*/  ISETP.LT.OR P2, PT, R31, 0xb2, !P3 ;  /* 0x000000b21f00780c */ /* 0x000fe20005f41670 */
[----:B------:R-:W-:Y:S01]  /*96660*/  IMAD.U32 R16, RZ, RZ, UR11 ;  /* 0x0000000bff107e24 */ /* 0x000fe2000f8e00ff */
[----:B------:R-:W-:Y:S02]  /*96670*/  LOP3.LUT P0, RZ, R9, 0x2, RZ, 0xc0, !PT ;  /* 0x0000000209ff7812 */ /* 0x000fe4000780c0ff */
[----:B------:R-:W-:Y:S01]  /*96680*/  LOP3.LUT P1, RZ, R0, 0x40, RZ, 0xc0, !PT ;  /* 0x0000004000ff7812 */ /* 0x000fe2000782c0ff */
[----:B------:R-:W-:-:S08]  /*96690*/  IMAD.U32 R17, RZ, RZ, UR10 ;  /* 0x0000000aff117e24 */ /* 0x000fd0000f8e00ff */
[----:B------:R-:W-:Y:S01]  /*966a0*/  @!P2 IADD3 R60, P5, P4, R16, UR13, R24 ;  /* 0x0000000d103cac10 */ /* 0x000fe2000fcbe018 */
[----:B---3--:R-:W-:-:S03]  /*966b0*/  FMUL R16, R15, UR27 ;  /* 0x0000001b0f107c20 */ /* 0x008fc60008400000 */
[----:B------:R-:W-:Y:S01]  /*966c0*/  @!P2 IADD3.X R61, R17, UR12, R32, P5, P4 ;  /* 0x0000000c113dac10 */ /* 0x000fe2000afe8420 */
[----:B------:R-:W3:Y:S01]  /*966d0*/  LDL.LU R15, [R1+0x105c] ;  /* 0x00105c00010f7983 */ /* 0x000ee20000300800 */
[----:B------:R-:W-:-:S05]  /*966e0*/  F2FP.SATFINITE.E4M3.F32.PACK_AB_MERGE_C R16, RZ, R16, RZ ;  /* 0x00000010ff10723e */ /* 0x000fca00048070ff */
[----:B------:R0:W-:Y:S02]  /*966f0*/  @!P0 STG.E.U8 desc[UR30][R164.64+0xe1], R16 ;  /* 0x0000e110a4008986 */ /* 0x0001e4000c10111e */
[----:B0-----:R-:W0:Y:S01]  /*96700*/  @!P1 LDC.64 R16, c[0x0][0x5c0] ;  /* 0x00017000ff109b82 */ /* 0x001e220000000a00 */
[----:B------:R-:W-:Y:S01]  /*96710*/  ISETP.LT.OR P2, PT, R31, 0xb9, !P3 ;  /* 0x000000b91f00780c */ /* 0x000fe20005f41670 */
[----:B------:R-:W-:Y:S02]  /*96720*/  IMAD.U32 R165, RZ, RZ, UR11 ;  /* 0x0000000bffa57e24 */ /* 0x000fe4000f8e00ff */
[----:B------:R-:W-:Y:S01]  /*96730*/  IMAD.U32 R18, RZ, RZ, UR10 ;  /* 0x0000000aff127e24 */ /* 0x000fe2000f8e00ff */
[----:B------:R-:W-:-:S09]  /*96740*/  LOP3.LUT P0, RZ, R9, 0x40, RZ, 0xc0, !PT ;  /* 0x0000004009ff7812 */ /* 0x000fd2000780c0ff */
[----:B------:R-:W-:Y:S02]  /*96750*/  @!P2 IADD3 R165, P5, P4, R165, UR13, R24 ;  /* 0x0000000da5a5ac10 */ /* 0x000fe4000fcbe018 */
[----:B0-----:R-:W-:Y:S02]  /*96760*/  @!P1 IADD3 R16, P6, R214, R16, RZ ;  /* 0x00000010d6109210 */ /* 0x001fe40007fde0ff */
[----:B------:R-:W-:-:S03]  /*96770*/  @!P2 IADD3.X R81, R18, UR12, R32, P5, P4 ;  /* 0x0000000c1251ac10 */ /* 0x000fc6000afe8420 */
[----:B------:R-:W-:Y:S01]  /*96780*/  @!P1 IMAD.X R17, R10, 0x1, R17, P6 ;  /* 0x000000010a119824 */ /* 0x000fe200030e0611 */
[----:B------:R-:W-:Y:S02]  /*96790*/  LOP3.LUT P6, RZ, R0, 0x10000000, RZ, 0xc0, !PT ;  /* 0x1000000000ff7812 */ /* 0x000fe400078cc0ff */
[----:B------:R-:W-:-:S04]  /*967a0*/  LOP3.LUT R2, R2, 0xf7ffffff, RZ, 0xc0, !PT ;  /* 0xf7ffffff02027812 */ /* 0x000fc800078ec0ff */
[----:B------:R-:W-:Y:S02]  /*967b0*/  @P0 LOP3.LUT R2, R2, 0x8000000, RZ, 0xfc, !PT ;  /* 0x0800000002020812 */ /* 0x000fe400078efcff */
[----:B------:R-:W-:Y:S01]  /*967c0*/  ISETP.LT.OR P0, PT, R31, 0xba, !P3 ;  /* 0x000000ba1f00780c */ /* 0x000fe20005f01670 */
[----:B------:R-:W-:Y:S02]  /*967d0*/  IMAD.U32 R164, RZ, RZ, UR11 ;  /* 0x0000000bffa47e24 */ /* 0x000fe4000f8e00ff */
[----:B------:R-:W-:-:S10]  /*967e0*/  IMAD.U32 R214, RZ, RZ, UR10 ;  /* 0x0000000affd67e24 */ /* 0x000fd4000f8e00ff */
[----:B------:R-:W-:-:S04]  /*967f0*/  @!P0 IADD3 R164, P5, P4, R164, UR13, R24 ;  /* 0x0000000da4a48c10 */ /* 0x000fc8000fcbe018 */
[----:B------:R-:W-:Y:S02]  /*96800*/  @!P0 IADD3.X R214, R214, UR12, R32, P5, P4 ;  /* 0x0000000cd6d68c10 */ /* 0x000fe4000afe8420 */
[----:B------:R-:W-:Y:S01]  /*96810*/  ISETP.LT.OR P0, PT, R31, 0xc1, !P3 ;  /* 0x000000c11f00780c */ /* 0x000fe20005f01670 */
[----:B--2---:R-:W-:Y:S02]  /*96820*/  FMUL R18, R14, UR27 ;  /* 0x0000001b0e127c20 */ /* 0x004fe40008400000 */
[----:B------:R-:W2:Y:S03]  /*96830*/  LDL.LU R14, [R1+0x1060] ;  /* 0x00106000010e7983 */ /* 0x000ea60000300800 */
[----:B------:R-:W-:-:S05]  /*96840*/  F2FP.SATFINITE.E4M3.F32.PACK_AB_MERGE_C R18, RZ, R18, RZ ;  /* 0x00000012ff12723e */ /* 0x000fca00048070ff */
[----:B------:R0:W-:Y:S02]  /*96850*/  @!P1 STG.E.U8 desc[UR30][R16.64+0xe0], R18 ;  /* 0x0000e01210009986 */ /* 0x0001e4000c10111e */
[----:B0-----:R-:W0:Y:S01]  /*96860*/  @!P6 LDC.64 R16, c[0x0][0x5c0] ;  /* 0x00017000ff10eb82 */ /* 0x001e220000000a00 */
[----:B------:R-:W-:Y:S01]  /*96870*/  IMAD.U32 R18, RZ, RZ, UR10 ;  /* 0x0000000aff127e24 */ /* 0x000fe2000f8e00ff */
[----:B0-----:R-:W-:Y:S01]  /*96880*/  @!P6 IADD3 R16, P4, R208, R16, RZ ;  /* 0x00000010d010e210 */ /* 0x001fe20007f9e0ff */
[----:B------:R-:W-:-:S04]  /*96890*/  IMAD.U32 R208, RZ, RZ, UR11 ;  /* 0x0000000bffd07e24 */ /* 0x000fc8000f8e00ff */
[----:B------:R-:W-:Y:S01]  /*968a0*/  @!P6 IMAD.X R17, R215, 0x1, R17, P4 ;  /* 0x00000001d711e824 */ /* 0x000fe200020e0611 */
[----:B------:R-:W-:-:S04]  /*968b0*/  @!P0 IADD3 R208, P5, P4, R208, UR13, R24 ;  /* 0x0000000dd0d08c10 */ /* 0x000fc8000fcbe018 */
[----:B------:R-:W-:Y:S01]  /*968c0*/  @!P0 IADD3.X R85, R18, UR12, R32, P5, P4 ;  /* 0x0000000c12558c10 */ /* 0x000fe2000afe8420 */
[----:B----4-:R-:W-:Y:S02]  /*968d0*/  FMUL R18, R12, UR27 ;  /* 0x0000001b0c127c20 */ /* 0x010fe40008400000 */
[----:B------:R-:W4:Y:S03]  /*968e0*/  LDL.LU R12, [R1+0x1064] ;  /* 0x00106400010c7983 */ /* 0x000f260000300800 */
[----:B------:R-:W-:-:S05]  /*968f0*/  F2FP.SATFINITE.E4M3.F32.PACK_AB_MERGE_C R18, RZ, R18, RZ ;  /* 0x00000012ff12723e */ /* 0x000fca00048070ff */
[----:B------:R0:W-:Y:S01]  /*96900*/  @!P6 STG.E.U8 desc[UR30][R16.64+0xe1], R18 ;  /* 0x0000e1121000e986 */ /* 0x0001e2000c10111e */
[----:B------:R-:W-:Y:S01]  /*96910*/  ISETP.LT.OR P6, PT, R31, 0xc2, !P3 ;  /* 0x000000c21f00780c */ /* 0x000fe20005fc1670 */
[----:B------:R-:W-:Y:S01]  /*96920*/  IMAD.U32 R215, RZ, RZ, UR11 ;  /* 0x0000000bffd77e24 */ /* 0x000fe2000f8e00ff */
[----:B------:R-:W-:Y:S01]  /*96930*/  LOP3.LUT P0, RZ, R2, 0x8000000, RZ, 0xc0, !PT ;  /* 0x0800000002ff7812 */ /* 0x000fe2000780c0ff */
[----:B0-----:R-:W-:-:S10]  /*96940*/  IMAD.U32 R16, RZ, RZ, UR10 ;  /* 0x0000000aff107e24 */ /* 0x001fd4000f8e00ff */
[----:B------:R-:W-:-:S04]  /*96950*/  @!P6 IADD3 R215, P5, P4, R215, UR13, R24 ;  /* 0x0000000dd7d7ec10 */ /* 0x000fc8000fcbe018 */
[----:B------:R-:W-:Y:S02]  /*96960*/  @!P6 IADD3.X R77, R16, UR12, R32, P5, P4 ;  /* 0x0000000c104dec10 */ /* 0x000fe4000afe8420 */
[----:B------:R-:W-:Y:S01]  /*96970*/  ISETP.LT.OR P6, PT, R31, 0xc9, !P3 ;  /* 0x000000c91f00780c */ /* 0x000fe20005fc1670 */
[----:B---3--:R-:W-:Y:S02]  /*96980*/  FMUL R16, R15, UR27 ;  /* 0x0000001b0f107c20 */ /* 0x008fe40008400000 */
[----:B------:R-:W3:Y:S03]  /*96990*/  LDL.LU R15, [R1+0x1068] ;  /* 0x00106800010f7983 */ /* 0x000ee60000300800 */
        /* <DEDUP_REMOVED lines=8> */
[----:B------:R-:W-:Y:S02]  /*96a20*/  @!P6 IADD3 R94, P5, P4, R16, UR13, R24 ;  /* 0x0000000d105eec10 */ /* 0x000fe4000fcbe018 */
[----:B------:R-:W-:Y:S01]  /*96a30*/  LOP3.LUT P2, RZ, R9, 0x80, RZ, 0xc0, !PT ;  /* 0x0000008009ff7812 */ /* 0x000fe2000784c0ff */
[----:B------:R-:W-:Y:S02]  /*96a40*/  IMAD.U32 R17, RZ, RZ, UR10 ;  /* 0x0000000aff117e24 */ /* 0x000fe4000f8e00ff */
[----:B------:R-:W-:-:S03]  /*96a50*/  IMAD.U32 R18, RZ, RZ, UR10 ;  /* 0x0000000aff127e24 */ /* 0x000fc6000f8e00ff */
[----:B------:R-:W-:Y:S02]  /*96a60*/  @!P6 IADD3.X R95, R17, UR12, R32, P5, P4 ;  /* 0x0000000c115fec10 */ /* 0x000fe4000afe8420 */
[C---:B------:R-:W-:Y:S02]  /*96a70*/  LOP3.LUT P1, RZ, R5.reuse, 0x200, RZ, 0xc0, !PT ;  /* 0x0000020005ff7812 */ /* 0x040fe4000782c0ff */
[----:B------:R-:W-:Y:S01]  /*96a80*/  LOP3.LUT P0, RZ, R5, 0x1000, RZ, 0xc0, !PT ;  /* 0x0000100005ff7812 */ /* 0x000fe2000780c0ff */
[----:B--2---:R-:W-:Y:S02]  /*96a90*/  FMUL R16, R14, UR27 ;  /* 0x0000001b0e107c20 */ /* 0x004fe40008400000 */
[----:B------:R-:W2:Y:S03]  /*96aa0*/  LDL.LU R14, [R1+0x106c] ;  /* 0x00106c00010e7983 */ /* 0x000ea60000300800 */
[----:B------:R-:W-:-:S05]  /*96ab0*/  F2FP.SATFINITE.E4M3.F32.PACK_AB_MERGE_C R16, RZ, R16, RZ ;  /* 0x00000010ff10723e */ /* 0x000fca00048070ff */
[----:B------:R0:W-:Y:S01]  /*96ac0*/  @!P2 STG.E.U8 desc[UR30][R162.64+0xe9], R16 ;  /* 0x0000e910a200a986 */ /* 0x0001e2000c10111e */
[----:B------:R-:W-:Y:S01]  /*96ad0*/  ISETP.LT.OR P2, PT, R31, 0xd1, !P3 ;  /* 0x000000d11f00780c */ /* 0x000fe20005f41670 */
[----:B0-----:R-:W-:Y:S01]  /*96ae0*/  IMAD.U32 R163, RZ, RZ, UR11 ;  /* 0x0000000bffa37e24 */ /* 0x001fe2000f8e00ff */
[----:B------:R-:W0:Y:S11]  /*96af0*/  @!P1 LDC.64 R16, c[0x0][0x5c0] ;  /* 0x00017000ff109b82 */ /* 0x000e360000000a00 */
[----:B------:R-:W-:-:S04]  /*96b00*/  @!P2 IADD3 R163, P5, P4, R163, UR13, R24 ;  /* 0x0000000da3a3ac10 */ /* 0x000fc8000fcbe018 */
[----:B------:R-:W-:Y:S01]  /*96b10*/  @!P2 IADD3.X R101, R18, UR12, R32, P5, P4 ;  /* 0x0000000c1265ac10 */ /* 0x000fe2000afe8420 */
[----:B----4-:R-:W-:Y:S02]  /*96b20*/  FMUL R18, R12, UR27 ;  /* 0x0000001b0c127c20 */ /* 0x010fe40008400000 */
[----:B------:R-:W4:Y:S04]  /*96b30*/  LDL.LU R12, [R1+0x1070] ;  /* 0x00107000010c7983 */ /* 0x000f280000300800 */
[----:B------:R-:W4:Y:S01]  /*96b40*/  LDL.LU R11, [R1+0x1074] ;  /* 0x00107400010b7983 */ /* 0x000f220000300800 */
[----:B0-----:R-:W-:Y:S02]  /*96b50*/  @!P1 IADD3 R16, P6, R190, R16, RZ ;  /* 0x00000010be109210 */ /* 0x001fe40007fde0ff */
[----:B------:R-:W-:Y:S01]  /*96b60*/  F2FP.SATFINITE.E4M3.F32.PACK_AB_MERGE_C R18, RZ, R18, RZ ;  /* 0x00000012ff12723e */ /* 0x000fe200048070ff */
[----:B------:R-:W4:Y:S02]  /*96b70*/  LDL.LU R10, [R1+0x1078] ;  /* 0x00107800010a7983 */ /* 0x000f240000300800 */
[----:B------:R-:W-:-:S05]  /*96b80*/  @!P1 IMAD.X R17, R216, 0x1, R17, P6 ;  /* 0x00000001d8119824 */ /* 0x000fca00030e0611 */
[----:B------:R0:W-:Y:S01]  /*96b90*/  @!P1 STG.E.U8 desc[UR30][R16.64+0xe8], R18 ;  /* 0x0000e81210009986 */ /* 0x0001e2000c10111e */
[----:B------:R-:W-:Y:S01]  /*96ba0*/  ISETP.LT.OR P1, PT, R31, 0xd2, !P3 ;  /* 0x000000d21f00780c */ /* 0x000fe20005f21670 */
[----:B0-----:R-:W0:Y:S01]  /*96bb0*/  @!P0 LDC.64 R16, c[0x0][0x5c0] ;  /* 0x00017000ff108b82 */ /* 0x001e220000000a00 */
[----:B------:R-:W-:Y:S02]  /*96bc0*/  IMAD.U32 R162, RZ, RZ, UR11 ;  /* 0x0000000bffa27e24 */ /* 0x000fe4000f8e00ff */
[----:B------:R-:W-:-:S09]  /*96bd0*/  IMAD.U32 R190, RZ, RZ, UR10 ;  /* 0x0000000affbe7e24 */ /* 0x000fd2000f8e00ff */
[----:B------:R-:W-:-:S04]  /*96be0*/  @!P1 IADD3 R162, P5, P4, R162, UR13, R24 ;  /* 0x0000000da2a29c10 */ /* 0x000fc8000fcbe018 */
[----:B------:R-:W-:Y:S02]  /*96bf0*/  @!P1 IADD3.X R190, R190, UR12, R32, P5, P4 ;  /* 0x0000000cbebe9c10 */ /* 0x000fe4000afe8420 */
[----:B0-----:R-:W-:-:S05]  /*96c00*/  @!P0 IADD3 R16, P4, R192, R16, RZ ;  /* 0x00000010c0108210 */ /* 0x001fca0007f9e0ff */
[----:B------:R-:W-:Y:S02]  /*96c10*/  @!P0 IMAD.X R17, R7, 0x1, R17, P4 ;  /* 0x0000000107118824 */ /* 0x000fe400020e0611 */
[----:B------:R-:W4:Y:S01]  /*96c20*/  LDL.LU R7, [R1+0x107c] ;  /* 0x00107c0001077983 */ /* 0x000f220000300800 */
[----:B------:R-:W-:Y:S01]  /*96c30*/  ISETP.LT.OR P1, PT, R31, 0xd9, !P3 ;  /* 0x000000d91f00780c */ /* 0x000fe20005f21670 */
[----:B------:R-:W-:Y:S02]  /*96c40*/  IMAD.U32 R192, RZ, RZ, UR11 ;  /* 0x0000000bffc07e24 */ /* 0x000fe4000f8e00ff */
[----:B------:R-:W-:-:S10]  /*96c50*/  IMAD.U32 R18, RZ, RZ, UR10 ;  /* 0x0000000aff127e24 */ /* 0x000fd4000f8e00ff */
[----:B------:R-:W-:-:S04]  /*96c60*/  @!P1 IADD3 R192, P5, P4, R192, UR13, R24 ;  /* 0x0000000dc0c09c10 */ /* 0x000fc8000fcbe018 */
[----:B------:R-:W-:Y:S01]  /*96c70*/  @!P1 IADD3.X R113, R18, UR12, R32, P5, P4 ;  /* 0x0000000c12719c10 */ /* 0x000fe2000afe8420 */
[----:B---3--:R-:W-:-:S05]  /*96c80*/  FMUL R18, R15, UR27 ;  /* 0x0000001b0f127c20 */ /* 0x008fca0008400000 */
        /* <DEDUP_REMOVED lines=8> */
[----:B------:R-:W-:Y:S02]  /*96d10*/  LOP3.LUT P2, RZ, R9, 0x2000, RZ, 0xc0, !PT ;  /* 0x0000200009ff7812 */ /* 0x000fe4000784c0ff */
[C---:B------:R-:W-:Y:S01]  /*96d20*/  LOP3.LUT P0, RZ, R2.reuse, 0x2000000, RZ, 0xc0, !PT ;  /* 0x0200000002ff7812 */ /* 0x040fe2000780c0ff */
[----:B------:R-:W-:Y:S01]  /*96d30*/  IMAD.U32 R17, RZ, RZ, UR10 ;  /* 0x0000000aff117e24 */ /* 0x000fe2000f8e00ff */
[C---:B------:R-:W-:Y:S02]  /*96d40*/  LOP3.LUT P1, RZ, R2.reuse, 0x4000000, RZ, 0xc0, !PT ;  /* 0x0400000002ff7812 */ /* 0x040fe4000782c0ff */
[----:B------:R-:W-:Y:S01]  /*96d50*/  LOP3.LUT R2, R2, 0xfff7ffff, RZ, 0xc0, !PT ;  /* 0xfff7ffff02027812 */ /* 0x000fe200078ec0ff */
[----:B------:R-:W-:Y:S02]  /*96d60*/  IMAD.U32 R18, RZ, RZ, UR10 ;  /* 0x0000000aff127e24 */ /* 0x000fe4000f8e00ff */
[----:B--2---:R-:W-:-:S05]  /*96d70*/  FMUL R16, R14, UR27 ;  /* 0x0000001b0e107c20 */ /* 0x004fca0008400000 */
        /* <DEDUP_REMOVED lines=10> */
[----:B----4-:R-:W-:-:S05]  /*96e20*/  FMUL R16, R12, UR27 ;  /* 0x0000001b0c107c20 */ /* 0x010fca0008400000 */
[----:B------:R-:W-:Y:S02]  /*96e30*/  F2FP.SATFINITE.E4M3.F32.PACK_AB_MERGE_C R16, RZ, R16, RZ ;  /* 0x00000010ff10723e */ /* 0x000fe400048070ff */
[----:B------:R-:W-:-:S03]  /*96e40*/  @!P4 IADD3.X R15, R17, UR12, R32, P6, P5 ;  /* 0x0000000c110fcc10 */ /* 0x000fc6000b7ea420 */
[----:B------:R0:W-:Y:S01]  /*96e50*/  @!P2 STG.E.U8 desc[UR30][R156.64+0xf1], R16 ;  /* 0x0000f1109c00a986 */ /* 0x0001e2000c10111e */
[----:B------:R-:W-:Y:S01]  /*96e60*/  ISETP.LT.OR P5, PT, R31, 0xe9, !P3 ;  /* 0x000000e91f00780c */ /* 0x000fe20005fa1670 */
[----:B0-----:R-:W0:Y:S01]  /*96e70*/  @!P0 LDC.64 R16, c[0x0][0x5c0] ;  /* 0x00017000ff108b82 */ /* 0x001e220000000a00 */
[----:B------:R-:W-:Y:S01]  /*96e80*/  IMAD.U32 R157, RZ, RZ, UR11 ;  /* 0x0000000bff9d7e24 */ /* 0x000fe2000f8e00ff */
[----:B------:R-:W-:-:S10]  /*96e90*/  @P4 LOP3.LUT R2, R2, 0x80000, RZ, 0xfc, !PT ;  /* 0x0008000002024812 */ /* 0x000fd400078efcff */
[----:B------:R-:W-:-:S04]  /*96ea0*/  @!P5 IADD3 R157, P4, P6, R157, UR13, R24 ;  /* 0x0000000d9d9ddc10 */ /* 0x000fc8000fe9e018 */
[----:B------:R-:W-:Y:S01]  /*96eb0*/  @!P5 IADD3.X R12, R18, UR12, R32, P4, P6 ;  /* 0x0000000c120cdc10 */ /* 0x000fe2000a7ec420 */
[----:B------:R-:W-:-:S05]  /*96ec0*/  FMUL R18, R11, UR27 ;  /* 0x0000001b0b127c20 */ /* 0x000fca0008400000 */
[----:B------:R-:W-:Y:S02]  /*96ed0*/  F2FP.SATFINITE.E4M3.F32.PACK_AB_MERGE_C R18, RZ, R18, RZ ;  /* 0x00000012ff12723e */ /* 0x000fe400048070ff */
[----:B0-----:R-:W-:-:S05]  /*96ee0*/  @!P0 IADD3 R16, P2, R212, R16, RZ ;  /* 0x00000010d4108210 */ /* 0x001fca0007f5e0ff */
[----:B------:R-:W-:-:S05]  /*96ef0*/  @!P0 IMAD.X R17, R213, 0x1, R17, P2 ;  /* 0x00000001d5118824 */ /* 0x000fca00010e0611 */
[----:B------:R0:W-:Y:S01]  /*96f00*/  @!P0 STG.E.U8 desc[UR30][R16.64+0xf0], R18 ;  /* 0x0000f01210008986 */ /* 0x0001e2000c10111e */
[----:B------:R-:W-:Y:S01]  /*96f10*/  ISETP.LT.OR P6, PT, R31, 0xea, !P3 ;  /* 0x000000ea1f00780c */ /* 0x000fe20005fc1670 */
[----:B0-----:R-:W0:Y:S01]  /*96f20*/  @!P1 LDC.64 R16, c[0x0][0x5c0] ;  /* 0x00017000ff109b82 */ /* 0x001e220000000a00 */
[----:B------:R-:W-:Y:S01]  /*96f30*/  LOP3.LUT R2, R2, 0xfffdffff, RZ, 0xc0, !PT ;  /* 0xfffdffff02027812 */ /* 0x000fe200078ec0ff */
[----:B------:R-:W-:-:S03]  /*96f40*/  IMAD.U32 R156, RZ, RZ, UR11 ;  /* 0x0000000bff9c7e24 */ /* 0x000fc6000f8e00ff */
[----:B------:R-:W-:Y:S01]  /*96f50*/  @P5 LOP3.LUT R2, R2, 0x20000, RZ, 0xfc, !PT ;  /* 0x0002000002025812 */ /* 0x000fe200078efcff */
[----:B------:R-:W-:Y:S01]  /*96f60*/  IMAD.U32 R212, RZ, RZ, UR10 ;  /* 0x0000000affd47e24 */ /* 0x000fe2000f8e00ff */
[----:B------:R-:W-:-:S05]  /*96f70*/  ISETP.LT.OR P5, PT, R31, 0xf1, !P3 ;  /* 0x000000f11f00780c */ /* 0x000fca0005fa1670 */
        /* <DEDUP_REMOVED lines=8> */
[----:B------:R-:W-:Y:S01]  /*97000*/  FMUL R18, R10, UR27 ;  /* 0x0000001b0a127c20 */ /* 0x000fe20008400000 */
[----:B------:R-:W-:Y:S02]  /*97010*/  ISETP.LT.OR P2, PT, R31, 0xf2, !P3 ;  /* 0x000000f21f00780c */ /* 0x000fe40005f41670 */
[C---:B------:R-:W-:Y:S02]  /*97020*/  LOP3.LUT P0, RZ, R2.reuse, 0x1000000, RZ, 0xc0, !PT ;  /* 0x0100000002ff7812 */ /* 0x040fe4000780c0ff */
[----:B------:R-:W-:Y:S02]  /*97030*/  LOP3.LUT P4, RZ, R9, 0x100000, RZ, 0xc0, !PT ;  /* 0x0010000009ff7812 */ /* 0x000fe4000788c0ff */
[----:B------:R-:W-:Y:S02]  /*97040*/  LOP3.LUT R2, R2, 0xfffbffff, RZ, 0xc0, !PT ;  /* 0xfffbffff02027812 */ /* 0x000fe400078ec0ff */
[----:B------:R-:W-:-:S02]  /*97050*/  F2FP.SATFINITE.E4M3.F32.PACK_AB_MERGE_C R18, RZ, R18, RZ ;  /* 0x00000012ff12723e */ /* 0x000fc400048070ff */
[----:B------:R-:W-:-:S03]  /*97060*/  @P6 LOP3.LUT R2, R2, 0x40000, RZ, 0xfc, !PT ;  /* 0x0004000002026812 */ /* 0x000fc600078efcff */
[----:B------:R0:W-:Y:S01]  /*97070*/  @!P1 STG.E.U8 desc[UR30][R16.64+0xf1], R18 ;  /* 0x0000f11210009986 */ /* 0x0001e2000c10111e */
[----:B------:R-:W-:Y:S02]  /*97080*/  LOP3.LUT P5, RZ, R3, 0x2, RZ, 0xc0, !PT ;  /* 0x0000000203ff7812 */ /* 0x000fe400078ac0ff */
[----:B------:R-:W-:Y:S01]  /*97090*/  LOP3.LUT R2, R2, 0xffbfffff, RZ, 0xc0, !PT ;  /* 0xffbfffff02027812 */ /* 0x000fe200078ec0ff */
[----:B0-----:R-:W-:Y:S01]  /*970a0*/  IMAD.U32 R16, RZ, RZ, UR11 ;  /* 0x0000000bff107e24 */ /* 0x001fe2000f8e00ff */
[----:B------:R-:W2:Y:S01]  /*970b0*/  LDL.LU R18, [R1+0x1084] ;  /* 0x0010840001127983 */ /* 0x000ea20000300800 */
[----:B------:R-:W-:Y:S01]  /*970c0*/  IMAD.U32 R17, RZ, RZ, UR10 ;  /* 0x0000000aff117e24 */ /* 0x000fe2000f8e00ff */
[----:B------:R-:W-:Y:S02]  /*970d0*/  @P4 LOP3.LUT R2, R2, 0x400000, RZ, 0xfc, !PT ;  /* 0x0040000002024812 */ /* 0x000fe400078efcff */
[----:B------:R-:W-:Y:S01]  /*970e0*/  @!P2 IADD3 R10, P1, P6, R16, UR13, R24 ;  /* 0x0000000d100aac10 */ /* 0x000fe2000fe3e018 */
[----:B------:R-:W-:Y:S01]  /*970f0*/  FMUL R16, R7, UR27 ;  /* 0x0000001b07107c20 */ /* 0x000fe20008400000 */
[----:B------:R-:W-:-:S02]  /*97100*/  LOP3.LUT R2, R2, 0xff7fffff, RZ, 0xc0, !PT ;  /* 0xff7fffff02027812 */ /* 0x000fc400078ec0ff */
[----:B------:R-:W-:Y:S02]  /*97110*/  @!P2 IADD3.X R8, R17, UR12, R32, P1, P6 ;  /* 0x0000000c1108ac10 */ /* 0x000fe40008fec420 */
[----:B------:R-:W-:Y:S02]  /*97120*/  ISETP.LT.OR P1, PT, R31, 0xf9, !P3 ;  /* 0x000000f91f00780c */ /* 0x000fe40005f21670 */
[----:B------:R-:W-:Y:S02]  /*97130*/  F2FP.SATFINITE.E4M3.F32.PACK_AB_MERGE_C R16, RZ, R16, RZ ;  /* 0x00000010ff10723e */ /* 0x000fe400048070ff */
[----:B------:R-:W-:-:S03]  /*97140*/  @P5 LOP3.LUT R2, R2, 0x800000, RZ, 0xfc, !PT ;  /* 0x0080000002025812 */ /* 0x000fc600078efcff */
[----:B------:R0:W-:Y:S01]  /*97150*/  @!P0 STG.E.U8 desc[UR30][R158.64+0xf8], R16 ;  /* 0x0000f8109e008986 */ /* 0x0001e2000c10111e */
[----:B------:R-:W-:-:S04]  /*97160*/  LOP3.LUT R2, R2, 0xfffeffff, RZ, 0xc0, !PT ;  /* 0xfffeffff02027812 */ /* 0x000fc800078ec0ff */
[----:B------:R-:W-:Y:S01]  /*97170*/  @P2 LOP3.LUT R2, R2, 0x10000, RZ, 0xfc, !PT ;  /* 0x0001000002022812 */ /* 0x000fe200078efcff */
[----:B0-----:R-:W-:Y:S02]  /*97180*/  IMAD.U32 R158, RZ, RZ, UR11 ;  /* 0x0000000bff9e7e24 */ /* 0x001fe4000f8e00ff */
[----:B------:R-:W-:-:S03]  /*97190*/  IMAD.U32 R159, RZ, RZ, UR10 ;  /* 0x0000000aff9f7e24 */ /* 0x000fc6000f8e00ff */
[----:B------:R-:W-:-:S04]  /*971a0*/  @!P1 IADD3 R158, P0, P2, R158, UR13, R24 ;  /* 0x0000000d9e9e9c10 */ /* 0x000fc8000fa1e018 */
[----:B------:R-:W-:Y:S02]  /*971b0*/  @!P1 IADD3.X R159, R159, UR12, R32, P0, P2 ;  /* 0x0000000c9f9f9c10 */ /* 0x000fe400087e4420 */
[----:B------:R-:W-:Y:S01]  /*971c0*/  ISETP.LT.OR P0, PT, R31, 0xfa, !P3 ;  /* 0x000000fa1f00780c */ /* 0x000fe20005f01670 */
[----:B------:R-:W-:-:S12]  /*971d0*/  IMAD.U32 R16, RZ, RZ, UR11 ;  /* 0x0000000bff107e24 */ /* 0x000fd8000f8e00ff */
[----:B------:R-:W-:Y:S02]  /*971e0*/  @!P0 IADD3 R7, P4, P5, R16, UR13, R24 ;  /* 0x0000000d10078c10 */ /* 0x000fe4000fd9e018 */
[----:B------:R-:W3:Y:S01]  /*971f0*/  LDL.LU R16, [R1+0x1080] ;  /* 0x0010800001107983 */ /* 0x000ee20000300800 */
[----:B------:R-:W-:-:S04]  /*97200*/  LOP3.LUT R2, R2, 0xffefffff, RZ, 0xc0, !PT ;  /* 0xffefffff02027812 */ /* 0x000fc800078ec0ff */
[----:B------:R-:W-:Y:S02]  /*97210*/  @P1 LOP3.LUT R2, R2, 0x100000, RZ, 0xfc, !PT ;  /* 0x0010000002021812 */ /* 0x000fe400078efcff */
[----:B------:R-:W-:Y:S02]  /*97220*/  @!P0 IADD3.X R6, R17, UR12, R32, P4, P5 ;  /* 0x0000000c11068c10 */ /* 0x000fe4000a7ea420 */
[C---:B------:R-:W-:Y:S02]  /*97230*/  LOP3.LUT P4, RZ, R2.reuse, 0x400000, RZ, 0xc0, !PT ;  /* 0x0040000002ff7812 */ /* 0x040fe4000788c0ff */
[C---:B------:R-:W-:Y:S02]  /*97240*/  LOP3.LUT P5, RZ, R2.reuse, 0x800000, RZ, 0xc0, !PT ;  /* 0x0080000002ff7812 */ /* 0x040fe400078ac0ff */
[----:B------:R-:W-:-:S04]  /*97250*/  LOP3.LUT R2, R2, 0xffdfffff, RZ, 0xc0, !PT ;  /* 0xffdfffff02027812 */ /* 0x000fc800078ec0ff */
[----:B------:R-:W-:Y:S01]  /*97260*/  @P0 LOP3.LUT R2, R2, 0x200000, RZ, 0xfc, !PT ;  /* 0x0020000002020812 */ /* 0x000fe200078efcff */
[----:B---3--:R-:W-:-:S05]  /*97270*/  FMUL R16, R16, UR27 ;  /* 0x0000001b10107c20 */ /* 0x008fca0008400000 */
[----:B------:R-:W-:-:S05]  /*97280*/  F2FP.SATFINITE.E4M3.F32.PACK_AB_MERGE_C R16, RZ, R16, RZ ;  /* 0x00000010ff10723e */ /* 0x000fca00048070ff */
[----:B------:R0:W-:Y:S02]  /*97290*/  @!P4 STG.E.U8 desc[UR30][R154.64+0xf9], R16 ;  /* 0x0000f9109a00c986 */ /* 0x0001e4000c10111e */
[----:B0-----:R-:W0:Y:S02]  /*972a0*/  @!P5 LDC.64 R16, c[0x0][0x5c0] ;  /* 0x00017000ff10db82 */ /* 0x001e240000000a00 */
[----:B------:R-:W3:Y:S01]  /*972b0*/  LDL.LU R154, [R1+0x1090] ;  /* 0x00109000019a7983 */ /* 0x000ee20000300800 */
[----:B0-----:R-:W-:-:S03]  /*972c0*/  @!P5 IADD3 R16, P0, R204, R16, RZ ;  /* 0x00000010cc10d210 */ /* 0x001fc60007f1e0ff */
[----:B------:R-:W4:Y:S01]  /*972d0*/  LDL.LU R204, [R1+0x1088] ;  /* 0x0010880001cc7983 */ /* 0x000f220000300800 */
[----:B------:R-:W-:Y:S01]  /*972e0*/  LOP3.LUT P1, RZ, R5, 0x80000000, RZ, 0xc0, !PT ;  /* 0x8000000005ff7812 */ /* 0x000fe2000782c0ff */
[----:B--2---:R-:W-:Y:S01]  /*972f0*/  FMUL R18, R18, UR27 ;  /* 0x0000001b12127c20 */ /* 0x004fe20008400000 */
[----:B------:R-:W-:Y:S02]  /*97300*/  @!P5 IMAD.X R17, R153, 0x1, R17, P0 ;  /* 0x000000019911d824 */ /* 0x000fe400000e0611 */
[----:B------:R-:W2:Y:S02]  /*97310*/  LDL.LU R153, [R1+0x1d5c] ;  /* 0x001d5c0001997983 */ /* 0x000ea40000300800 */
[----:B------:R-:W-:Y:S02]  /*97320*/  F2FP.SATFINITE.E4M3.F32.PACK_AB_MERGE_C R18, RZ, R18, RZ ;  /* 0x00000012ff12723e */ /* 0x000fe400048070ff */
[----:B------:R-:W3:Y:S04]  /*97330*/  LDL.LU R155, [R1+0x1098] ;  /* 0x00109800019b7983 */ /* 0x000ee80000300800 */
[----:B------:R0:W-:Y:S02]  /*97340*/  @!P5 STG.E.U8 desc[UR30][R16.64+0xf8], R18 ;  /* 0x0000f8121000d986 */ /* 0x0001e4000c10111e */
[----:B0-----:R-:W0:Y:S02]  /*97350*/  @!P1 LDC.64 R16, c[0x0][0x5c0] ;  /* 0x00017000ff109b82 */ /* 0x001e240000000a00 */
[----:B0-----:R-:W-:-:S02]  /*97360*/  @!P1 IADD3 R16, P0, R33, R16, RZ ;  /* 0x0000001021109210 */ /* 0x001fc40007f1e0ff */
[----:B------:R-:W2:Y:S03]  /*97370*/  LDL.LU R33, [R1+0x1094] ;  /* 0x0010940001217983 */ /* 0x000ea60000300800 */
[----:B------:R-:W-:Y:S02]  /*97380*/  @!P1 IMAD.X R17, R205, 0x1, R17, P0 ;  /* 0x00000001cd119824 */ /* 0x000fe400000e0611 */
[----:B------:R-:W3:Y:S01]  /*97390*/  LDL.LU R205, [R1+0x109c] ;  /* 0x00109c0001cd7983 */ /* 0x000ee20000300800 */
[----:B----4-:R-:W-:-:S03]  /*973a0*/  FMUL R18, R204, UR27 ;  /* 0x0000001bcc127c20 */ /* 0x010fc60008400000 */
[----:B------:R-:W4:Y:S02]  /*973b0*/  LDL.LU R204, [R1+0x10a0] ;  /* 0x0010a00001cc7983 */ /* 0x000f240000300800 */
[----:B------:R-:W-:-:S05]  /*973c0*/  F2FP.SATFINITE.E4M3.F32.PACK_AB_MERGE_C R18, RZ, R18, RZ ;  /* 0x00000012ff12723e */ /* 0x000fca00048070ff */
[----:B------:R0:W-:Y:S04]  /*973d0*/  @!P1 STG.E.U8 desc[UR30][R16.64+0xf9], R18 ;  /* 0x0000f91210009986 */ /* 0x0001e8000c10111e */
[----:B0-----:R-:W3:Y:S01]  /*973e0*/  LDL.LU R17, [R1+0x108c] ;  /* 0x00108c0001117983 */ /* 0x001ee20000300800 */
[C---:B------:R-:W-:Y:S02]  /*973f0*/  LOP3.LUT P6, RZ, R9.reuse, 0x40000, RZ, 0xc0, !PT ;  /* 0x0004000009ff7812 */ /* 0x040fe400078cc0ff */
[----:B------:R-:W-:Y:S02]  /*97400*/  LOP3.LUT P2, RZ, R9, 0x20000, RZ, 0xc0, !PT ;  /* 0x0002000009ff7812 */ /* 0x000fe4000784c0ff */
[----:B------:R-:W-:Y:S01]  /*97410*/  ISETP.LT.OR P1, PT, R31, 0x2, !P3 ;  /* 0x000000021f00780c */ /* 0x000fe20005f21670 */
[----:B--2---:R-:W-:-:S05]  /*97420*/  FMUL R18, R33, UR27 ;  /* 0x0000001b21127c20 */ /* 0x004fca0008400000 */
[----:B------:R-:W-:Y:S01]  /*97430*/  F2FP.SATFINITE.E4M3.F32.PACK_AB_MERGE_C R18, RZ, R18, RZ ;  /* 0x00000012ff12723e */ /* 0x000fe200048070ff */
[----:B---3--:R-:W-:-:S05]  /*97440*/  FMUL R16, R17, UR27 ;  /* 0x0000001b11107c20 */ /* 0x008fca0008400000 */
[----:B------:R-:W-:-:S05]  /*97450*/  F2FP.SATFINITE.E4M3.F32.PACK_AB_MERGE_C R16, RZ, R16, RZ ;  /* 0x00000010ff10723e */ /* 0x000fca00048070ff */
[----:B------:R0:W-:Y:S01]  /*97460*/  @!P6 STG.E.U8 desc[UR30][R152.64], R16 ;  /* 0x000000109800e986 */ /* 0x0001e2000c10111e */
[----:B------:R-:W-:Y:S01]  /*97470*/  ISETP.LT.OR P6, PT, R31, 0x1, !P3 ;  /* 0x000000011f00780c */ /* 0x000fe20005fc1670 */
[----:B0-----:R-:W-:Y:S02]  /*97480*/  FMUL R16, R154, UR27 ;  /* 0x0000001b9a107c20 */ /* 0x001fe40008400000 */
[----:B------:R-:W2:Y:S03]  /*97490*/  LDL.LU R154, [R1+0x10a4] ;  /* 0x0010a400019a7983 */ /* 0x000ea60000300800 */
[----:B------:R-:W-:Y:S01]  /*974a0*/  F2FP.SATFINITE.E4M3.F32.PACK_AB_MERGE_C R16, RZ, R16, RZ ;  /* 0x00000010ff10723e */ /* 0x000fe200048070ff */
[----:B------:R-:W3:Y:S04]  /*974b0*/  LDL.LU R33, [R1+0x10a8] ;  /* 0x0010a80001217983 */ /* 0x000ee80000300800 */
[----:B------:R0:W-:Y:S02]  /*974c0*/  @!P2 STG.E.U8 desc[UR30][R146.64+0x1], R16 ;  /* 0x000001109200a986 */ /* 0x0001e4000c10111e */
[----:B0-----:R-:W0:Y:S02]  /*974d0*/  @!P6 LDC.64 R16, c[0x0][0x5c0] ;  /* 0x00017000ff10eb82 */ /* 0x001e240000000a00 */
[----:B0-----:R-:W-:-:S05]  /*974e0*/  @!P6 IADD3 R16, P0, R188, R16, RZ ;  /* 0x00000010bc10e210 */ /* 0x001fca0007f1e0ff */
[----:B------:R-:W-:-:S05]  /*974f0*/  @!P6 IMAD.X R17, R220, 0x1, R17, P0 ;  /* 0x00000001dc11e824 */ /* 0x000fca00000e0611 */
[----:B------:R0:W-:Y:S02]  /*97500*/  @!P6 STG.E.U8 desc[UR30][R16.64], R18 ;  /* 0x000000121000e986 */ /* 0x0001e4000c10111e */
[----:B0-----:R-:W0:Y:S02]  /*97510*/  @!P1 LDC.64 R16, c[0x0][0x5c0] ;  /* 0x00017000ff109b82 */ /* 0x001e240000000a00 */
[----:B0-----:R-:W-:-:S05]  /*97520*/  @!P1 IADD3 R16, P0, R217, R16, RZ ;  /* 0x00000010d9109210 */ /* 0x001fca0007f1e0ff */
[----:B------:R-:W-:Y:S02]  /*97530*/  @!P1 IMAD.X R17, R145, 0x1, R17, P0 ;  /* 0x0000000191119824 */ /* 0x000fe400000e0611 */
[----:B------:R-:W3:Y:S01]  /*97540*/  LDL.LU R145, [R1+0x1d58] ;  /* 0x001d580001917983 */ /* 0x000ee20000300800 */
[----:B------:R-:W-:Y:S01]  /*97550*/  FMUL R18, R155, UR27 ;  /* 0x0000001b9b127c20 */ /* 0x000fe20008400000 */
[C---:B------:R-:W-:Y:S02]  /*97560*/  LOP3.LUT P4, RZ, R9.reuse, 0x10000, RZ, 0xc0, !PT ;  /* 0x0001000009ff7812 */ /* 0x040fe4000788c0ff */
[----:B------:R-:W-:Y:S01]  /*97570*/  LOP3.LUT P5, RZ, R9, 0x8000, RZ, 0xc0, !PT ;  /* 0x0000800009ff7812 */ /* 0x000fe200078ac0ff */
[----:B------:R-:W3:Y:S01]  /*97580*/  LDL.LU R153, [R1+0x10ac] ;  /* 0x0010ac0001997983 */ /* 0x000ee20000300800 */
[----:B------:R-:W-:-:S03]  /*97590*/  F2FP.SATFINITE.E4M3.F32.PACK_AB_MERGE_C R18, RZ, R18, RZ ;  /* 0x00000012ff12723e */ /* 0x000fc600048070ff */
[----:B------:R-:W3:Y:S04]  /*975a0*/  LDL.LU R155, [R1+0x10b0] ;  /* 0x0010b000019b7983 */ /* 0x000ee80000300800 */
[----:B------:R0:W-:Y:S02]  /*975b0*/  @!P1 STG.E.U8 desc[UR30][R16.64+0x1], R18 ;  /* 0x0000011210009986 */ /* 0x0001e4000c10111e */
[----:B0-----:R-:W-:-:S05]  /*975c0*/  FMUL R16, R205, UR27 ;  /* 0x0000001bcd107c20 */ /* 0x001fca0008400000 */
[----:B------:R-:W-:-:S05]  /*975d0*/  F2FP.SATFINITE.E4M3.F32.PACK_AB_MERGE_C R16, RZ, R16, RZ ;  /* 0x00000010ff10723e */ /* 0x000fca00048070ff */
[----:B------:R4:W-:Y:S01]  /*975e0*/  @!P4 STG.E.U8 desc[UR30][R150.64+0x8], R16 ;  /* 0x000008109600c986 */ /* 0x0009e2000c10111e */
[C---:B------:R-:W-:Y:S01]  /*975f0*/  ISETP.LT.OR P4, PT, R31.reuse, 0x9, !P3 ;  /* 0x000000091f00780c */ /* 0x040fe20005f81670 */
[----:B----4-:R-:W-:Y:S01]  /*97600*/  FMUL R16, R204, UR27 ;  /* 0x0000001bcc107c20 */ /* 0x010fe20008400000 */
[----:B------:R-:W-:Y:S01]  /*97610*/  ISETP.LT.OR P1, PT, R31, 0xa, !P3 ;  /* 0x0000000a1f00780c */ /* 0x000fe20005f21670 */
[----:B------:R-:W4:Y:S03]  /*97620*/  LDL.LU R204, [R1+0x10b4] ;  /* 0x0010b40001cc7983 */ /* 0x000f260000300800 */
[----:B------:R-:W-:Y:S01]  /*97630*/  F2FP.SATFINITE.E4M3.F32.PACK_AB_MERGE_C R16, RZ, R16, RZ ;  /* 0x00000010ff10723e */ /* 0x000fe200048070ff */
[----:B--2---:R-:W-:Y:S02]  /*97640*/  FMUL R18, R154, UR27 ;  /* 0x0000001b9a127c20 */ /* 0x004fe40008400000 */
[----:B------:R-:W2:Y:S03]  /*97650*/  LDL.LU R154, [R1+0x10b8] ;  /* 0x0010b800019a7983 */ /* 0x000ea60000300800 */
[----:B------:R-:W-:Y:S01]  /*97660*/  F2FP.SATFINITE.E4M3.F32.PACK_AB_MERGE_C R18, RZ, R18, RZ ;  /* 0x00000012ff12723e */ /* 0x000fe200048070ff */
[----:B---3--:R0:W-:Y:S02]  /*97670*/  @!P5 STG.E.U8 desc[UR30][R144.64+0x9], R16 ;  /* 0x000009109000d986 */ /* 0x0081e4000c10111e */
[----:B0-----:R-:W0:Y:S02]  /*97680*/  @!P4 LDC.64 R16, c[0x0][0x5c0] ;  /* 0x00017000ff10cb82 */ /* 0x001e240000000a00 */
[----:B0-----:R-:W-:-:S05]  /*97690*/  @!P4 IADD3 R16, P0, R210, R16, RZ ;  /* 0x00000010d210c210 */ /* 0x001fca0007f1e0ff */
[----:B------:R-:W-:-:S05]  /*976a0*/  @!P4 IMAD.X R17, R211, 0x1, R17, P0 ;  /* 0x00000001d311c824 */ /* 0x000fca00000e0611 */
[----:B------:R0:W-:Y:S02]  /*976b0*/  @!P4 STG.E.U8 desc[UR30][R16.64+0x8], R18 ;  /* 0x000008121000c986 */ /* 0x0001e4000c10111e */
[----:B0-----:R-:W0:Y:S02]  /*976c0*/  @!P1 LDC.64 R16, c[0x0][0x5c0] ;  /* 0x00017000ff109b82 */ /* 0x001e240000000a00 */
[----:B0-----:R-:W-:Y:S02]  /*976d0*/  @!P1 IADD3 R16, P0, R142, R16, RZ ;  /* 0x000000108e109210 */ /* 0x001fe40007f1e0ff */
[----:B------:R-:W3:Y:S03]  /*976e0*/  LDL.LU R142, [R1+0x1d54] ;  /* 0x001d5400018e7983 */ /* 0x000ee60000300800 */
[----:B------:R-:W-:Y:S02]  /*976f0*/  @!P1 IMAD.X R17, R143, 0x1, R17, P0 ;  /* 0x000000018f119824 */ /* 0x000fe400000e0611 */
[----:B------:R-:W3:Y:S01]  /*97700*/  LDL.LU R143, [R1+0x1d50] ;  /* 0x001d5000018f7983 */ /* 0x000ee20000300800 */
[----:B------:R-:W-:Y:S01]  /*97710*/  FMUL R18, R33, UR27 ;  /* 0x0000001b21127c20 */ /* 0x000fe20008400000 */
[----:B------:R-:W-:-:S02]  /*97720*/  LOP3.LUT P2, RZ, R9, 0x4000, RZ, 0xc0, !PT ;  /* 0x0000400009ff7812 */ /* 0x000fc4000784c0ff */
[----:B------:R-:W-:Y:S01]  /*97730*/  LOP3.LUT P6, RZ, R9, 0x1000, RZ, 0xc0, !PT ;  /* 0x0000100009ff7812 */ /* 0x000fe200078cc0ff */
[----:B------:R-:W2:Y:S01]  /*97740*/  LDL.LU R205, [R1+0x10bc] ;  /* 0x0010bc0001cd7983 */ /* 0x000ea20000300800 */
[----:B------:R-:W-:-:S03]  /*97750*/  F2FP.SATFINITE.E4M3.F32.PACK_AB_MERGE_C R18, RZ, R18, RZ ;  /* 0x00000012ff12723e */ /* 0x000fc600048070ff */
[----:B------:R-:W2:Y:S04]  /*97760*/  LDL.LU R33, [R1+0x10c0] ;  /* 0x0010c00001217983 */ /* 0x000ea80000300800 */
[----:B------:R0:W-:Y:S02]  /*97770*/  @!P1 STG.E.U8 desc[UR30][R16.64+0x9], R18 ;  /* 0x0000091210009986 */ /* 0x0001e4000c10111e */
[----:B0-----:R-:W-:-:S05]  /*97780*/  FMUL R16, R153, UR27 ;  /* 0x0000001b99107c20 */ /* 0x001fca0008400000 */
[----:B------:R-:W-:-:S05]  /*97790*/  F2FP.SATFINITE.E4M3.F32.PACK_AB_MERGE_C R16, RZ, R16, RZ ;  /* 0x00000010ff10723e */ /* 0x000fca00048070ff */
[----:B------:R0:W-:Y:S01]  /*977a0*/  @!P2 STG.E.U8 desc[UR30][R148.64+0x10], R16 ;  /* 0x000010109400a986 */ /* 0x0001e2000c10111e */
[----:B------:R-:W-:Y:S01]  /*977b0*/  ISETP.LT.OR P2, PT, R31, 0x11, !P3 ;  /* 0x000000111f00780c */ /* 0x000fe20005f41670 */
[----:B0-----:R-:W-:Y:S02]  /*977c0*/  FMUL R16, R155, UR27 ;  /* 0x0000001b9b107c20 */ /* 0x001fe40008400000 */
[----:B------:R-:W2:Y:S03]  /*977d0*/  LDL.LU R155, [R1+0x10c4] ;  /* 0x0010c400019b7983 */ /* 0x000ea60000300800 */
[----:B------:R-:W-:-:S05]  /*977e0*/  F2FP.SATFINITE.E4M3.F32.PACK_AB_MERGE_C R16, RZ, R16, RZ ;  /* 0x00000010ff10723e */ /* 0x000fca00048070ff */
[----:B---3--:R0:W-:Y:S02]  /*977f0*/  @!P6 STG.E.U8 desc[UR30][R142.64+0x11], R16 ;  /* 0x000011108e00e986 */ /* 0x0081e4000c10111e */
[----:B0-----:R-:W0:Y:S02]  /*97800*/  @!P2 LDC.64 R16, c[0x0][0x5c0] ;  /* 0x00017000ff10ab82 */ /* 0x001e240000000a00 */
[----:B0-----:R-:W-:-:S05]  /*97810*/  @!P2 IADD3 R16, P0, R201, R16, RZ ;  /* 0x00000010c910a210 */ /* 0x001fca0007f1e0ff */
[----:B------:R-:W-:Y:S02]  /*97820*/  @!P2 IMAD.X R17, R141, 0x1, R17, P0 ;  /* 0x000000018d11a824 */ /* 0x000fe400000e0611 */
[----:B------:R-:W3:Y:S01]  /*97830*/  LDL.LU R141, [R1+0x1d4c] ;  /* 0x001d4c00018d7983 */ /* 0x000ee20000300800 */
[----:B------:R-:W-:Y:S01]  /*97840*/  ISETP.LT.OR P1, PT, R31, 0x12, !P3 ;  /* 0x000000121f00780c */ /* 0x000fe20005f21670 */
[----:B----4-:R-:W-:Y:S01]  /*97850*/  FMUL R18, R204, UR27 ;  /* 0x0000001bcc127c20 */ /* 0x010fe20008400000 */
[C---:B------:R-:W-:Y:S01]  /*97860*/  LOP3.LUT P5, RZ, R9.reuse, 0x400, RZ, 0xc0, !PT ;  /* 0x0000040009ff7812 */ /* 0x040fe200078ac0ff */
[----:B------:R-:W4:Y:S03]  /*97870*/  LDL.LU R204, [R1+0x10c8] ;  /* 0x0010c80001cc7983 */ /* 0x000f260000300800 */
[----:B------:R-:W-:Y:S01]  /*97880*/  F2FP.SATFINITE.E4M3.F32.PACK_AB_MERGE_C R18, RZ, R18, RZ ;  /* 0x00000012ff12723e */ /* 0x000fe200048070ff */
[----:B------:R-:W4:Y:S04]  /*97890*/  LDL.LU R153, [R1+0x10cc] ;  /* 0x0010cc0001997983 */ /* 0x000f280000300800 */
[----:B------:R0:W-:Y:S02]  /*978a0*/  @!P2 STG.E.U8 desc[UR30][R16.64+0x10], R18 ;  /* 0x000010121000a986 */ /* 0x0001e4000c10111e */
[----:B0-----:R-:W0:Y:S01]  /*978b0*/  @!P1 LDC.64 R16, c[0x0][0x5c0] ;  /* 0x00017000ff109b82 */ /* 0x001e220000000a00 */
[----:B--2---:R-:W-:Y:S01]  /*978c0*/  FMUL R18, R154, UR27 ;  /* 0x0000001b9a127c20 */ /* 0x004fe20008400000 */
[----:B------:R-:W-:Y:S01]  /*978d0*/  LOP3.LUT P4, RZ, R9, 0x200, RZ, 0xc0, !PT ;  /* 0x0000020009ff7812 */ /* 0x000fe2000788c0ff */
[----:B------:R-:W2:Y:S03]  /*978e0*/  LDL.LU R154, [R1+0x10d0] ;  /* 0x0010d000019a7983 */ /* 0x000ea60000300800 */
[----:B------:R-:W-:-:S02]  /*978f0*/  F2FP.SATFINITE.E4M3.F32.PACK_AB_MERGE_C R18, RZ, R18, RZ ;  /* 0x00000012ff12723e */ /* 0x000fc400048070ff */
[----:B0-----:R-:W-:-:S05]  /*97900*/  @!P1 IADD3 R16, P0, R200, R16, RZ ;  /* 0x00000010c8109210 */ /* 0x001fca0007f1e0ff */
[----:B------:R-:W-:-:S05]  /*97910*/  @!P1 IMAD.X R17, R221, 0x1, R17, P0 ;  /* 0x00000001dd119824 */ /* 0x000fca00000e0611 */
[----:B------:R0:W-:Y:S02]  /*97920*/  @!P1 STG.E.U8 desc[UR30][R16.64+0x11], R18 ;  /* 0x0000111210009986 */ /* 0x0001e4000c10111e */
[----:B0-----:R-:W-:-:S05]  /*97930*/  FMUL R16, R205, UR27 ;  /* 0x0000001bcd107c20 */ /* 0x001fca0008400000 */
[----:B------:R-:W-:Y:S02]  /*97940*/  F2FP.SATFINITE.E4M3.F32.PACK_AB_MERGE_C R16, RZ, R16, RZ ;  /* 0x00000010ff10723e */ /* 0x000fe400048070ff */
[----:B------:R-:W-:Y:S01]  /*97950*/  ISETP.LT.OR P1, PT, R31, 0x1a, !P3 ;  /* 0x0000001a1f00780c */ /* 0x000fe20005f21670 */
[----:B------:R-:W-:-:S05]  /*97960*/  FMUL R18, R155, UR27 ;  /* 0x0000001b9b127c20 */ /* 0x000fca0008400000 */
[----:B------:R-:W-:Y:S01]  /*97970*/  F2FP.SATFINITE.E4M3.F32.PACK_AB_MERGE_C R18, RZ, R18, RZ ;  /* 0x00000012ff12723e */ /* 0x000fe200048070ff */
[----:B---3--:R0:W-:Y:S01]  /*97980*/  @!P5 STG.E.U8 desc[UR30][R140.64+0x18], R16 ;  /* 0x000018108c00d986 */ /* 0x0081e2000c10111e */
[----:B------:R-:W-:Y:S01]  /*97990*/  ISETP.LT.OR P5, PT, R31, 0x19, !P3 ;  /* 0x000000191f00780c */ /* 0x000fe20005fa1670 */
[----:B0-----:R-:W-:Y:S02]  /*979a0*/  FMUL R16, R33, UR27 ;  /* 0x0000001b21107c20 */ /* 0x001fe40008400000 */
[----:B------:R-:W3:Y:S03]  /*979b0*/  LDL.LU R33, [R1+0x10d4] ;  /* 0x0010d40001217983 */ /* 0x000ee60000300800 */
        /* <DEDUP_REMOVED lines=11> */
[----:B----4-:R-:W-:Y:S01]  /*97a70*/  FMUL R18, R204, UR27 ;  /* 0x0000001bcc127c20 */ /* 0x010fe20008400000 */
[C---:B------:R-:W-:Y:S02]  /*97a80*/  LOP3.LUT P6, RZ, R9.reuse, 0x100, RZ, 0xc0, !PT ;  /* 0x0000010009ff7812 */ /* 0x040fe400078cc0ff */
[----:B------:R-:W-:Y:S01]  /*97a90*/  LOP3.LUT P2, RZ, R9, 0x20, RZ, 0xc0, !PT ;  /* 0x0000002009ff7812 */ /* 0x000fe2000784c0ff */
[----:B------:R-:W4:Y:S01]  /*97aa0*/  LDL.LU R205, [R1+0x10dc] ;  /* 0x0010dc0001cd7983 */ /* 0x000f220000300800 */
[----:B------:R-:W-:-:S03]  /*97ab0*/  F2FP.SATFINITE.E4M3.F32.PACK_AB_MERGE_C R18, RZ, R18, RZ ;  /* 0x00000012ff12723e */ /* 0x000fc600048070ff */
[----:B------:R-:W4:Y:S04]  /*97ac0*/  LDL.LU R204, [R1+0x10e0] ;  /* 0x0010e00001cc7983 */ /* 0x000f280000300800 */
[----:B------:R0:W-:Y:S02]  /*97ad0*/  @!P1 STG.E.U8 desc[UR30][R16.64+0x19], R18 ;  /* 0x0000191210009986 */ /* 0x0001e4000c10111e */
[----:B0-----:R-:W-:-:S05]  /*97ae0*/  FMUL R16, R153, UR27 ;  /* 0x0000001b99107c20 */ /* 0x001fca0008400000 */
[----:B------:R-:W-:-:S05]  /*97af0*/  F2FP.SATFINITE.E4M3.F32.PACK_AB_MERGE_C R16, RZ, R16, RZ ;  /* 0x00000010ff10723e */ /* 0x000fca00048070ff */
[----:B------:R2:W-:Y:S01]  /*97b00*/  @!P6 STG.E.U8 desc[UR30][R138.64+0x20], R16 ;  /* 0x000020108a00e986 */ /* 0x0005e2000c10111e */
[C---:B------:R-:W-:Y:S01]  /*97b10*/  ISETP.LT.OR P6, PT, R31.reuse, 0x21, !P3 ;  /* 0x000000211f00780c */ /* 0x040fe20005fc1670 */
[----:B--2---:R-:W-:Y:S01]  /*97b20*/  FMUL R16, R154, UR27 ;  /* 0x0000001b9a107c20 */ /* 0x004fe20008400000 */
[----:B------:R-:W-:Y:S01]  /*97b30*/  ISETP.LT.OR P1, PT, R31, 0x22, !P3 ;  /* 0x000000221f00780c */ /* 0x000fe20005f21670 */
[----:B------:R-:W2:Y:S03]  /*97b40*/  LDL.LU R154, [R1+0x10e4] ;  /* 0x0010e400019a7983 */ /* 0x000ea60000300800 */
[----:B------:R-:W-:Y:S01]  /*97b50*/  F2FP.SATFINITE.E4M3.F32.PACK_AB_MERGE_C R16, RZ, R16, RZ ;  /* 0x00000010ff10723e */ /* 0x000fe200048070ff */
[----:B---3--:R-:W-:Y:S02]  /*97b60*/  FMUL R18, R33, UR27 ;  /* 0x0000001b21127c20 */ /* 0x008fe40008400000 */
[----:B------:R-:W3:Y:S03]  /*97b70*/  LDL.LU R33, [R1+0x10e8] ;  /* 0x0010e80001217983 */ /* 0x000ee60000300800 */
[----:B------:R-:W-:Y:S01]  /*97b80*/  F2FP.SATFINITE.E4M3.F32.PACK_AB_MERGE_C R18, RZ, R18, RZ ;  /* 0x00000012ff12723e */ /* 0x000fe200048070ff */
[----:B------:R0:W-:Y:S02]  /*97b90*/  @!P2 STG.E.U8 desc[UR30][R134.64+0x21], R16 ;  /* 0x000021108600a986 */ /* 0x0001e4000c10111e */
[----:B0-----:R-:W0:Y:S02]  /*97ba0*/  @!P6 LDC.64 R16, c[0x0][0x5c0] ;  /* 0x00017000ff10eb82 */ /* 0x001e240000000a00 */
[----:B0-----:R-:W-:-:S05]  /*97bb0*/  @!P6 IADD3 R16, P0, R198, R16, RZ ;  /* 0x00000010c610e210 */ /* 0x001fca0007f1e0ff */
[----:B------:R-:W-:-:S05]  /*97bc0*/  @!P6 IMAD.X R17, R199, 0x1, R17, P0 ;  /* 0x00000001c711e824 */ /* 0x000fca00000e0611 */
[----:B------:R0:W-:Y:S02]  /*97bd0*/  @!P6 STG.E.U8 desc[UR30][R16.64+0x20], R18 ;  /* 0x000020121000e986 */ /* 0x0001e4000c10111e */
[----:B0-----:R-:W0:Y:S02]  /*97be0*/  @!P1 LDC.64 R16, c[0x0][0x5c0] ;  /* 0x00017000ff109b82 */ /* 0x001e240000000a00 */
[----:B0-----:R-:W-:Y:S02]  /*97bf0*/  @!P1 IADD3 R16, P0, R124, R16, RZ ;  /* 0x000000107c109210 */ /* 0x001fe40007f1e0ff */
[----:B------:R-:W2:Y:S03]  /*97c00*/  LDL.LU R124, [R1+0x1d44] ;  /* 0x001d4400017c7983 */ /* 0x000ea60000300800 */
[----:B------:R-:W-:Y:S02]  /*97c10*/  @!P1 IMAD.X R17, R125, 0x1, R17, P0 ;  /* 0x000000017d119824 */ /* 0x000fe400000e0611 */
[----:B------:R-:W2:Y:S01]  /*97c20*/  LDL.LU R125, [R1+0x1d40] ;  /* 0x001d4000017d7983 */ /* 0x000ea20000300800 */
[----:B------:R-:W-:Y:S01]  /*97c30*/  FMUL R18, R155, UR27 ;  /* 0x0000001b9b127c20 */ /* 0x000fe20008400000 */
[----:B------:R-:W-:-:S02]  /*97c40*/  LOP3.LUT P4, RZ, R9, 0x10, RZ, 0xc0, !PT ;  /* 0x0000001009ff7812 */ /* 0x000fc4000788c0ff */
[----:B------:R-:W-:Y:S01]  /*97c50*/  LOP3.LUT P5, RZ, R9, 0x8, RZ, 0xc0, !PT ;  /* 0x0000000809ff7812 */ /* 0x000fe200078ac0ff */
[----:B------:R-:W3:Y:S01]  /*97c60*/  LDL.LU R153, [R1+0x10ec] ;  /* 0x0010ec0001997983 */ /* 0x000ee20000300800 */
[----:B------:R-:W-:-:S03]  /*97c70*/  F2FP.SATFINITE.E4M3.F32.PACK_AB_MERGE_C R18, RZ, R18, RZ ;  /* 0x00000012ff12723e */ /* 0x000fc600048070ff */
[----:B------:R-:W3:Y:S04]  /*97c80*/  LDL.LU R155, [R1+0x10f0] ;  /* 0x0010f000019b7983 */ /* 0x000ee80000300800 */
[----:B------:R4:W-:Y:S02]  /*97c90*/  @!P1 STG.E.U8 desc[UR30][R16.64+0x21], R18 ;  /* 0x0000211210009986 */ /* 0x0009e4000c10111e */
[----:B----4-:R-:W-:-:S05]  /*97ca0*/  FMUL R16, R205, UR27 ;  /* 0x0000001bcd107c20 */ /* 0x010fca0008400000 */
[----:B------:R-:W-:-:S05]  /*97cb0*/  F2FP.SATFINITE.E4M3.F32.PACK_AB_MERGE_C R16, RZ, R16, RZ ;  /* 0x00000010ff10723e */ /* 0x000fca00048070ff */
[----:B------:R0:W-:Y:S01]  /*97cc0*/  @!P4 STG.E.U8 desc[UR30][R132.64+0x28], R16 ;  /* 0x000028108400c986 */ /* 0x0001e2000c10111e */
[----:B------:R-:W-:Y:S01]  /*97cd0*/  ISETP.LT.OR P4, PT, R31, 0x29, !P3 ;  /* 0x000000291f00780c */ /* 0x000fe20005f81670 */
[----:B0-----:R-:W-:Y:S02]  /*97ce0*/  FMUL R16, R204, UR27 ;  /* 0x0000001bcc107c20 */ /* 0x001fe40008400000 */
[----:B------:R-:W4:Y:S03]  /*97cf0*/  LDL.LU R204, [R1+0x10f4] ;  /* 0x0010f40001cc7983 */ /* 0x000f260000300800 */
[----:B------:R-:W-:-:S05]  /*97d00*/  F2FP.SATFINITE.E4M3.F32.PACK_AB_MERGE_C R16, RZ, R16, RZ ;  /* 0x00000010ff10723e */ /* 0x000fca00048070ff */
[----:B--2---:R0:W-:Y:S02]  /*97d10*/  @!P5 STG.E.U8 desc[UR30][R124.64+0x29], R16 ;  /* 0x000029107c00d986 */ /* 0x0041e4000c10111e */
[----:B0-----:R-:W0:Y:S02]  /*97d20*/  @!P4 LDC.64 R16, c[0x0][0x5c0] ;  /* 0x00017000ff10cb82 */ /* 0x001e240000000a00 */
[----:B0-----:R-:W-:-:S05]  /*97d30*/  @!P4 IADD3 R16, P0, R195, R16, RZ ;  /* 0x00000010c310c210 */ /* 0x001fca0007f1e0ff */
[----:B------:R-:W-:Y:S02]  /*97d40*/  @!P4 IMAD.X R17, R129, 0x1, R17, P0 ;  /* 0x000000018111c824 */ /* 0x000fe400000e0611 */
[----:B------:R-:W2:Y:S01]  /*97d50*/  LDL.LU R129, [R1+0x1d3c] ;  /* 0x001d3c0001817983 */ /* 0x000ea20000300800 */
[----:B------:R-:W-:Y:S01]  /*97d60*/  ISETP.LT.OR P1, PT, R31, 0x2a, !P3 ;  /* 0x0000002a1f00780c */ /* 0x000fe20005f21670 */
[----:B------:R-:W-:Y:S01]  /*97d70*/  FMUL R18, R154, UR27 ;  /* 0x0000001b9a127c20 */ /* 0x000fe20008400000 */
[----:B------:R-:W-:Y:S01]  /*97d80*/  LOP3.LUT P2, RZ, R9, 0x4, RZ, 0xc0, !PT ;  /* 0x0000000409ff7812 */ /* 0x000fe2000784c0ff */
[----:B------:R-:W2:Y:S03]  /*97d90*/  LDL.LU R154, [R1+0x10f8] ;  /* 0x0010f800019a7983 */ /* 0x000ea60000300800 */
[----:B------:R-:W-:Y:S01]  /*97da0*/  F2FP.SATFINITE.E4M3.F32.PACK_AB_MERGE_C R18, RZ, R18, RZ ;  /* 0x00000012ff12723e */ /* 0x000fe200048070ff */
[----:B------:R-:W2:Y:S04]  /*97db0*/  LDL.LU R205, [R1+0x10fc] ;  /* 0x0010fc0001cd7983 */ /* 0x000ea80000300800 */
[----:B------:R0:W-:Y:S02]  /*97dc0*/  @!P4 STG.E.U8 desc[UR30][R16.64+0x28], R18 ;  /* 0x000028121000c986 */ /* 0x0001e4000c10111e */
[----:B0-----:R-:W0:Y:S01]  /*97dd0*/  @!P1 LDC.64 R16, c[0x0][0x5c0] ;  /* 0x00017000ff109b82 */ /* 0x001e220000000a00 */
[----:B---3--:R-:W-:Y:S01]  /*97de0*/  FMUL R18, R33, UR27 ;  /* 0x0000001b21127c20 */ /* 0x008fe20008400000 */
[----:B------:R-:W-:Y:S01]  /*97df0*/  LOP3.LUT P6, RZ, R4, 0x80000000, RZ, 0xc0, !PT ;  /* 0x8000000004ff7812 */ /* 0x000fe200078cc0ff */
[----:B------:R-:W3:Y:S03]  /*97e00*/  LDL.LU R33, [R1+0x1100] ;  /* 0x0011000001217983 */ /* 0x000ee60000300800 */
[----:B------:R-:W-:-:S02]  /*97e10*/  F2FP.SATFINITE.E4M3.F32.PACK_AB_MERGE_C R18, RZ, R18, RZ ;  /* 0x00000012ff12723e */ /* 0x000fc400048070ff */
[----:B0-----:R-:W-:-:S05]  /*97e20*/  @!P1 IADD3 R16, P0, R194, R16, RZ ;  /* 0x00000010c2109210 */ /* 0x001fca0007f1e0ff */
[----:B------:R-:W-:-:S05]  /*97e30*/  @!P1 IMAD.X R17, R226, 0x1, R17, P0 ;  /* 0x00000001e2119824 */ /* 0x000fca00000e0611 */
[----:B------:R0:W-:Y:S02]  /*97e40*/  @!P1 STG.E.U8 desc[UR30][R16.64+0x29], R18 ;  /* 0x0000291210009986 */ /* 0x0001e4000c10111e */
[----:B0-----:R-:W-:-:S05]  /*97e50*/  FMUL R16, R153, UR27 ;  /* 0x0000001b99107c20 */ /* 0x001fca0008400000 */
[----:B------:R-:W-:Y:S02]  /*97e60*/  F2FP.SATFINITE.E4M3.F32.PACK_AB_MERGE_C R16, RZ, R16, RZ ;  /* 0x00000010ff10723e */ /* 0x000fe400048070ff */
[----:B------:R-:W-:Y:S01]  /*97e70*/  ISETP.LT.OR P1, PT, R31, 0x32, !P3 ;  /* 0x000000321f00780c */ /* 0x000fe20005f21670 */
[----:B----4-:R-:W-:-:S05]  /*97e80*/  FMUL R18, R204, UR27 ;  /* 0x0000001bcc127c20 */ /* 0x010fca0008400000 */
[----:B------:R-:W-:Y:S01]  /*97e90*/  F2FP.SATFINITE.E4M3.F32.PACK_AB_MERGE_C R18, RZ, R18, RZ ;  /* 0x00000012ff12723e */ /* 0x000fe200048070ff */
[----:B--2---:R0:W-:Y:S01]  /*97ea0*/  @!P2 STG.E.U8 desc[UR30][R128.64+0x30], R16 ;  /* 0x000030108000a986 */ /* 0x0041e2000c10111e */
[----:B------:R-:W-:Y:S01]  /*97eb0*/  ISETP.LT.OR P2, PT, R31, 0x31, !P3 ;  /* 0x000000311f00780c */ /* 0x000fe20005f41670 */
[----:B0-----:R-:W-:Y:S02]  /*97ec0*/  FMUL R16, R155, UR27 ;  /* 0x0000001b9b107c20 */ /* 0x001fe40008400000 */
[----:B------:R-:W2:Y:S03]  /*97ed0*/  LDL.LU R155, [R1+0x1104] ;  /* 0x00110400019b7983 */ /* 0x000ea60000300800 */
[----:B------:R-:W-:Y:S01]  /*97ee0*/  F2FP.SATFINITE.E4M3.F32.PACK_AB_MERGE_C R16, RZ, R16, RZ ;  /* 0x00000010ff10723e */ /* 0x000fe200048070ff */
[----:B------:R-:W4:Y:S04]  /*97ef0*/  LDL.LU R204, [R1+0x1108] ;  /* 0x0011080001cc7983 */ /* 0x000f280000300800 */
        /* <DEDUP_REMOVED lines=8> */
[----:B------:R-:W4:Y:S01]  /*97f80*/  LDL.LU R107, [R1+0x1d38] ;  /* 0x001d3800016b7983 */ /* 0x000f220000300800 */
[----:B------:R-:W-:Y:S01]  /*97f90*/  FMUL R18, R154, UR27 ;  /* 0x0000001b9a127c20 */ /* 0x000fe20008400000 */
        /* <DEDUP_REMOVED lines=9> */
[----:B------:R-:W-:Y:S01]  /*98030*/  ISETP.LT.OR P5, PT, R31, 0x39, !P3 ;  /* 0x000000391f00780c */ /* 0x000fe20005fa1670 */
[----:B---3--:R-:W-:Y:S01]  /*98040*/  FMUL R16, R33, UR27 ;  /* 0x0000001b21107c20 */ /* 0x008fe20008400000 */
[----:B------:R-:W-:Y:S01]  /*98050*/  ISETP.LT.OR P1, PT, R31, 0x3a, !P3 ;  /* 0x0000003a1f00780c */ /* 0x000fe20005f21670 */
[----:B------:R-:W3:Y:S03]  /*98060*/  LDL.LU R33, [R1+0x1114] ;  /* 0x0011140001217983 */ /* 0x000ee60000300800 */
[----:B------:R-:W-:Y:S01]  /*98070*/  F2FP.SATFINITE.E4M3.F32.PACK_AB_MERGE_C R16, RZ, R16, RZ ;  /* 0x00000010ff10723e */ /* 0x000fe200048070ff */
[----:B--2---:R-:W-:Y:S02]  /*98080*/  FMUL R18, R155, UR27 ;  /* 0x0000001b9b127c20 */ /* 0x004fe40008400000 */
[----:B------:R-:W2:Y:S03]  /*98090*/  LDL.LU R155, [R1+0x1118] ;  /* 0x00111800019b7983 */ /* 0x000ea60000300800 */
[----:B------:R-:W-:Y:S01]  /*980a0*/  F2FP.SATFINITE.E4M3.F32.PACK_AB_MERGE_C R18, RZ, R18, RZ ;  /* 0x00000012ff12723e */ /* 0x000fe200048070ff */
[----:B----4-:R0:W-:Y:S02]  /*980b0*/  @!P4 STG.E.U8 desc[UR30][R106.64+0x39], R16 ;  /* 0x000039106a00c986 */ /* 0x0101e4000c10111e */
[----:B0-----:R-:W0:Y:S02]  /*980c0*/  @!P5 LDC.64 R16, c[0x0][0x5c0] ;  /* 0x00017000ff10db82 */ /* 0x001e240000000a00 */
[----:B0-----:R-:W-:-:S05]  /*980d0*/  @!P5 IADD3 R16, P0, R196, R16, RZ ;  /* 0x00000010c410d210 */ /* 0x001fca0007f1e0ff */
[----:B------:R-:W-:-:S05]  /*980e0*/  @!P5 IMAD.X R17, R197, 0x1, R17, P0 ;  /* 0x00000001c511d824 */ /* 0x000fca00000e0611 */
[----:B------:R0:W-:Y:S02]  /*980f0*/  @!P5 STG.E.U8 desc[UR30][R16.64+0x38], R18 ;  /* 0x000038121000d986 */ /* 0x0001e4000c10111e */
[----:B0-----:R-:W0:Y:S02]  /*98100*/  @!P1 LDC.64 R16, c[0x0][0x5c0] ;  /* 0x00017000ff109b82 */ /* 0x001e240000000a00 */
[----:B0-----:R-:W-:Y:S02]  /*98110*/  @!P1 IADD3 R16, P0, R104, R16, RZ ;  /* 0x0000001068109210 */ /* 0x001fe40007f1e0ff */
[----:B------:R-:W4:Y:S03]  /*98120*/  LDL.LU R104, [R1+0x1d34] ;  /* 0x001d340001687983 */ /* 0x000f260000300800 */
[----:B------:R-:W-:Y:S02]  /*98130*/  @!P1 IMAD.X R17, R105, 0x1, R17, P0 ;  /* 0x0000000169119824 */ /* 0x000fe400000e0611 */
[----:B------:R-:W4:Y:S01]  /*98140*/  LDL.LU R105, [R1+0x1d30] ;  /* 0x001d300001697983 */ /* 0x000f220000300800 */
        /* <DEDUP_REMOVED lines=14> */
[----:B----4-:R0:W-:Y:S02]  /*98230*/  @!P2 STG.E.U8 desc[UR30][R104.64+0x41], R16 ;  /* 0x000041106800a986 */ /* 0x0101e4000c10111e */
[----:B0-----:R-:W0:Y:S02]  /*98240*/  @!P6 LDC.64 R16, c[0x0][0x5c0] ;  /* 0x00017000ff10eb82 */ /* 0x001e240000000a00 */
[----:B0-----:R-:W-:-:S05]  /*98250*/  @!P6 IADD3 R16, P0, R187, R16, RZ ;  /* 0x00000010bb10e210 */ /* 0x001fca0007f1e0ff */
[----:B------:R-:W-:Y:S02]  /*98260*/  @!P6 IMAD.X R17, R103, 0x1, R17, P0 ;  /* 0x000000016711e824 */ /* 0x000fe400000e0611 */
[----:B------:R-:W4:Y:S01]  /*98270*/  LDL.LU R103, [R1+0x1d2c] ;  /* 0x001d2c0001677983 */ /* 0x000f220000300800 */
[----:B------:R-:W-:Y:S01]  /*98280*/  ISETP.LT.OR P1, PT, R31, 0x42, !P3 ;  /* 0x000000421f00780c */ /* 0x000fe20005f21670 */
[----:B---3--:R-:W-:Y:S01]  /*98290*/  FMUL R18, R33, UR27 ;  /* 0x0000001b21127c20 */ /* 0x008fe20008400000 */
[C---:B------:R-:W-:Y:S01]  /*982a0*/  LOP3.LUT P4, RZ, R4.reuse, 0x1000000, RZ, 0xc0, !PT ;  /* 0x0100000004ff7812 */ /* 0x040fe2000788c0ff */
[----:B------:R-:W3:Y:S03]  /*982b0*/  LDL.LU R33, [R1+0x1128] ;  /* 0x0011280001217983 */ /* 0x000ee60000300800 */
[----:B------:R-:W-:Y:S01]  /*982c0*/  F2FP.SATFINITE.E4M3.F32.PACK_AB_MERGE_C R18, RZ, R18, RZ ;  /* 0x00000012ff12723e */ /* 0x000fe200048070ff */
[----:B------:R-:W3:Y:S04]  /*982d0*/  LDL.LU R153, [R1+0x112c] ;  /* 0x00112c0001997983 */ /* 0x000ee80000300800 */
        /* <DEDUP_REMOVED lines=14> */
[----:B----4-:R0:W-:Y:S01]  /*983c0*/  @!P4 STG.E.U8 desc[UR30][R102.64+0x48], R16 ;  /* 0x000048106600c986 */ /* 0x0101e2000c10111e */
[----:B------:R-:W-:Y:S01]  /*983d0*/  ISETP.LT.OR P4, PT, R31, 0x49, !P3 ;  /* 0x000000491f00780c */ /* 0x000fe20005f81670 */
[----:B0-----:R-:W-:Y:S02]  /*983e0*/  FMUL R16, R204, UR27 ;  /* 0x0000001bcc107c20 */ /* 0x001fe40008400000 */
[----:B------:R-:W4:Y:S03]  /*983f0*/  LDL.LU R204, [R1+0x1134] ;  /* 0x0011340001cc7983 */ /* 0x000f260000300800 */
        /* <DEDUP_REMOVED lines=11> */
[----:B---3--:R-:W-:Y:S01]  /*984b0*/  FMUL R18, R33, UR27 ;  /* 0x0000001b21127c20 */ /* 0x008fe20008400000 */
        /* <DEDUP_REMOVED lines=9> */
[----:B------:R-:W-:Y:S01]  /*98550*/  ISETP.LT.OR P2, PT, R31, 0x51, !P3 ;  /* 0x000000511f00780c */ /* 0x000fe20005f41670 */
[----:B--2---:R-:W-:Y:S01]  /*98560*/  FMUL R16, R155, UR27 ;  /* 0x0000001b9b107c20 */ /* 0x004fe20008400000 */
[----:B------:R-:W-:Y:S01]  /*98570*/  ISETP.LT.OR P1, PT, R31, 0x52, !P3 ;  /* 0x000000521f00780c */ /* 0x000fe20005f21670 */
[----:B------:R-:W2:Y:S03]  /*98580*/  LDL.LU R155, [R1+0x1144] ;  /* 0x00114400019b7983 */ /* 0x000ea60000300800 */
[----:B------:R-:W-:Y:S01]  /*98590*/  F2FP.SATFINITE.E4M3.F32.PACK_AB_MERGE_C R16, RZ, R16, RZ ;  /* 0x00000010ff10723e */ /* 0x000fe200048070ff */
[----:B----4-:R-:W-:Y:S02]  /*985a0*/  FMUL R18, R204, UR27 ;  /* 0x0000001bcc127c20 */ /* 0x010fe40008400000 */
[----:B------:R-:W4:Y:S03]  /*985b0*/  LDL.LU R204, [R1+0x1148] ;  /* 0x0011480001cc7983 */ /* 0x000f260000300800 */
        /* <DEDUP_REMOVED lines=14> */
[----:B------:R-:W4:Y:S01]  /*986a0*/  LDL.LU R153, [R1+0x114c] ;  /* 0x00114c0001997983 */ /* 0x000f220000300800 */
[----:B------:R-:W-:-:S03]  /*986b0*/  F2FP.SATFINITE.E4M3.F32.PACK_AB_MERGE_C R18, RZ, R18, RZ ;  /* 0x00000012ff12723e */ /* 0x000fc600048070ff */
[----:B------:R-:W4:Y:S04]  /*986c0*/  LDL.LU R154, [R1+0x1150] ;  /* 0x00115000019a7983 */ /* 0x000f280000300800 */
[----:B------:R3:W-:Y:S02]  /*986d0*/  @!P1 STG.E.U8 desc[UR30][R16.64+0x51], R18 ;  /* 0x0000511210009986 */ /* 0x0007e4000c10111e */
[----:B---3--:R-:W-:-:S05]  /*986e0*/  FMUL R16, R205, UR27 ;  /* 0x0000001bcd107c20 */ /* 0x008fca0008400000 */
[----:B------:R-:W-:-:S05]  /*986f0*/  F2FP.SATFINITE.E4M3.F32.PACK_AB_MERGE_C R16, RZ, R16, RZ ;  /* 0x00000010ff10723e */ /* 0x000fca00048070ff */
[----:B------:R0:W-:Y:S01]  /*98700*/  @!P5 STG.E.U8 desc[UR30][R86.64+0x58], R16 ;  /* 0x000058105600d986 */ /* 0x0001e2000c10111e */
[----:B------:R-:W-:Y:S01]  /*98710*/  ISETP.LT.OR P5, PT, R31, 0x59, !P3 ;  /* 0x000000591f00780c */ /* 0x000fe20005fa1670 */
[----:B0-----:R-:W-:Y:S02]  /*98720*/  FMUL R16, R33, UR27 ;  /* 0x0000001b21107c20 */ /* 0x001fe40008400000 */
[----:B------:R-:W3:Y:S03]  /*98730*/  LDL.LU R33, [R1+0x1154] ;  /* 0x0011540001217983 */ /* 0x000ee60000300800 */
        /* <DEDUP_REMOVED lines=14> */
[----:B----4-:R-:W-:Y:S01]  /*98820*/  FMUL R18, R204, UR27 ;  /* 0x0000001bcc127c20 */ /* 0x010fe20008400000 */
[----:B------:R-:W-:Y:S01]  /*98830*/  LOP3.LUT P2, RZ, R4, 0x2000, RZ, 0xc0, !PT ;  /* 0x0000200004ff7812 */ /* 0x000fe2000784c0ff */
[----:B------:R-:W4:Y:S03]  /*98840*/  LDL.LU R204, [R1+0x1160] ;  /* 0x0011600001cc7983 */ /* 0x000f260000300800 */
[----:B------:R-:W-:-:S02]  /*98850*/  F2FP.SATFINITE.E4M3.F32.PACK_AB_MERGE_C R18, RZ, R18, RZ ;  /* 0x00000012ff12723e */ /* 0x000fc400048070ff */
[----:B0-----:R-:W-:-:S05]  /*98860*/  @!P1 IADD3 R16, P0, R180, R16, RZ ;  /* 0x00000010b4109210 */ /* 0x001fca0007f1e0ff */
[----:B------:R-:W-:-:S05]  /*98870*/  @!P1 IMAD.X R17, R224, 0x1, R17, P0 ;  /* 0x00000001e0119824 */ /* 0x000fca00000e0611 */
[----:B------:R0:W-:Y:S02]  /*98880*/  @!P1 STG.E.U8 desc[UR30][R16.64+0x59], R18 ;  /* 0x0000591210009986 */ /* 0x0001e4000c10111e */
[----:B0-----:R-:W-:-:S05]  /*98890*/  FMUL R16, R153, UR27 ;  /* 0x0000001b99107c20 */ /* 0x001fca0008400000 */
[----:B------:R-:W-:Y:S02]  /*988a0*/  F2FP.SATFINITE.E4M3.F32.PACK_AB_MERGE_C R16, RZ, R16, RZ ;  /* 0x00000010ff10723e */ /* 0x000fe400048070ff */
[----:B------:R-:W-:Y:S01]  /*988b0*/  ISETP.LT.OR P1, PT, R31, 0x62, !P3 ;  /* 0x000000621f00780c */ /* 0x000fe20005f21670 */
[----:B---3--:R-:W-:-:S05]  /*988c0*/  FMUL R18, R33, UR27 ;  /* 0x0000001b21127c20 */ /* 0x008fca0008400000 */
[----:B------:R-:W-:Y:S01]  /*988d0*/  F2FP.SATFINITE.E4M3.F32.PACK_AB_MERGE_C R18, RZ, R18, RZ ;  /* 0x00000012ff12723e */ /* 0x000fe200048070ff */
[----:B--2---:R0:W-:Y:S01]  /*988e0*/  @!P6 STG.E.U8 desc[UR30][R82.64+0x60], R16 ;  /* 0x000060105200e986 */ /* 0x0041e2000c10111e */
        /* <DEDUP_REMOVED lines=61> */
[----:B----4-:R-:W-:Y:S01]  /*98cc0*/  FMUL R18, R204, UR27 ;  /* 0x0000001bcc127c20 */ /* 0x010fe20008400000 */
[----:B------:R-:W-:Y:S02]  /*98cd0*/  ISETP.LT.OR P1, PT, R31, 0x72, !P3 ;  /* 0x000000721f00780c */ /* 0x000fe40005f21670 */
[----:B------:R-:W4:Y:S02]  /*98ce0*/  LDL.LU R204, [R1+0x1188] ;  /* 0x0011880001cc7983 */ /* 0x000f240000300800 */
[----:B------:R-:W-:Y:S02]  /*98cf0*/  F2FP.SATFINITE.E4M3.F32.PACK_AB_MERGE_C R18, RZ, R18, RZ ;  /* 0x00000012ff12723e */ /* 0x000fe400048070ff */
[----:B------:R-:W4:Y:S04]  /*98d00*/  LDL.LU R153, [R1+0x118c] ;  /* 0x00118c0001997983 */ /* 0x000f280000300800 */
[----:B------:R0:W-:Y:S03]  /*98d10*/  @!P2 STG.E.U8 desc[UR30][R16.64+0x70], R18 ;  /* 0x000070121000a986 */ /* 0x0001e6000c10111e */
[----:B0-----:R-:W0:Y:S01]  /*98d20*/  @!P1 LDC.64 R16, c[0x0][0x5c0] ;  /* 0x00017000ff109b82 */ /* 0x001e220000000a00 */
[----:B--2---:R-:W-:-:S02]  /*98d30*/  FMUL R18, R154, UR27 ;  /* 0x0000001b9a127c20 */ /* 0x004fc40008400000 */
[----:B------:R-:W2:Y:S03]  /*98d40*/  LDL.LU R154, [R1+0x1190] ;  /* 0x00119000019a7983 */ /* 0x000ea60000300800 */
[----:B------:R-:W-:Y:S02]  /*98d50*/  F2FP.SATFINITE.E4M3.F32.PACK_AB_MERGE_C R18, RZ, R18, RZ ;  /* 0x00000012ff12723e */ /* 0x000fe400048070ff */
[----:B------:R-:W-:Y:S02]  /*98d60*/  LOP3.LUT P5, RZ, R4, 0x40, RZ, 0xc0, !PT ;  /* 0x0000004004ff7812 */ /* 0x000fe400078ac0ff */
[----:B0-----:R-:W-:-:S05]  /*98d70*/  @!P1 IADD3 R16, P0, R178, R16, RZ ;  /* 0x00000010b2109210 */ /* 0x001fca0007f1e0ff */
[----:B------:R-:W-:-:S05]  /*98d80*/  @!P1 IMAD.X R17, R218, 0x1, R17, P0 ;  /* 0x00000001da119824 */ /* 0x000fca00000e0611 */
[----:B------:R0:W-:Y:S02]  /*98d90*/  @!P1 STG.E.U8 desc[UR30][R16.64+0x71], R18 ;  /* 0x0000711210009986 */ /* 0x0001e4000c10111e */
[----:B0-----:R-:W-:-:S05]  /*98da0*/  FMUL R16, R205, UR27 ;  /* 0x0000001bcd107c20 */ /* 0x001fca0008400000 */
[----:B------:R-:W-:Y:S02]  /*98db0*/  F2FP.SATFINITE.E4M3.F32.PACK_AB_MERGE_C R16, RZ, R16, RZ ;  /* 0x00000010ff10723e */ /* 0x000fe400048070ff */
[----:B------:R-:W-:Y:S02]  /*98dc0*/  LOP3.LUT P4, RZ, R4, 0x8, RZ, 0xc0, !PT ;  /* 0x0000000804ff7812 */ /* 0x000fe4000788c0ff */
[----:B------:R-:W-:Y:S01]  /*98dd0*/  ISETP.LT.OR P1, PT, R31, 0x7a, !P3 ;  /* 0x0000007a1f00780c */ /* 0x000fe20005f21670 */
[----:B------:R-:W-:-:S05]  /*98de0*/  FMUL R18, R155, UR27 ;  /* 0x0000001b9b127c20 */ /* 0x000fca0008400000 */
[----:B------:R-:W-:Y:S01]  /*98df0*/  F2FP.SATFINITE.E4M3.F32.PACK_AB_MERGE_C R18, RZ, R18, RZ ;  /* 0x00000012ff12723e */ /* 0x000fe200048070ff */
[----:B---3--:R0:W-:Y:S02]  /*98e00*/  @!P5 STG.E.U8 desc[UR30][R54.64+0x78], R16 ;  /* 0x000078103600d986 */ /* 0x0081e4000c10111e */
[----:B0-----:R-:W-:Y:S02]  /*98e10*/  FMUL R16, R33, UR27 ;  /* 0x0000001b21107c20 */ /* 0x001fe40008400000 */
[----:B------:R-:W3:Y:S01]  /*98e20*/  LDL.LU R33, [R1+0x1194] ;  /* 0x0011940001217983 */ /* 0x000ee20000300800 */
[----:B------:R-:W-:Y:S02]  /*98e30*/  ISETP.LT.OR P5, PT, R31, 0x79, !P3 ;  /* 0x000000791f00780c */ /* 0x000fe40005fa1670 */
[----:B------:R-:W-:Y:S01]  /*98e40*/  F2FP.SATFINITE.E4M3.F32.PACK_AB_MERGE_C R16, RZ, R16, RZ ;  /* 0x00000010ff10723e */ /* 0x000fe200048070ff */
[----:B------:R-:W3:Y:S04]  /*98e50*/  LDL.LU R155, [R1+0x1198] ;  /* 0x00119800019b7983 */ /* 0x000ee80000300800 */
[----:B------:R0:W-:Y:S01]  /*98e60*/  @!P4 STG.E.U8 desc[UR30][R42.64+0x79], R16 ;  /* 0x000079102a00c986 */ /* 0x0001e2000c10111e */
[----:B------:R-:W-:-:S02]  /*98e70*/  LOP3.LUT P6, RZ, R4, 0x4, RZ, 0xc0, !PT ;  /* 0x0000000404ff7812 */ /* 0x000fc400078cc0ff */
[----:B------:R-:W-:Y:S01]  /*98e80*/  LOP3.LUT P2, RZ, R4, 0x2, RZ, 0xc0, !PT ;  /* 0x0000000204ff7812 */ /* 0x000fe2000784c0ff */
[----:B------:R-:W3:Y:S02]  /*98e90*/  LDL.LU R205, [R1+0x119c] ;  /* 0x00119c0001cd7983 */ /* 0x000ee40000300800 */
[----:B0-----:R-:W0:Y:S02]  /*98ea0*/  @!P5 LDC.64 R16, c[0x0][0x5c0] ;  /* 0x00017000ff10db82 */ /* 0x001e240000000a00 */
[----:B0-----:R-:W-:-:S05]  /*98eb0*/  @!P5 IADD3 R16, P0, R203, R16, RZ ;  /* 0x00000010cb10d210 */ /* 0x001fca0007f1e0ff */
[----:B------:R-:W-:-:S05]  /*98ec0*/  @!P5 IMAD.X R17, R219, 0x1, R17, P0 ;  /* 0x00000001db11d824 */ /* 0x000fca00000e0611 */
[----:B------:R0:W-:Y:S02]  /*98ed0*/  @!P5 STG.E.U8 desc[UR30][R16.64+0x78], R18 ;  /* 0x000078121000d986 */ /* 0x0001e4000c10111e */
[----:B0-----:R-:W0:Y:S01]  /*98ee0*/  @!P1 LDC.64 R16, c[0x0][0x5c0] ;  /* 0x00017000ff109b82 */ /* 0x001e220000000a00 */
[----:B----4-:R-:W-:Y:S02]  /*98ef0*/  FMUL R18, R204, UR27 ;  /* 0x0000001bcc127c20 */ /* 0x010fe40008400000 */
[----:B------:R-:W4:Y:S03]  /*98f00*/  LDL.LU R204, [R1+0x11a0] ;  /* 0x0011a00001cc7983 */ /* 0x000f260000300800 */
[----:B------:R-:W-:Y:S02]  /*98f10*/  F2FP.SATFINITE.E4M3.F32.PACK_AB_MERGE_C R18, RZ, R18, RZ ;  /* 0x00000012ff12723e */ /* 0x000fe400048070ff */
[----:B0-----:R-:W-:-:S05]  /*98f20*/  @!P1 IADD3 R16, P0, R19, R16, RZ ;  /* 0x0000001013109210 */ /* 0x001fca0007f1e0ff */
[----:B------:R-:W-:-:S05]  /*98f30*/  @!P1 IMAD.X R17, R206, 0x1, R17, P0 ;  /* 0x00000001ce119824 */ /* 0x000fca00000e0611 */
        /* <DEDUP_REMOVED lines=8> */
[----:B------:R-:W-:-:S05]  /*98fc0*/  F2FP.SATFINITE.E4M3.F32.PACK_AB_MERGE_C R16, RZ, R16, RZ ;  /* 0x00000010ff10723e */ /* 0x000fca00048070ff */
[----:B------:R0:W-:Y:S02]  /*98fd0*/  @!P2 STG.E.U8 desc[UR30][R40.64+0x81], R16 ;  /* 0x000081102800a986 */ /* 0x0001e4000c10111e */
[----:B0-----:R-:W0:Y:S02]  /*98fe0*/  @!P6 LDC.64 R16, c[0x0][0x5c0] ;  /* 0x00017000ff10eb82 */ /* 0x001e240000000a00 */
[----:B0-----:R-:W-:-:S05]  /*98ff0*/  @!P6 IADD3 R16, P0, R176, R16, RZ ;  /* 0x00000010b010e210 */ /* 0x001fca0007f1e0ff */
[----:B------:R-:W-:Y:S02]  /*99000*/  @!P6 IMAD.X R17, R177, 0x1, R17, P0 ;  /* 0x00000001b111e824 */ /* 0x000fe400000e0611 */
[----:B---3--:R-:W-:Y:S02]  /*99010*/  FMUL R18, R33, UR27 ;  /* 0x0000001b21127c20 */ /* 0x008fe40008400000 */
[----:B------:R-:W3:Y:S03]  /*99020*/  LDL.LU R33, [R1+0x11a8] ;  /* 0x0011a80001217983 */ /* 0x000ee60000300800 */
[----:B------:R-:W-:-:S05]  /*99030*/  F2FP.SATFINITE.E4M3.F32.PACK_AB_MERGE_C R18, RZ, R18, RZ ;  /* 0x00000012ff12723e */ /* 0x000fca00048070ff */
        /* <DEDUP_REMOVED lines=17> */
[----:B----4-:R-:W-:Y:S02]  /*99150*/  FMUL R16, R204, UR27 ;  /* 0x0000001bcc107c20 */ /* 0x010fe40008400000 */
        /* <DEDUP_REMOVED lines=91> */
[----:B------:R-:W-:Y:S01]  /*99710*/  LOP3.LUT P4, RZ, R3, 0x1000000, RZ, 0xc0, !PT ;  /* 0x0100000003ff7812 */ /* 0x000fe2000788c0ff */
        /* <DEDUP_REMOVED lines=21> */
[----:B------:R-:W-:-:S05]  /*99870*/  F2FP.SATFINITE.E4M3.F32.PACK_AB_MERGE_C R16, RZ, R16, RZ ;  /* 0x00000010ff10723e */ /* 0x000fca00048070ff */
[----:B------:R0:W-:Y:S02]  /*99880*/  @!P5 STG.E.U8 desc[UR30][R44.64+0xa9], R16 ;  /* 0x0000a9102c00d986 */ /* 0x0001e4000c10111e */
[----:B0-----:R-:W0:Y:S02]  /*99890*/  @!P4 LDC.64 R16, c[0x0][0x5c0] ;  /* 0x00017000ff10cb82 */ /* 0x001e240000000a00 */
[----:B0-----:R-:W-:-:S05]  /*998a0*/  @!P4 IADD3 R16, P0, R223, R16, RZ ;  /* 0x00000010df10c210 */ /* 0x001fca0007f1e0ff */
[----:B------:R-:W-:Y:S02]  /*998b0*/  @!P4 IMAD.X R17, R65, 0x1, R17, P0 ;  /* 0x000000014111c824 */ /* 0x000fe400000e0611 */
[----:B------:R-:W2:Y:S04]  /*998c0*/  LDL.LU R65, [R1+0x1cec] ;  /* 0x001cec0001417983 */ /* 0x000ea80000300800 */
[----:B------:R0:W-:Y:S04]  /*998d0*/  @!P4 STG.E.U8 desc[UR30][R16.64+0xa8], R18 ;  /* 0x0000a8121000c986 */ /* 0x0001e8000c10111e */
[----:B------:R-:W2:Y:S01]  /*998e0*/  LDL.LU R154, [R1+0x11f8] ;  /* 0x0011f800019a7983 */ /* 0x000ea20000300800 */
[----:B0-----:R-:W0:Y:S02]  /*998f0*/  @!P1 LDC.64 R16, c[0x0][0x5c0] ;  /* 0x00017000ff109b82 */ /* 0x001e240000000a00 */
[----:B0-----:R-:W-:-:S05]  /*99900*/  @!P1 IADD3 R16, P0, R237, R16, RZ ;  /* 0x00000010ed109210 */ /* 0x001fca0007f1e0ff */
[----:B------:R-:W-:Y:S02]  /*99910*/  @!P1 IMAD.X R17, R63, 0x1, R17, P0 ;  /* 0x000000013f119824 */ /* 0x000fe400000e0611 */
[----:B------:R-:W2:Y:S01]  /*99920*/  LDL.LU R63, [R1+0x1ce8] ;  /* 0x001ce800013f7983 */ /* 0x000ea20000300800 */
        /* <DEDUP_REMOVED lines=49> */
[C---:B------:R-:W-:Y:S01]  /*99c40*/  LOP3.LUT P6, RZ, R3.reuse, 0x40000, RZ, 0xc0, !PT ;  /* 0x0004000003ff7812 */ /* 0x040fe200078cc0ff */
        /* <DEDUP_REMOVED lines=21> */
[----:B------:R-:W-:-:S05]  /*99da0*/  F2FP.SATFINITE.E4M3.F32.PACK_AB_MERGE_C R16, RZ, R16, RZ ;  /* 0x00000010ff10723e */ /* 0x000fca00048070ff */
[----:B------:R0:W-:Y:S02]  /*99db0*/  @!P2 STG.E.U8 desc[UR30][R78.64+0xc1], R16 ;  /* 0x0000c1104e00a986 */ /* 0x0001e4000c10111e */
[----:B0-----:R-:W0:Y:S02]  /*99dc0*/  @!P6 LDC.64 R16, c[0x0][0x5c0] ;  /* 0x00017000ff10eb82 */ /* 0x001e240000000a00 */
[----:B0-----:R-:W-:-:S05]  /*99dd0*/  @!P6 IADD3 R16, P0, R208, R16, RZ ;  /* 0x00000010d010e210 */ /* 0x001fca0007f1e0ff */
[----:B------:R-:W-:Y:S02]  /*99de0*/  @!P6 IMAD.X R17, R85, 0x1, R17, P0 ;  /* 0x000000015511e824 */ /* 0x000fe400000e0611 */
[----:B------:R-:W3:Y:S04]  /*99df0*/  LDL.LU R85, [R1+0x1cd8] ;  /* 0x001cd80001557983 */ /* 0x000ee80000300800 */
[----:B------:R0:W-:Y:S04]  /*99e00*/  @!P6 STG.E.U8 desc[UR30][R16.64+0xc0], R18 ;  /* 0x0000c0121000e986 */ /* 0x0001e8000c10111e */
[----:B------:R-:W4:Y:S04]  /*99e10*/  LDL.LU R153, [R1+0x1228] ;  /* 0x0012280001997983 */ /* 0x000f280000300800 */
[----:B------:R-:W4:Y:S01]  /*99e20*/  LDL.LU R33, [R1+0x122c] ;  /* 0x00122c0001217983 */ /* 0x000f220000300800 */
        /* <DEDUP_REMOVED lines=8> */
[----:B------:R-:W-:-:S05]  /*99eb0*/  F2FP.SATFINITE.E4M3.F32.PACK_AB_MERGE_C R18, RZ, R18, RZ ;  /* 0x00000012ff12723e */ /* 0x000fca00048070ff */
[----:B------:R0:W-:Y:S02]  /*99ec0*/  @!P1 STG.E.U8 desc[UR30][R16.64+0xc1], R18 ;  /* 0x0000c11210009986 */ /* 0x0001e4000c10111e */
[----:B0-----:R-:W-:-:S05]  /*99ed0*/  FMUL R16, R205, UR27 ;  /* 0x0000001bcd107c20 */ /* 0x001fca0008400000 */
[----:B------:R-:W-:Y:S02]  /*99ee0*/  F2FP.SATFINITE.E4M3.F32.PACK_AB_MERGE_C R16, RZ, R16, RZ ;  /* 0x00000010ff10723e */ /* 0x000fe400048070ff */
[----:B------:R-:W-:Y:S01]  /*99ef0*/  ISETP.LT.OR P1, PT, R31, 0xca, !P3 ;  /* 0x000000ca1f00780c */ /* 0x000fe20005f21670 */
[----:B--2---:R-:W-:-:S05]  /*99f00*/  FMUL R18, R154, UR27 ;  /* 0x0000001b9a127c20 */ /* 0x004fca0008400000 */
[----:B------:R-:W-:Y:S01]  /*99f10*/  F2FP.SATFINITE.E4M3.F32.PACK_AB_MERGE_C R18, RZ, R18, RZ ;  /* 0x00000012ff12723e */ /* 0x000fe200048070ff */
[----:B---3--:R4:W-:Y:S01]  /*99f20*/  @!P4 STG.E.U8 desc[UR30][R84.64+0xc8], R16 ;  /* 0x0000c8105400c986 */ /* 0x0089e2000c10111e */
[----:B------:R-:W-:Y:S01]  /*99f30*/  ISETP.LT.OR P4, PT, R31, 0xc9, !P3 ;  /* 0x000000c91f00780c */ /* 0x000fe20005f81670 */
[----:B----4-:R-:W-:Y:S02]  /*99f40*/  FMUL R16, R204, UR27 ;  /* 0x0000001bcc107c20 */ /* 0x010fe40008400000 */
        /* <DEDUP_REMOVED lines=16> */
[----:B------:R-:W3:Y:S01]  /*9a050*/  LDL.LU R154, [R1+0x123c] ;  /* 0x00123c00019a7983 */ /* 0x000ee20000300800 */
[----:B------:R-:W-:-:S05]  /*9a060*/  F2FP.SATFINITE.E4M3.F32.PACK_AB_MERGE_C R18, RZ, R18, RZ ;  /* 0x00000012ff12723e */ /* 0x000fca00048070ff */
[----:B------:R0:W-:Y:S02]  /*9a070*/  @!P1 STG.E.U8 desc[UR30][R16.64+0xc9], R18 ;  /* 0x0000c91210009986 */ /* 0x0001e4000c10111e */
[----:B0-----:R-:W-:Y:S02]  /*9a080*/  FMUL R16, R33, UR27 ;  /* 0x0000001b21107c20 */ /* 0x001fe40008400000 */
[----:B------:R-:W3:Y:S03]  /*9a090*/  LDL.LU R33, [R1+0x1240] ;  /* 0x0012400001217983 */ /* 0x000ee60000300800 */
[----:B------:R-:W-:-:S05]  /*9a0a0*/  F2FP.SATFINITE.E4M3.F32.PACK_AB_MERGE_C R16, RZ, R16, RZ ;  /* 0x00000010ff10723e */ /* 0x000fca00048070ff */
[----:B------:R0:W-:Y:S01]  /*9a0b0*/  @!P2 STG.E.U8 desc[UR30][R96.64+0xd0], R16 ;  /* 0x0000d0106000a986 */ /* 0x0001e2000c10111e */
[----:B------:R-:W-:Y:S01]  /*9a0c0*/  ISETP.LT.OR P2, PT, R31, 0xd1, !P3 ;  /* 0x000000d11f00780c */ /* 0x000fe20005f41670 */
[----:B0-----:R-:W-:Y:S02]  /*9a0d0*/  FMUL R16, R155, UR27 ;  /* 0x0000001b9b107c20 */ /* 0x001fe40008400000 */
[----:B------:R-:W3:Y:S03]  /*9a0e0*/  LDL.LU R155, [R1+0x1244] ;  /* 0x00124400019b7983 */ /* 0x000ee60000300800 */
[----:B------:R-:W-:-:S05]  /*9a0f0*/  F2FP.SATFINITE.E4M3.F32.PACK_AB_MERGE_C R16, RZ, R16, RZ ;  /* 0x00000010ff10723e */ /* 0x000fca00048070ff */
[----:B----4-:R0:W-:Y:S02]  /*9a100*/  @!P6 STG.E.U8 desc[UR30][R94.64+0xd1], R16 ;  /* 0x0000d1105e00e986 */ /* 0x0101e4000c10111e */
[----:B0-----:R-:W0:Y:S02]  /*9a110*/  @!P2 LDC.64 R16, c[0x0][0x5c0] ;  /* 0x00017000ff10ab82 */ /* 0x001e240000000a00 */
[----:B0-----:R-:W-:-:S05]  /*9a120*/  @!P2 IADD3 R16, P0, R163, R16, RZ ;  /* 0x00000010a310a210 */ /* 0x001fca0007f1e0ff */
[----:B------:R-:W-:Y:S02]  /*9a130*/  @!P2 IMAD.X R17, R101, 0x1, R17, P0 ;  /* 0x000000016511a824 */ /* 0x000fe400000e0611 */
[----:B------:R-:W4:Y:S01]  /*9a140*/  LDL.LU R101, [R1+0x1cc8] ;  /* 0x001cc80001657983 */ /* 0x000f220000300800 */
[----:B------:R-:W-:Y:S01]  /*9a150*/  ISETP.LT.OR P1, PT, R31, 0xd2, !P3 ;  /* 0x000000d21f00780c */ /* 0x000fe20005f21670 */
[----:B--2---:R-:W-:Y:S01]  /*9a160*/  FMUL R18, R204, UR27 ;  /* 0x0000001bcc127c20 */ /* 0x004fe20008400000 */
[----:B------:R-:W-:Y:S01]  /*9a170*/  LOP3.LUT P5, RZ, R3, 0x1000, RZ, 0xc0, !PT ;  /* 0x0000100003ff7812 */ /* 0x000fe200078ac0ff */
[----:B------:R-:W2:Y:S03]  /*9a180*/  LDL.LU R204, [R1+0x1248] ;  /* 0x0012480001cc7983 */ /* 0x000ea60000300800 */
[----:B------:R-:W-:Y:S01]  /*9a190*/  F2FP.SATFINITE.E4M3.F32.PACK_AB_MERGE_C R18, RZ, R18, RZ ;  /* 0x00000012ff12723e */ /* 0x000fe200048070ff */
[----:B------:R-:W2:Y:S04]  /*9a1a0*/  LDL.LU R153, [R1+0x124c] ;  /* 0x00124c0001997983 */ /* 0x000ea80000300800 */
[----:B------:R0:W-:Y:S02]  /*9a1b0*/  @!P2 STG.E.U8 desc[UR30][R16.64+0xd0], R18 ;  /* 0x0000d0121000a986 */ /* 0x0001e4000c10111e */
[----:B0-----:R-:W0:Y:S01]  /*9a1c0*/  @!P1 LDC.64 R16, c[0x0][0x5c0] ;  /* 0x00017000ff109b82 */ /* 0x001e220000000a00 */
[----:B---3--:R-:W-:-:S05]  /*9a1d0*/  FMUL R18, R205, UR27 ;  /* 0x0000001bcd127c20 */ /* 0x008fca0008400000 */
[----:B------:R-:W-:Y:S02]  /*9a1e0*/  F2FP.SATFINITE.E4M3.F32.PACK_AB_MERGE_C R18, RZ, R18, RZ ;  /* 0x00000012ff12723e */ /* 0x000fe400048070ff */
[----:B0-----:R-:W-:-:S05]  /*9a1f0*/  @!P1 IADD3 R16, P0, R162, R16, RZ ;  /* 0x00000010a2109210 */ /* 0x001fca0007f1e0ff */
[----:B------:R-:W-:-:S05]  /*9a200*/  @!P1 IMAD.X R17, R190, 0x1, R17, P0 ;  /* 0x00000001be119824 */ /* 0x000fca00000e0611 */
[----:B------:R0:W-:Y:S01]  /*9a210*/  @!P1 STG.E.U8 desc[UR30][R16.64+0xd1], R18 ;  /* 0x0000d11210009986 */ /* 0x0001e2000c10111e */
[----:B------:R-:W-:Y:S02]  /*9a220*/  LOP3.LUT P4, RZ, R3, 0x800, RZ, 0xc0, !PT ;  /* 0x0000080003ff7812 */ /* 0x000fe4000788c0ff */
[----:B------:R-:W-:Y:S01]  /*9a230*/  ISETP.LT.OR P1, PT, R31, 0xd9, !P3 ;  /* 0x000000d91f00780c */ /* 0x000fe20005f21670 */
[----:B0-----:R-:W-:Y:S02]  /*9a240*/  FMUL R16, R154, UR27 ;  /* 0x0000001b9a107c20 */ /* 0x001fe40008400000 */
[----:B------:R-:W3:Y:S03]  /*9a250*/  LDL.LU R154, [R1+0x1250] ;  /* 0x00125000019a7983 */ /* 0x000ee60000300800 */
[----:B------:R-:W-:Y:S01]  /*9a260*/  F2FP.SATFINITE.E4M3.F32.PACK_AB_MERGE_C R16, RZ, R16, RZ ;  /* 0x00000010ff10723e */ /* 0x000fe200048070ff */
[----:B------:R-:W3:Y:S01]  /*9a270*/  LDL.LU R205, [R1+0x1254] ;  /* 0x0012540001cd7983 */ /* 0x000ee20000300800 */
[----:B------:R-:W-:-:S03]  /*9a280*/  FMUL R18, R155, UR27 ;  /* 0x0000001b9b127c20 */ /* 0x000fc60008400000 */
[----:B----4-:R0:W-:Y:S02]  /*9a290*/  @!P5 STG.E.U8 desc[UR30][R100.64+0xd8], R16 ;  /* 0x0000d8106400d986 */ /* 0x0101e4000c10111e */
[----:B0-----:R-:W-:-:S05]  /*9a2a0*/  FMUL R16, R33, UR27 ;  /* 0x0000001b21107c20 */ /* 0x001fca0008400000 */
[----:B------:R-:W-:-:S05]  /*9a2b0*/  F2FP.SATFINITE.E4M3.F32.PACK_AB_MERGE_C R16, RZ, R16, RZ ;  /* 0x00000010ff10723e */ /* 0x000fca00048070ff */
[----:B------:R0:W-:Y:S02]  /*9a2c0*/  @!P4 STG.E.U8 desc[UR30][R92.64+0xd9], R16 ;  /* 0x0000d9105c00c986 */ /* 0x0001e4000c10111e */
[----:B0-----:R-:W0:Y:S02]  /*9a2d0*/  @!P1 LDC.64 R16, c[0x0][0x5c0] ;  /* 0x00017000ff109b82 */ /* 0x001e240000000a00 */
[----:B0-----:R-:W-:-:S05]  /*9a2e0*/  @!P1 IADD3 R16, P4, R192, R16, RZ ;  /* 0x00000010c0109210 */ /* 0x001fca0007f9e0ff */
[----:B------:R-:W-:Y:S02]  /*9a2f0*/  @!P1 IMAD.X R17, R113, 0x1, R17, P4 ;  /* 0x0000000171119824 */ /* 0x000fe400020e0611 */
[----:B------:R-:W4:Y:S04]  /*9a300*/  LDL.LU R113, [R1+0x1cc4] ;  /* 0x001cc40001717983 */ /* 0x000f280000300800 */
[----:B------:R-:W4:Y:S01]  /*9a310*/  LDL.LU R155, [R1+0x1258] ;  /* 0x00125800019b7983 */ /* 0x000f220000300800 */
[----:B------:R-:W-:Y:S02]  /*9a320*/  ISETP.LT.OR P4, PT, R31, 0xda, !P3 ;  /* 0x000000da1f00780c */ /* 0x000fe40005f81670 */
[----:B------:R-:W-:-:S05]  /*9a330*/  F2FP.SATFINITE.E4M3.F32.PACK_AB_MERGE_C R18, RZ, R18, RZ ;  /* 0x00000012ff12723e */ /* 0x000fca00048070ff */
[----:B------:R0:W-:Y:S06]  /*9a340*/  @!P1 STG.E.U8 desc[UR30][R16.64+0xd8], R18 ;  /* 0x0000d81210009986 */ /* 0x0001ec000c10111e */
[----:B0-----:R-:W0:Y:S01]  /*9a350*/  @!P4 LDC.64 R16, c[0x0][0x5c0] ;  /* 0x00017000ff10cb82 */ /* 0x001e220000000a00 */
[----:B--2---:R-:W-:Y:S01]  /*9a360*/  FMUL R18, R204, UR27 ;  /* 0x0000001bcc127c20 */ /* 0x004fe20008400000 */
[----:B0-----:R-:W-:-:S05]  /*9a370*/  @!P4 IADD3 R16, P1, R216, R16, RZ ;  /* 0x00000010d810c210 */ /* 0x001fca0007f3e0ff */
[----:B------:R-:W-:Y:S02]  /*9a380*/  @!P4 IMAD.X R17, R13, 0x1, R17, P1 ;  /* 0x000000010d11c824 */ /* 0x000fe400008e0611 */
[----:B------:R0:W5:Y:S04]  /*9a390*/  LDL.LU R13, [R1+0x1cc0] ;  /* 0x001cc000010d7983 */ /* 0x0001680000300800 */
[----:B------:R-:W2:Y:S04]  /*9a3a0*/  LDL.LU R33, [R1+0x125c] ;  /* 0x00125c0001217983 */ /* 0x000ea80000300800 */
[----:B------:R-:W2:Y:S01]  /*9a3b0*/  LDL.LU R204, [R1+0x1260] ;  /* 0x0012600001cc7983 */ /* 0x000ea20000300800 */
[----:B------:R-:W-:-:S02]  /*9a3c0*/  F2FP.SATFINITE.E4M3.F32.PACK_AB_MERGE_C R18, RZ, R18, RZ ;  /* 0x00000012ff12723e */ /* 0x000fc400048070ff */
[----:B------:R-:W-:-:S03]  /*9a3d0*/  LOP3.LUT P6, RZ, R3, 0x400, RZ, 0xc0, !PT ;  /* 0x0000040003ff7812 */ /* 0x000fc600078cc0ff */
[----:B------:R1:W-:Y:S02]  /*9a3e0*/  @!P4 STG.E.U8 desc[UR30][R16.64+0xd9], R18 ;  /* 0x0000d9121000c986 */ /* 0x0003e4000c10111e */
[----:B-1----:R-:W-:-:S05]  /*9a3f0*/  FMUL R16, R153, UR27 ;  /* 0x0000001b99107c20 */ /* 0x002fca0008400000 */
[----:B------:R-:W-:Y:S02]  /*9a400*/  F2FP.SATFINITE.E4M3.F32.PACK_AB_MERGE_C R16, RZ, R16, RZ ;  /* 0x00000010ff10723e */ /* 0x000fe400048070ff */
[----:B------:R-:W-:Y:S02]  /*9a410*/  LOP3.LUT P2, RZ, R3, 0x200, RZ, 0xc0, !PT ;  /* 0x0000020003ff7812 */ /* 0x000fe4000784c0ff */
[----:B------:R-:W-:Y:S01]  /*9a420*/  LOP3.LUT P4, RZ, R2, 0x80000, RZ, 0xc0, !PT ;  /* 0x0008000002ff7812 */ /* 0x000fe2000788c0ff */
[----:B---3--:R-:W-:-:S05]  /*9a430*/  FMUL R18, R205, UR27 ;  /* 0x0000001bcd127c20 */ /* 0x008fca0008400000 */
[----:B------:R-:W-:Y:S01]  /*9a440*/  F2FP.SATFINITE.E4M3.F32.PACK_AB_MERGE_C R18, RZ, R18, RZ ;  /* 0x00000012ff12723e */ /* 0x000fe200048070ff */
[----:B----4-:R1:W-:Y:S02]  /*9a450*/  @!P6 STG.E.U8 desc[UR30][R112.64+0xe0], R16 ;  /* 0x0000e0107000e986 */ /* 0x0103e4000c10111e */
[----:B-1----:R-:W-:Y:S02]  /*9a460*/  FMUL R16, R154, UR27 ;  /* 0x0000001b9a107c20 */ /* 0x002fe40008400000 */
[----:B------:R-:W3:Y:S01]  /*9a470*/  LDL.LU R154, [R1+0x1264] ;  /* 0x00126400019a7983 */ /* 0x000ee20000300800 */
[----:B------:R-:W-:Y:S02]  /*9a480*/  ISETP.LT.OR P6, PT, R31, 0xe1, !P3 ;  /* 0x000000e11f00780c */ /* 0x000fe40005fc1670 */
[----:B------:R-:W-:Y:S01]  /*9a490*/  F2FP.SATFINITE.E4M3.F32.PACK_AB_MERGE_C R16, RZ, R16, RZ ;  /* 0x00000010ff10723e */ /* 0x000fe200048070ff */
[----:B------:R-:W4:Y:S04]  /*9a4a0*/  LDL.LU R153, [R1+0x1268] ;  /* 0x0012680001997983 */ /* 0x000f280000300800 */
[----:B------:R1:W-:Y:S06]  /*9a4b0*/  @!P2 STG.E.U8 desc[UR30][R110.64+0xe1], R16 ;  /* 0x0000e1106e00a986 */ /* 0x0003ec000c10111e */
[----:B-1----:R-:W1:Y:S02]  /*9a4c0*/  @!P6 LDC.64 R16, c[0x0][0x5c0] ;  /* 0x00017000ff10eb82 */ /* 0x002e640000000a00 */
[----:B-1----:R-:W-:-:S05]  /*9a4d0*/  @!P6 IADD3 R16, P2, R160, R16, RZ ;  /* 0x00000010a010e210 */ /* 0x002fca0007f5e0ff */
[----:B------:R-:W-:-:S05]  /*9a4e0*/  @!P6 IMAD.X R17, R161, 0x1, R17, P2 ;  /* 0x00000001a111e824 */ /* 0x000fca00010e0611 */
[----:B------:R1:W-:Y:S02]  /*9a4f0*/  @!P6 STG.E.U8 desc[UR30][R16.64+0xe0], R18 ;  /* 0x0000e0121000e986 */ /* 0x0003e4000c10111e */
[----:B-1----:R-:W1:Y:S01]  /*9a500*/  @!P4 LDC.64 R16, c[0x0][0x5c0] ;  /* 0x00017000ff10cb82 */ /* 0x002e620000000a00 */
[----:B------:R-:W-:Y:S01]  /*9a510*/  FMUL R18, R155, UR27 ;  /* 0x0000001b9b127c20 */ /* 0x000fe20008400000 */
[----:B-1----:R-:W-:Y:S02]  /*9a520*/  @!P4 IADD3 R16, P6, R14, R16, RZ ;  /* 0x000000100e10c210 */ /* 0x002fe40007fde0ff */
[----:B------:R-:W4:Y:S03]  /*9a530*/  LDL.LU R14, [R1+0x1cbc] ;  /* 0x001cbc00010e7983 */ /* 0x000f260000300800 */
[----:B------:R-:W-:Y:S02]  /*9a540*/  @!P4 IMAD.X R17, R15, 0x1, R17, P6 ;  /* 0x000000010f11c824 */ /* 0x000fe400030e0611 */
[----:B------:R-:W4:Y:S04]  /*9a550*/  LDL.LU R15, [R1+0x1cb8] ;  /* 0x001cb800010f7983 */ /* 0x000f280000300800 */
[----:B------:R-:W4:Y:S04]  /*9a560*/  LDL.LU R205, [R1+0x126c] ;  /* 0x00126c0001cd7983 */ /* 0x000f280000300800 */
[----:B------:R-:W4:Y:S01]  /*9a570*/  LDL.LU R155, [R1+0x1270] ;  /* 0x00127000019b7983 */ /* 0x000f220000300800 */
[----:B------:R-:W-:-:S02]  /*9a580*/  F2FP.SATFINITE.E4M3.F32.PACK_AB_MERGE_C R18, RZ, R18, RZ ;  /* 0x00000012ff12723e */ /* 0x000fc400048070ff */
[----:B------:R-:W-:-:S03]  /*9a590*/  LOP3.LUT P5, RZ, R3, 0x100, RZ, 0xc0, !PT ;  /* 0x0000010003ff7812 */ /* 0x000fc600078ac0ff */
[----:B------:R2:W-:Y:S01]  /*9a5a0*/  @!P4 STG.E.U8 desc[UR30][R16.64+0xe1], R18 ;  /* 0x0000e1121000c986 */ /* 0x0005e2000c10111e */
[----:B------:R-:W-:Y:S01]  /*9a5b0*/  LOP3.LUT P4, RZ, R3, 0x80, RZ, 0xc0, !PT ;  /* 0x0000008003ff7812 */ /* 0x000fe2000788c0ff */
[----:B--2---:R-:W-:Y:S02]  /*9a5c0*/  FMUL R16, R33, UR27 ;  /* 0x0000001b21107c20 */ /* 0x004fe40008400000 */
[----:B------:R-:W2:Y:S03]  /*9a5d0*/  LDL.LU R33, [R1+0x1274] ;  /* 0x0012740001217983 */ /* 0x000ea60000300800 */
[----:B------:R-:W-:-:S05]  /*9a5e0*/  F2FP.SATFINITE.E4M3.F32.PACK_AB_MERGE_C R16, RZ, R16, RZ ;  /* 0x00000010ff10723e */ /* 0x000fca00048070ff */
[----:B------:R1:W-:Y:S01]  /*9a5f0*/  @!P5 STG.E.U8 desc[UR30][R116.64+0xe8], R16 ;  /* 0x0000e8107400d986 */ /* 0x0003e2000c10111e */
[----:B------:R-:W-:Y:S01]  /*9a600*/  LOP3.LUT P5, RZ, R2, 0x20000, RZ, 0xc0, !PT ;  /* 0x0002000002ff7812 */ /* 0x000fe200078ac0ff */
[----:B-1----:R-:W-:-:S05]  /*9a610*/  FMUL R16, R204, UR27 ;  /* 0x0000001bcc107c20 */ /* 0x002fca0008400000 */
[----:B------:R-:W-:-:S05]  /*9a620*/  F2FP.SATFINITE.E4M3.F32.PACK_AB_MERGE_C R16, RZ, R16, RZ ;  /* 0x00000010ff10723e */ /* 0x000fca00048070ff */
[----:B------:R1:W-:Y:S02]  /*9a630*/  @!P4 STG.E.U8 desc[UR30][R108.64+0xe9], R16 ;  /* 0x0000e9106c00c986 */ /* 0x0003e4000c10111e */
[----:B-1----:R-:W1:Y:S02]  /*9a640*/  @!P5 LDC.64 R16, c[0x0][0x5c0] ;  /* 0x00017000ff10db82 */ /* 0x002e640000000a00 */
[----:B-1----:R-:W-:-:S05]  /*9a650*/  @!P5 IADD3 R16, P4, R157, R16, RZ ;  /* 0x000000109d10d210 */ /* 0x002fca0007f9e0ff */
[----:B------:R-:W-:Y:S02]  /*9a660*/  @!P5 IMAD.X R17, R12, 0x1, R17, P4 ;  /* 0x000000010c11d824 */ /* 0x000fe400020e0611 */
[----:B------:R0:W5:Y:S04]  /*9a670*/  LDL.LU R12, [R1+0x1cb4] ;  /* 0x001cb400010c7983 */ /* 0x0001680000300800 */
[----:B------:R-:W2:Y:S01]  /*9a680*/  LDL.LU R204, [R1+0x1278] ;  /* 0x0012780001cc7983 */ /* 0x000ea20000300800 */
[----:B------:R-:W-:Y:S02]  /*9a690*/  LOP3.LUT P6, RZ, R2, 0x40000, RZ, 0xc0, !PT ;  /* 0x0004000002ff7812 */ /* 0x000fe400078cc0ff */
[----:B------:R-:W-:Y:S01]  /*9a6a0*/  LOP3.LUT P2, RZ, R3, 0x40, RZ, 0xc0, !PT ;  /* 0x0000004003ff7812 */ /* 0x000fe2000784c0ff */
[----:B---3--:R-:W-:-:S02]  /*9a6b0*/  FMUL R18, R154, UR27 ;  /* 0x0000001b9a127c20 */ /* 0x008fc40008400000 */
[----:B------:R-:W3:Y:S03]  /*9a6c0*/  LDL.LU R154, [R1+0x127c] ;  /* 0x00127c00019a7983 */ /* 0x000ee60000300800 */
[----:B------:R-:W-:-:S05]  /*9a6d0*/  F2FP.SATFINITE.E4M3.F32.PACK_AB_MERGE_C R18, RZ, R18, RZ ;  /* 0x00000012ff12723e */ /* 0x000fca00048070ff */
[----:B------:R1:W-:Y:S02]  /*9a6e0*/  @!P5 STG.E.U8 desc[UR30][R16.64+0xe8], R18 ;  /* 0x0000e8121000d986 */ /* 0x0003e4000c10111e */
[----:B-1----:R-:W1:Y:S01]  /*9a6f0*/  @!P6 LDC.64 R16, c[0x0][0x5c0] ;  /* 0x00017000ff10eb82 */ /* 0x002e620000000a00 */
[----:B----4-:R-:W-:-:S05]  /*9a700*/  FMUL R18, R153, UR27 ;  /* 0x0000001b99127c20 */ /* 0x010fca0008400000 */
[----:B------:R-:W-:Y:S02]  /*9a710*/  F2FP.SATFINITE.E4M3.F32.PACK_AB_MERGE_C R18, RZ, R18, RZ ;  /* 0x00000012ff12723e */ /* 0x000fe400048070ff */
[----:B-1----:R-:W-:-:S05]  /*9a720*/  @!P6 IADD3 R16, P4, R156, R16, RZ ;  /* 0x000000109c10e210 */ /* 0x002fca0007f9e0ff */
[----:B------:R-:W-:-:S05]  /*9a730*/  @!P6 IMAD.X R17, R212, 0x1, R17, P4 ;  /* 0x00000001d411e824 */ /* 0x000fca00020e0611 */
[----:B------:R1:W-:Y:S02]  /*9a740*/  @!P6 STG.E.U8 desc[UR30][R16.64+0xe9], R18 ;  /* 0x0000e9121000e986 */ /* 0x0003e4000c10111e */
[----:B-1----:R-:W-:-:S05]  /*9a750*/  FMUL R16, R205, UR27 ;  /* 0x0000001bcd107c20 */ /* 0x002fca0008400000 */
[----:B------:R-:W-:-:S05]  /*9a760*/  F2FP.SATFINITE.E4M3.F32.PACK_AB_MERGE_C R16, RZ, R16, RZ ;  /* 0x00000010ff10723e */ /* 0x000fca00048070ff */
[----:B------:R1:W-:Y:S02]  /*9a770*/  @!P2 STG.E.U8 desc[UR30][R126.64+0xf0], R16 ;  /* 0x0000f0107e00a986 */ /* 0x0003e4000c10111e */
[----:B-1----:R-:W-:Y:S02]  /*9a780*/  FMUL R16, R155, UR27 ;  /* 0x0000001b9b107c20 */ /* 0x002fe40008400000 */
[----:B------:R-:W4:Y:S01]  /*9a790*/  LDL.LU R155, [R1+0x1280] ;  /* 0x00128000019b7983 */ /* 0x000f220000300800 */
[----:B------:R-:W-:Y:S02]  /*9a7a0*/  LOP3.LUT P4, RZ, R3, 0x20, RZ, 0xc0, !PT ;  /* 0x0000002003ff7812 */ /* 0x000fe4000788c0ff */
[----:B------:R-:W-:Y:S02]  /*9a7b0*/  ISETP.LT.OR P2, PT, R31, 0xf1, !P3 ;  /* 0x000000f11f00780c */ /* 0x000fe40005f41670 */
[----:B------:R-:W-:-:S09]  /*9a7c0*/  F2FP.SATFINITE.E4M3.F32.PACK_AB_MERGE_C R16, RZ, R16, RZ ;  /* 0x00000010ff10723e */ /* 0x000fd200048070ff */
[----:B------:R1:W-:Y:S02]  /*9a7d0*/  @!P4 STG.E.U8 desc[UR30][R122.64+0xf1], R16 ;  /* 0x0000f1107a00c986 */ /* 0x0003e4000c10111e */
[----:B-1----:R-:W1:Y:S01]  /*9a7e0*/  @!P2 LDC.64 R16, c[0x0][0x5c0] ;  /* 0x00017000ff10ab82 */ /* 0x002e620000000a00 */
[----:B--2---:R-:W-:-:S05]  /*9a7f0*/  FMUL R18, R33, UR27 ;  /* 0x0000001b21127c20 */ /* 0x004fca0008400000 */
[----:B------:R-:W-:Y:S02]  /*9a800*/  F2FP.SATFINITE.E4M3.F32.PACK_AB_MERGE_C R18, RZ, R18, RZ ;  /* 0x00000012ff12723e */ /* 0x000fe400048070ff */
[----:B-1----:R-:W-:-:S05]  /*9a810*/  @!P2 IADD3 R16, P4, R213, R16, RZ ;  /* 0x00000010d510a210 */ /* 0x002fca0007f9e0ff */
[----:B------:R-:W-:Y:S01]  /*9a820*/  @!P2 IMAD.X R17, R11, 0x1, R17, P4 ;  /* 0x000000010b11a824 */ /* 0x000fe200020e0611 */
[----:B------:R-:W-:Y:S01]  /*9a830*/  ISETP.LT.OR P4, PT, R31, 0xf1, !P3 ;  /* 0x000000f11f00780c */ /* 0x000fe20005f81670 */
[----:B------:R0:W5:Y:S01]  /*9a840*/  LDL.LU R11, [R1+0x1cb0] ;  /* 0x001cb000010b7983 */ /* 0x0001620000300800 */
[----:B------:R-:W-:-:S11]  /*9a850*/  LOP3.LUT P2, RZ, R2, 0x10000, RZ, 0xc0, !PT ;  /* 0x0001000002ff7812 */ /* 0x000fd6000784c0ff */
[----:B------:R1:W-:Y:S02]  /*9a860*/  @!P4 STG.E.U8 desc[UR30][R16.64+0xf0], R18 ;  /* 0x0000f0121000c986 */ /* 0x0003e4000c10111e */
[----:B-1----:R-:W1:Y:S01]  /*9a870*/  @!P2 LDC.64 R16, c[0x0][0x5c0] ;  /* 0x00017000ff10ab82 */ /* 0x002e620000000a00 */
[----:B------:R-:W-:Y:S01]  /*9a880*/  FMUL R18, R204, UR27 ;  /* 0x0000001bcc127c20 */ /* 0x000fe20008400000 */
[----:B------:R-:W-:-:S04]  /*9a890*/  LOP3.LUT P6, RZ, R3, 0x10, RZ, 0xc0, !PT ;  /* 0x0000001003ff7812 */ /* 0x000fc800078cc0ff */
[----:B------:R-:W-:Y:S02]  /*9a8a0*/  F2FP.SATFINITE.E4M3.F32.PACK_AB_MERGE_C R18, RZ, R18, RZ ;  /* 0x00000012ff12723e */ /* 0x000fe400048070ff */
[----:B-1----:R-:W-:Y:S02]  /*9a8b0*/  @!P2 IADD3 R16, P4, R10, R16, RZ ;  /* 0x000000100a10a210 */ /* 0x002fe40007f9e0ff */
[----:B------:R-:W-:Y:S01]  /*9a8c0*/  LOP3.LUT P1, RZ, R2, 0x100000, RZ, 0xc0, !PT ;  /* 0x0010000002ff7812 */ /* 0x000fe2000782c0ff */
[----:B------:R0:W5:Y:S02]  /*9a8d0*/  LDL.LU R10, [R1+0x1cac] ;  /* 0x001cac00010a7983 */ /* 0x0001640000300800 */
[----:B------:R-:W-:Y:S01]  /*9a8e0*/  @!P2 IMAD.X R17, R8, 0x1, R17, P4 ;  /* 0x000000010811a824 */ /* 0x000fe200020e0611 */
[----:B------:R-:W-:Y:S01]  /*9a8f0*/  ISETP.LT.OR P4, PT, R31, 0xf2, !P3 ;  /* 0x000000f21f00780c */ /* 0x000fe20005f81670 */
[----:B------:R0:W5:Y:S01]  /*9a900*/  LDL.LU R8, [R1+0x1ca8] ;  /* 0x001ca80001087983 */ /* 0x0001620000300800 */
[----:B------:R-:W-:-:S03]  /*9a910*/  LOP3.LUT P0, RZ, R2, 0x200000, RZ, 0xc0, !PT ;  /* 0x0020000002ff7812 */ /* 0x000fc6000780c0ff */
[----:B------:R-:W2:Y:S04]  /*9a920*/  LDL.LU R153, [R1+0x1284] ;  /* 0x0012840001997983 */ /* 0x000ea80000300800 */
[----:B------:R-:W2:Y:S04]  /*9a930*/  LDL.LU R205, [R1+0x1288] ;  /* 0x0012880001cd7983 */ /* 0x000ea80000300800 */
[----:B------:R3:W-:Y:S02]  /*9a940*/  @!P4 STG.E.U8 desc[UR30][R16.64+0xf1], R18 ;  /* 0x0000f1121000c986 */ /* 0x0007e4000c10111e */
[----:B---3--:R-:W-:-:S05]  /*9a950*/  FMUL R16, R154, UR27 ;  /* 0x0000001b9a107c20 */ /* 0x008fca0008400000 */
[----:B------:R-:W-:-:S05]  /*9a960*/  F2FP.SATFINITE.E4M3.F32.PACK_AB_MERGE_C R16, RZ, R16, RZ ;  /* 0x00000010ff10723e */ /* 0x000fca00048070ff */
[----:B------:R1:W-:Y:S02]  /*9a970*/  @!P6 STG.E.U8 desc[UR30][R130.64+0xf8], R16 ;  /* 0x0000f8108200e986 */ /* 0x0003e4000c10111e */
[----:B-1----:R-:W1:Y:S02]  /*9a980*/  @!P1 LDC.64 R16, c[0x0][0x5c0] ;  /* 0x00017000ff109b82 */ /* 0x002e640000000a00 */
[----:B-1----:R-:W-:-:S05]  /*9a990*/  @!P1 IADD3 R22, P4, R158, R16, RZ ;  /* 0x000000109e169210 */ /* 0x002fca0007f9e0ff */
[----:B------:R-:W-:Y:S02]  /*9a9a0*/  @!P1 IMAD.X R23, R159, 0x1, R17, P4 ;  /* 0x000000019f179824 */ /* 0x000fe400020e0611 */
[----:B------:R-:W1:Y:S02]  /*9a9b0*/  @!P0 LDC.64 R16, c[0x0][0x5c0] ;  /* 0x00017000ff108b82 */ /* 0x000e640000000a00 */
[----:B-1----:R-:W-:Y:S02]  /*9a9c0*/  @!P0 IADD3 R26, P4, R7, R16, RZ ;  /* 0x00000010071a8210 */ /* 0x002fe40007f9e0ff */
[----:B------:R0:W5:Y:S04]  /*9a9d0*/  LDL.LU R7, [R1+0x1ca4] ;  /* 0x001ca40001077983 */ /* 0x0001680000300800 */
[----:B------:R-:W3:Y:S01]  /*9a9e0*/  LDL.LU R33, [R1+0x128c] ;  /* 0x00128c0001217983 */ /* 0x000ee20000300800 */
[----:B------:R-:W-:-:S03]  /*9a9f0*/  @!P0 IMAD.X R27, R6, 0x1, R17, P4 ;  /* 0x00000001061b8824 */ /* 0x000fc600020e0611 */
[----:B------:R0:W5:Y:S04]  /*9aa00*/  LDL.LU R6, [R1+0x1ca0] ;  /* 0x001ca00001067983 */ /* 0x0001680000300800 */
[----:B------:R-:W3:Y:S04]  /*9aa10*/  LDL.LU R204, [R1+0x1290] ;  /* 0x0012900001cc7983 */ /* 0x000ee80000300800 */
[----:B------:R-:W3:Y:S01]  /*9aa20*/  LDL.LU R154, [R1+0x1294] ;  /* 0x00129400019a7983 */ /* 0x000ee20000300800 */
[----:B----4-:R-:W-:-:S03]  /*9aa30*/  FMUL R16, R155, UR27 ;  /* 0x0000001b9b107c20 */ /* 0x010fc60008400000 */
[----:B------:R-:W4:Y:S01]  /*9aa40*/  LDL.LU R155, [R1+0x1298] ;  /* 0x00129800019b7983 */ /* 0x000f220000300800 */
[----:B------:R-:W-:Y:S02]  /*9aa50*/  ISETP.GE.AND P4, PT, R30, 0x181, PT ;  /* 0x000001811e00780c */ /* 0x000fe40003f86270 */
[----:B------:R-:W-:Y:S02]  /*9aa60*/  LOP3.LUT P5, RZ, R3, 0x8, RZ, 0xc0, !PT ;  /* 0x0000000803ff7812 */ /* 0x000fe400078ac0ff */
[----:B------:R-:W-:Y:S02]  /*9aa70*/  ISETP.LT.OR P6, PT, R31, 0x1, !P4 ;  /* 0x000000011f00780c */ /* 0x000fe400067c1670 */
[----:B------:R-:W-:-:S09]  /*9aa80*/  F2FP.SATFINITE.E4M3.F32.PACK_AB_MERGE_C R16, RZ, R16, RZ ;  /* 0x00000010ff10723e */ /* 0x000fd200048070ff */
[----:B------:R1:W-:Y:S02]  /*9aa90*/  @!P5 STG.E.U8 desc[UR30][R20.64+0xf9], R16 ;  /* 0x0000f9101400d986 */ /* 0x0003e4000c10111e */
[----:B-1----:R-:W1:Y:S01]  /*9aaa0*/  @!P6 LDC.64 R16, c[0x0][0x5c0] ;  /* 0x00017000ff10eb82 */ /* 0x002e620000000a00 */
[----:B------:R-:W-:Y:S02]  /*9aab0*/  @!P6 IMAD.MOV.U32 R18, RZ, RZ, R24 ;  /* 0x000000ffff12e224 */ /* 0x000fe400078e0018 */
[----:B------:R-:W-:Y:S02]  /*9aac0*/  @!P6 IMAD.MOV.U32 R19, RZ, RZ, R32 ;  /* 0x000000ffff13e224 */ /* 0x000fe400078e0020 */
[----:B------:R-:W-:-:S04]  /*9aad0*/  @!P6 IMAD.WIDE.U32 R18, R14, 0x180, R18 ;  /* 0x000001800e12e825 */ /* 0x000fc800078e0012 */
[----:B------:R-:W-:Y:S01]  /*9aae0*/  @!P6 IMAD R21, R15, 0x180, RZ ;  /* 0x000001800f15e824 */ /* 0x000fe200078e02ff */
[----:B-1----:R-:W-:-:S04]  /*9aaf0*/  @!P6 IADD3 R20, P5, R18, R16, RZ ;  /* 0x000000101214e210 */ /* 0x002fc80007fbe0ff */
[----:B------:R-:W-:Y:S02]  /*9ab00*/  @!P6 IADD3.X R21, R17, R19, R21, P5, !PT ;  /* 0x000000131115e210 */ /* 0x000fe40002ffe415 */
[----:B------:R-:W-:-:S13]  /*9ab10*/  ISETP.LT.OR P5, PT, R31, 0x2, !P4 ;  /* 0x000000021f00780c */ /* 0x000fda00067a1670 */
[----:B------:R-:W1:Y:S01]  /*9ab20*/  @!P5 LDC.64 R18, c[0x0][0x5c0] ;  /* 0x00017000ff12db82 */ /* 0x000e620000000a00 */
[----:B------:R-:W-:Y:S02]  /*9ab30*/  @!P5 IMAD.MOV.U32 R17, RZ, RZ, R32 ;  /* 0x000000ffff11d224 */ /* 0x000fe400078e0020 */
[----:B--2---:R-:W-:-:S05]  /*9ab40*/  FMUL R16, R153, UR27 ;  /* 0x0000001b99107c20 */ /* 0x004fca0008400000 */
[----:B------:R-:W-:-:S05]  /*9ab50*/  F2FP.SATFINITE.E4M3.F32.PACK_AB_MERGE_C R16, RZ, R16, RZ ;  /* 0x00000010ff10723e */ /* 0x000fca00048070ff */
[----:B------:R2:W-:Y:S02]  /*9ab60*/  @!P1 STG.E.U8 desc[UR30][R22.64+0xf8], R16 ;  /* 0x0000f81016009986 */ /* 0x0005e4000c10111e */
[----:B--2---:R-:W-:-:S04]  /*9ab70*/  @!P5 IMAD.MOV.U32 R16, RZ, RZ, R24 ;  /* 0x000000ffff10d224 */ /* 0x004fc800078e0018 */
[----:B------:R-:W-:-:S03]  /*9ab80*/  @!P5 IMAD.WIDE.U32 R16, R14, 0x180, R16 ;  /* 0x000001800e10d825 */ /* 0x000fc600078e0010 */
[----:B-1----:R-:W-:Y:S01]  /*9ab90*/  @!P5 IADD3 R16, P1, R16, R18, RZ ;  /* 0x000000121010d210 */ /* 0x002fe20007f3e0ff */
[----:B------:R-:W-:-:S05]  /*9aba0*/  FMUL R18, R205, UR27 ;  /* 0x0000001bcd127c20 */ /* 0x000fca0008400000 */
[----:B------:R-:W-:-:S05]  /*9abb0*/  F2FP.SATFINITE.E4M3.F32.PACK_AB_MERGE_C R18, RZ, R18, RZ ;  /* 0x00000012ff12723e */ /* 0x000fca00048070ff */
[----:B------:R3:W-:Y:S01]  /*9abc0*/  @!P0 STG.E.U8 desc[UR30][R26.64+0xf9], R18 ;  /* 0x0000f9121a008986 */ /* 0x0007e2000c10111e */
[----:B------:R-:W-:-:S05]  /*9abd0*/  @!P5 IMAD R22, R15, 0x180, RZ ;  /* 0x000001800f16d824 */ /* 0x000fca00078e02ff */
[----:B------:R-:W-:Y:S01]  /*9abe0*/  @!P5 IADD3.X R17, R19, R17, R22, P1, !PT ;  /* 0x000000111311d210 */ /* 0x000fe20000ffe416 */
[----:B------:R-:W-:Y:S01]  /*9abf0*/  BSSY B1, `(.L_x_36) ;  /* 0x000001f000017945 */ /* 0x000fe20003800000 */
[C---:B------:R-:W-:Y:S02]  /*9ac00*/  LOP3.LUT P2, RZ, R2.reuse, 0x8000, RZ, 0xc0, !PT ;  /* 0x0000800002ff7812 */ /* 0x040fe4000784c0ff */
[C---:B------:R-:W-:Y:S02]  /*9ac10*/  LOP3.LUT P1, RZ, R2.reuse, 0x4000, RZ, 0xc0, !PT ;  /* 0x0000400002ff7812 */ /* 0x040fe4000782c0ff */
[----:B------:R-:W-:Y:S01]  /*9ac20*/  LOP3.LUT P0, RZ, R2, 0x2000, RZ, 0xc0, !PT ;  /* 0x0000200002ff7812 */ /* 0x000fe2000780c0ff */
[----:B---3--:R-:W-:-:S05]  /*9ac30*/  FMUL R18, R33, UR27 ;  /* 0x0000001b21127c20 */ /* 0x008fca0008400000 */
[----:B------:R-:W-:-:S05]  /*9ac40*/  F2FP.SATFINITE.E4M3.F32.PACK_AB_MERGE_C R18, RZ, R18, RZ ;  /* 0x00000012ff12723e */ /* 0x000fca00048070ff */
[----:B------:R1:W-:Y:S02]  /*9ac50*/  @!P6 STG.E.U8 desc[UR30][R20.64], R18 ;  /* 0x000000121400e986 */ /* 0x0003e4000c10111e */
[----:B-1----:R-:W-:-:S05]  /*9ac60*/  FMUL R18, R204, UR27 ;  /* 0x0000001bcc127c20 */ /* 0x002fca0008400000 */
[----:B------:R-:W-:-:S05]  /*9ac70*/  F2FP.SATFINITE.E4M3.F32.PACK_AB_MERGE_C R18, RZ, R18, RZ ;  /* 0x00000012ff12723e */ /* 0x000fca00048070ff */
[----:B------:R1:W-:Y:S01]  /*9ac80*/  @!P5 STG.E.U8 desc[UR30][R16.64+0x1], R18 ;  /* 0x000001121000d986 */ /* 0x0003e2000c10111e */
[----:B------:R-:W-:-:S04]  /*9ac90*/  ISETP.GE.AND P5, PT, R30, 0x189, PT ;  /* 0x000001891e00780c */ /* 0x000fc80003fa6270 */
[----:B------:R-:W-:Y:S01]  /*9aca0*/  ISETP.LT.OR P6, PT, R31, 0x1, !P5 ;  /* 0x000000011f00780c */ /* 0x000fe20006fc1670 */
[----:B-1----:R-:W-:Y:S01]  /*9acb0*/  FMUL R17, R154, UR27 ;  /* 0x0000001b9a117c20 */ /* 0x002fe20008400000 */
[----:B----4-:R-:W-:-:S04]  /*9acc0*/  FMUL R16, R155, UR27 ;  /* 0x0000001b9b107c20 */ /* 0x010fc80008400000 */
[----:B------:R-:W-:Y:S02]  /*9acd0*/  F2FP.SATFINITE.E4M3.F32.PACK_AB_MERGE_C R21, RZ, R17, RZ ;  /* 0x00000011ff15723e */ /* 0x000fe400048070ff */
[----:B------:R-:W-:-:S05]  /*9ace0*/  F2FP.SATFINITE.E4M3.F32.PACK_AB_MERGE_C R20, RZ, R16, RZ ;  /* 0x00000010ff14723e */ /* 0x000fca00048070ff */
[----:B0-----:R-:W-:Y:S05]  /*9acf0*/  @P6 BRA `(.L_x_37) ;  /* 0x0000000000386947 */ /* 0x001fea0003800000 */
[----:B------:R-:W-:Y:S01]  /*9ad00*/  IMAD.MOV.U32 R16, RZ, RZ, R24 ;  /* 0x000000ffff107224 */ /* 0x000fe200078e0018 */
[----:B------:R-:W-:Y:S01]  /*9ad10*/  ULDC.64 UR14, c[0x0][0x5c0] ;  /* 0x00017000000e7ab9 */ /* 0x000fe20000000a00 */
[----:B------:R-:W-:Y:S01]  /*9ad20*/  IMAD.MOV.U32 R17, RZ, RZ, R32 ;  /* 0x000000ffff117224 */ /* 0x000fe200078e0020 */
[----:B------:R-:W-:Y:S01]  /*9ad30*/  LOP3.LUT R2, R2, 0xffffdfff, RZ, 0xc0, !PT ;  /* 0xffffdfff02027812 */ /* 0x000fe200078ec0ff */
[----:B------:R-:W-:Y:S02]  /*9ad40*/  IMAD R19, R15, 0x180, RZ ;  /* 0x000001800f137824 */ /* 0x000fe400078e02ff */
[----:B------:R-:W-:Y:S01]  /*9ad50*/  IMAD.WIDE.U32 R16, R14, 0x180, R16 ;  /* 0x000001800e107825 */ /* 0x000fe200078e0010 */
[----:B------:R-:W-:-:S03]  /*9ad60*/  @P0 LOP3.LUT R2, R2, 0x2000, RZ, 0xfc, !PT ;  /* 0x0000200002020812 */ /* 0x000fc600078efcff */
[----:B------:R-:W-:Y:S02]  /*9ad70*/  IMAD.U32 R18, RZ, RZ, UR14 ;  /* 0x0000000eff127e24 */ /* 0x000fe4000f8e00ff */
[----:B------:R-:W-:Y:S02]  /*9ad80*/  IMAD.IADD R19, R17, 0x1, R19 ;  /* 0x0000000111137824 */ /* 0x000fe400078e0213 */
[----:B------:R-:W-:Y:S01]  /*9ad90*/  IMAD.U32 R17, RZ, RZ, UR15 ;  /* 0x0000000fff117e24 */ /* 0x000fe2000f8e00ff */
[----:B------:R-:W-:-:S04]  /*9ada0*/  IADD3 R16, P0, P6, R16, UR11, R18 ;  /* 0x0000000b10107c10 */ /* 0x000fc8000fe1e012 */
[----:B------:R-:W-:Y:S02]  /*9adb0*/  IADD3.X R17, R19, UR10, R17, P0, P6 ;  /* 0x0000000a13117c10 */ /* 0x000fe400087ec411 */
[----:B------:R-:W-:-:S03]  /*9adc0*/  LOP3.LUT P0, RZ, R2, 0x2000, RZ, 0xc0, !PT ;  /* 0x0000200002ff7812 */ /* 0x000fc6000780c0ff */
[----:B------:R0:W-:Y:S10]  /*9add0*/  STG.E.U8 desc[UR30][R16.64], R21 ;  /* 0x0000001510007986 */ /* 0x0001f4000c10111e */
.L_x_37:
[----:B------:R-:W-:Y:S05]  /*9ade0*/  BSYNC B1 ;  /* 0x0000000000017941 */ /* 0x000fea0003800000 */
.L_x_36:
[----:B------:R-:W-:Y:S01]  /*9adf0*/  ISETP.LT.OR P6, PT, R31, 0x2, !P5 ;  /* 0x000000021f00780c */ /* 0x000fe20006fc1670 */
[----:B------:R-:W-:-:S12]  /*9ae00*/  BSSY B1, `(.L_x_38) ;  /* 0x0000010000017945 */ /* 0x000fd80003800000 */
[----:B------:R-:W-:Y:S05]  /*9ae10*/  @P6 BRA `(.L_x_39) ;  /* 0x0000000000386947 */ /* 0x000fea0003800000 */
[----:B0-----:R-:W-:Y:S01]  /*9ae20*/  IMAD.MOV.U32 R16, RZ, RZ, R24 ;  /* 0x000000ffff107224 */ /* 0x001fe200078e0018 */
        /* <DEDUP_REMOVED lines=13> */
.L_x_39:
[----:B------:R-:W-:Y:S05]  /*9af00*/  BSYNC B1 ;  /* 0x0000000000017941 */ /* 0x000fea0003800000 */
.L_x_38:
[----:B------:R-:W2:Y:S04]  /*9af10*/  LDL.LU R28, [R1+0x129c] ;  /* 0x00129c00011c7983 */ /* 0x000ea80000300800 */
[----:B------:R-:W3:Y:S04]  /*9af20*/  LDL.LU R27, [R1+0x12a0] ;  /* 0x0012a000011b7983 */ /* 0x000ee80000300800 */
[----:B------:R-:W4:Y:S04]  /*9af30*/  LDL.LU R26, [R1+0x12a4] ;  /* 0x0012a400011a7983 */ /* 0x000f280000300800 */
[----:B------:R-:W4:Y:S01]  /*9af40*/  LDL.LU R23, [R1+0x12a8] ;  /* 0x0012a80001177983 */ /* 0x000f220000300800 */
[----:B------:R-:W-:Y:S01]  /*9af50*/  LOP3.LUT R2, R2, 0xffffbfff, RZ, 0xc0, !PT ;  /* 0xffffbfff02027812 */ /* 0x000fe200078ec0ff */
[----:B------:R-:W-:Y:S03]  /*9af60*/  BSSY B1, `(.L_x_40) ;  /* 0x0000030000017945 */ /* 0x000fe60003800000 */
[----:B------:R-:W-:-:S04]  /*9af70*/  @P1 LOP3.LUT R2, R2, 0x4000, RZ, 0xfc, !PT ;  /* 0x0000400002021812 */ /* 0x000fc800078efcff */
[----:B------:R-:W-:-:S04]  /*9af80*/  LOP3.LUT R2, R2, 0xffffdfff, RZ, 0xc0, !PT ;  /* 0xffffdfff02027812 */ /* 0x000fc800078ec0ff */
[----:B------:R-:W-:Y:S02]  /*9af90*/  @P0 LOP3.LUT R2, R2, 0x2000, RZ, 0xfc, !PT ;  /* 0x0000200002020812 */ /* 0x000fe400078efcff */
[----:B------:R-:W-:-:S13]  /*9afa0*/  ISETP.LT.OR P0, PT, R31, 0x9, !P4 ;  /* 0x000000091f00780c */ /* 0x000fda0006701670 */
[----:B01----:R-:W0:Y:S01]  /*9afb0*/  @!P0 LDC.64 R16, c[0x0][0x5c0] ;  /* 0x00017000ff108b82 */ /* 0x003e220000000a00 */
[----:B------:R-:W-:Y:S02]  /*9afc0*/  @!P0 IMAD.MOV.U32 R18, RZ, RZ, R24 ;  /* 0x000000ffff128224 */ /* 0x000fe400078e0018 */
[----:B------:R-:W-:Y:S02]  /*9afd0*/  @!P0 IMAD.MOV.U32 R19, RZ, RZ, R32 ;  /* 0x000000ffff138224 */ /* 0x000fe400078e0020 */
[----:B------:R-:W-:Y:S02]  /*9afe0*/  @!P0 IMAD R21, R15, 0x180, RZ ;  /* 0x000001800f158824 */ /* 0x000fe400078e02ff */
[----:B------:R-:W-:-:S03]  /*9aff0*/  @!P0 IMAD.WIDE.U32 R18, R14, 0x180, R18 ;  /* 0x000001800e128825 */ /* 0x000fc600078e0012 */
[----:B0-----:R-:W-:-:S04]  /*9b000*/  @!P0 IADD3 R20, P6, R18, R16, RZ ;  /* 0x0000001012148210 */ /* 0x001fc80007fde0ff */
[----:B------:R-:W-:Y:S02]  /*9b010*/  @!P0 IADD3.X R21, R17, R19, R21, P6, !PT ;  /* 0x0000001311158210 */ /* 0x000fe400037fe415 */
[----:B------:R-:W-:-:S13]  /*9b020*/  ISETP.LT.OR P6, PT, R31, 0xa, !P4 ;  /* 0x0000000a1f00780c */ /* 0x000fda00067c1670 */
[----:B------:R-:W0:Y:S01]  /*9b030*/  @!P6 LDC.64 R18, c[0x0][0x5c0] ;  /* 0x00017000ff12eb82 */ /* 0x000e220000000a00 */
[----:B------:R-:W-:Y:S02]  /*9b040*/  @!P6 IMAD.MOV.U32 R16, RZ, RZ, R24 ;  /* 0x000000ffff10e224 */ /* 0x000fe400078e0018 */
[----:B------:R-:W-:Y:S02]  /*9b050*/  @!P6 IMAD.MOV.U32 R17, RZ, RZ, R32 ;  /* 0x000000ffff11e224 */ /* 0x000fe400078e0020 */
[----:B------:R-:W-:Y:S02]  /*9b060*/  @!P6 IMAD R22, R15, 0x180, RZ ;  /* 0x000001800f16e824 */ /* 0x000fe400078e02ff */
[----:B------:R-:W-:-:S03]  /*9b070*/  @!P6 IMAD.WIDE.U32 R16, R14, 0x180, R16 ;  /* 0x000001800e10e825 */ /* 0x000fc600078e0010 */
[----:B0-----:R-:W-:-:S04]  /*9b080*/  @!P6 IADD3 R16, P1, R16, R18, RZ ;  /* 0x000000121010e210 */ /* 0x001fc80007f3e0ff */
[----:B------:R-:W-:Y:S02]  /*9b090*/  @!P6 IADD3.X R17, R19, R17, R22, P1, !PT ;  /* 0x000000111311e210 */ /* 0x000fe40000ffe416 */
[----:B------:R-:W-:Y:S01]  /*9b0a0*/  LOP3.LUT P1, RZ, R2, 0x4000, RZ, 0xc0, !PT ;  /* 0x0000400002ff7812 */ /* 0x000fe2000782c0ff */
[----:B--2---:R-:W-:-:S05]  /*9b0b0*/  FMUL R18, R28, UR27 ;  /* 0x0000001b1c127c20 */ /* 0x004fca0008400000 */
[----:B------:R-:W-:-:S05]  /*9b0c0*/  F2FP.SATFINITE.E4M3.F32.PACK_AB_MERGE_C R18, RZ, R18, RZ ;  /* 0x00000012ff12723e */ /* 0x000fca00048070ff */
[----:B------:R3:W-:Y:S01]  /*9b0d0*/  @!P0 STG.E.U8 desc[UR30][R20.64+0x8], R18 ;  /* 0x0000081214008986 */ /* 0x0007e2000c10111e */
[----:B------:R-:W-:Y:S01]  /*9b0e0*/  LOP3.LUT P0, RZ, R2, 0x2000, RZ, 0xc0, !PT ;  /* 0x0000200002ff7812 */ /* 0x000fe2000780c0ff */
[----:B---3--:R-:W-:-:S05]  /*9b0f0*/  FMUL R18, R27, UR27 ;  /* 0x0000001b1b127c20 */ /* 0x008fca0008400000 */
[----:B------:R-:W-:-:S05]  /*9b100*/  F2FP.SATFINITE.E4M3.F32.PACK_AB_MERGE_C R18, RZ, R18, RZ ;  /* 0x00000012ff12723e */ /* 0x000fca00048070ff */
[----:B------:R4:W-:Y:S01]  /*9b110*/  @!P6 STG.E.U8 desc[UR30][R16.64+0x9], R18 ;  /* 0x000009121000e986 */ /* 0x0009e2000c10111e */
[----:B------:R-:W-:Y:S01]  /*9b120*/  ISETP.LT.OR P6, PT, R31, 0x9, !P5 ;  /* 0x000000091f00780c */ /* 0x000fe20006fc1670 */
[----:B----4-:R-:W-:Y:S01]  /*9b130*/  FMUL R17, R26, UR27 ;  /* 0x0000001b1a117c20 */ /* 0x010fe20008400000 */
[----:B------:R-:W-:-:S04]  /*9b140*/  FMUL R16, R23, UR27 ;  /* 0x0000001b17107c20 */ /* 0x000fc80008400000 */
[----:B------:R-:W-:Y:S02]  /*9b150*/  F2FP.SATFINITE.E4M3.F32.PACK_AB_MERGE_C R21, RZ, R17, RZ ;  /* 0x00000011ff15723e */ /* 0x000fe400048070ff */
[----:B------:R-:W-:-:S05]  /*9b160*/  F2FP.SATFINITE.E4M3.F32.PACK_AB_MERGE_C R20, RZ, R16, RZ ;  /* 0x00000010ff14723e */ /* 0x000fca00048070ff */
[----:B------:R-:W-:Y:S05]  /*9b170*/  @P6 BRA `(.L_x_41) ;  /* 0x0000000000386947 */ /* 0x000fea0003800000 */
        /* <DEDUP_REMOVED lines=14> */
.L_x_41:
[----:B------:R-:W-:Y:S05]  /*9b260*/  BSYNC B1 ;  /* 0x0000000000017941 */ /* 0x000fea0003800000 */
.L_x_40:
        /* <DEDUP_REMOVED lines=17> */
.L_x_43:
[----:B------:R-:W-:Y:S05]  /*9b380*/  BSYNC B1 ;  /* 0x0000000000017941 */ /* 0x000fea0003800000 */
.L_x_42:
        /* <DEDUP_REMOVED lines=53> */
.L_x_45:
[----:B------:R-:W-:Y:S05]  /*9b6e0*/  BSYNC B1 ;  /* 0x0000000000017941 */ /* 0x000fea0003800000 */
.L_x_44:
        /* <DEDUP_REMOVED lines=17> */
.L_x_47:
[----:B------:R-:W-:Y:S05]  /*9b800*/  BSYNC B1 ;  /* 0x0000000000017941 */ /* 0x000fea0003800000 */
.L_x_46:
        /* <DEDUP_REMOVED lines=53> */
.L_x_49:
[----:B------:R-:W-:Y:S05]  /*9bb60*/  BSYNC B1 ;  /* 0x0000000000017941 */ /* 0x000fea0003800000 */
.L_x_48:
        /* <DEDUP_REMOVED lines=17> */
.L_x_51:
[----:B------:R-:W-:Y:S05]  /*9bc80*/  BSYNC B1 ;  /* 0x0000000000017941 */ /* 0x000fea0003800000 */
.L_x_50:
        /* <DEDUP_REMOVED lines=53> */
.L_x_53:
[----:B------:R-:W-:Y:S05]  /*9bfe0*/  BSYNC B1 ;  /* 0x0000000000017941 */ /* 0x000fea0003800000 */
.L_x_52:
        /* <DEDUP_REMOVED lines=17> */
.L_x_55:
[----:B------:R-:W-:Y:S05]  /*9c100*/  BSYNC B1 ;  /* 0x0000000000017941 */ /* 0x000fea0003800000 */
.L_x_54:
        /* <DEDUP_REMOVED lines=53> */
.L_x_57:
[----:B------:R-:W-:Y:S05]  /*9c460*/  BSYNC B1 ;  /* 0x0000000000017941 */ /* 0x000fea0003800000 */
.L_x_56:
        /* <DEDUP_REMOVED lines=17> */
.L_x_59:
[----:B------:R-:W-:Y:S05]  /*9c580*/  BSYNC B1 ;  /* 0x0000000000017941 */ /* 0x000fea0003800000 */
.L_x_58:
        /* <DEDUP_REMOVED lines=53> */
.L_x_61:
[----:B------:R-:W-:Y:S05]  /*9c8e0*/  BSYNC B1 ;  /* 0x0000000000017941 */ /* 0x000fea0003800000 */
.L_x_60:
        /* <DEDUP_REMOVED lines=17> */
.L_x_63:
[----:B------:R-:W-:Y:S05]  /*9ca00*/  BSYNC B1 ;  /* 0x0000000000017941 */ /* 0x000fea0003800000 */
.L_x_62:
        /* <DEDUP_REMOVED lines=53> */
.L_x_65:
[----:B------:R-:W-:Y:S05]  /*9cd60*/  BSYNC B1 ;  /* 0x0000000000017941 */ /* 0x000fea0003800000 */
.L_x_64:
        /* <DEDUP_REMOVED lines=17> */
.L_x_67:
[----:B------:R-:W-:Y:S05]  /*9ce80*/  BSYNC B1 ;  /* 0x0000000000017941 */ /* 0x000fea0003800000 */
.L_x_66:
        /* <DEDUP_REMOVED lines=53> */
.L_x_69:
[----:B------:R-:W-:Y:S05]  /*9d1e0*/  BSYNC B1 ;  /* 0x0000000000017941 */ /* 0x000fea0003800000 */
.L_x_68:
        /* <DEDUP_REMOVED lines=17> */
.L_x_71:
[----:B------:R-:W-:Y:S05]  /*9d300*/  BSYNC B1 ;  /* 0x0000000000017941 */ /* 0x000fea0003800000 */
.L_x_70:
        /* <DEDUP_REMOVED lines=53> */
.L_x_73:
[----:B------:R-:W-:Y:S05]  /*9d660*/  BSYNC B1 ;  /* 0x0000000000017941 */ /* 0x000fea0003800000 */
.L_x_72:
        /* <DEDUP_REMOVED lines=17> */
.L_x_75:
[----:B------:R-:W-:Y:S05]  /*9d780*/  BSYNC B1 ;  /* 0x0000000000017941 */ /* 0x000fea0003800000 */
.L_x_74:
        /* <DEDUP_REMOVED lines=53> */
.L_x_77:
[----:B------:R-:W-:Y:S05]  /*9dae0*/  BSYNC B1 ;  /* 0x0000000000017941 */ /* 0x000fea0003800000 */
.L_x_76:
        /* <DEDUP_REMOVED lines=17> */
.L_x_79:
[----:B------:R-:W-:Y:S05]  /*9dc00*/  BSYNC B1 ;  /* 0x0000000000017941 */ /* 0x000fea0003800000 */
.L_x_78:
        /* <DEDUP_REMOVED lines=53> */
.L_x_81:
[----:B------:R-:W-:Y:S05]  /*9df60*/  BSYNC B1 ;  /* 0x0000000000017941 */ /* 0x000fea0003800000 */
.L_x_80:
        /* <DEDUP_REMOVED lines=17> */
.L_x_83:
[----:B------:R-:W-:Y:S05]  /*9e080*/  BSYNC B1 ;  /* 0x0000000000017941 */ /* 0x000fea0003800000 */
.L_x_82:
        /* <DEDUP_REMOVED lines=53> */
.L_x_85:
[----:B------:R-:W-:Y:S05]  /*9e3e0*/  BSYNC B1 ;  /* 0x0000000000017941 */ /* 0x000fea0003800000 */
.L_x_84:
        /* <DEDUP_REMOVED lines=17> */
.L_x_87:
[----:B------:R-:W-:Y:S05]  /*9e500*/  BSYNC B1 ;  /* 0x0000000000017941 */ /* 0x000fea0003800000 */
.L_x_86:
        /* <DEDUP_REMOVED lines=53> */
.L_x_89:
[----:B------:R-:W-:Y:S05]  /*9e860*/  BSYNC B1 ;  /* 0x0000000000017941 */ /* 0x000fea0003800000 */
.L_x_88:
        /* <DEDUP_REMOVED lines=17> */
.L_x_91:
[----:B------:R-:W-:Y:S05]  /*9e980*/  BSYNC B1 ;  /* 0x0000000000017941 */ /* 0x000fea0003800000 */
.L_x_90:
        /* <DEDUP_REMOVED lines=53> */
.L_x_93:
[----:B------:R-:W-:Y:S05]  /*9ece0*/  BSYNC B1 ;  /* 0x0000000000017941 */ /* 0x000fea0003800000 */
.L_x_92:
        /* <DEDUP_REMOVED lines=17> */
.L_x_95:
[----:B------:R-:W-:Y:S05]  /*9ee00*/  BSYNC B1 ;  /* 0x0000000000017941 */ /* 0x000fea0003800000 */
.L_x_94:
        /* <DEDUP_REMOVED lines=53> */
.L_x_97:
[----:B------:R-:W-:Y:S05]  /*9f160*/  BSYNC B1 ;  /* 0x0000000000017941 */ /* 0x000fea0003800000 */
.L_x_96:
        /* <DEDUP_REMOVED lines=17> */
.L_x_99:
[----:B------:R-:W-:Y:S05]  /*9f280*/  BSYNC B1 ;  /* 0x0000000000017941 */ /* 0x000fea0003800000 */
.L_x_98:
        /* <DEDUP_REMOVED lines=53> */
.L_x_101:
[----:B------:R-:W-:Y:S05]  /*9f5e0*/  BSYNC B1 ;  /* 0x0000000000017941 */ /* 0x000fea0003800000 */
.L_x_100:
        /* <DEDUP_REMOVED lines=17> */
.L_x_103:
[----:B------:R-:W-:Y:S05]  /*9f700*/  BSYNC B1 ;  /* 0x0000000000017941 */ /* 0x000fea0003800000 */
.L_x_102:
        /* <DEDUP_REMOVED lines=53> */
.L_x_105:
[----:B------:R-:W-:Y:S05]  /*9fa60*/  BSYNC B1 ;  /* 0x0000000000017941 */ /* 0x000fea0003800000 */
.L_x_104:
        /* <DEDUP_REMOVED lines=17> */
.L_x_107:
[----:B------:R-:W-:Y:S05]  /*9fb80*/  BSYNC B1 ;  /* 0x0000000000017941 */ /* 0x000fea0003800000 */
.L_x_106:
        /* <DEDUP_REMOVED lines=53> */
.L_x_109:
[----:B------:R-:W-:Y:S05]  /*9fee0*/  BSYNC B1 ;  /* 0x0000000000017941 */ /* 0x000fea0003800000 */
.L_x_108:
        /* <DEDUP_REMOVED lines=17> */
.L_x_111:
[----:B------:R-:W-:Y:S05]  /*a0000*/  BSYNC B1 ;  /* 0x0000000000017941 */ /* 0x000fea0003800000 */
.L_x_110:
        /* <DEDUP_REMOVED lines=53> */
.L_x_113:
[----:B------:R-:W-:Y:S05]  /*a0360*/  BSYNC B1 ;  /* 0x0000000000017941 */ /* 0x000fea0003800000 */
.L_x_112:
        /* <DEDUP_REMOVED lines=17> */
.L_x_115:
[----:B------:R-:W-:Y:S05]  /*a0480*/  BSYNC B1 ;  /* 0x0000000000017941 */ /* 0x000fea0003800000 */
.L_x_114:
        /* <DEDUP_REMOVED lines=53> */
.L_x_117:
[----:B------:R-:W-:Y:S05]  /*a07e0*/  BSYNC B1 ;  /* 0x0000000000017941 */ /* 0x000fea0003800000 */
.L_x_116:
        /* <DEDUP_REMOVED lines=17> */
.L_x_119:
[----:B------:R-:W-:Y:S05]  /*a0900*/  BSYNC B1 ;  /* 0x0000000000017941 */ /* 0x000fea0003800000 */
.L_x_118:
        /* <DEDUP_REMOVED lines=53> */
.L_x_121:
[----:B------:R-:W-:Y:S05]  /*a0c60*/  BSYNC B1 ;  /* 0x0000000000017941 */ /* 0x000fea0003800000 */
.L_x_120:
        /* <DEDUP_REMOVED lines=17> */
.L_x_123:
[----:B------:R-:W-:Y:S05]  /*a0d80*/  BSYNC B1 ;  /* 0x0000000000017941 */ /* 0x000fea0003800000 */
.L_x_122:
        /* <DEDUP_REMOVED lines=53> */
.L_x_125:
[----:B------:R-:W-:Y:S05]  /*a10e0*/  BSYNC B1 ;  /* 0x0000000000017941 */ /* 0x000fea0003800000 */
.L_x_124:
        /* <DEDUP_REMOVED lines=17> */
.L_x_127:
[----:B------:R-:W-:Y:S05]  /*a1200*/  BSYNC B1 ;  /* 0x0000000000017941 */ /* 0x000fea0003800000 */
.L_x_126:
        /* <DEDUP_REMOVED lines=53> */
.L_x_129:
[----:B------:R-:W-:Y:S05]  /*a1560*/  BSYNC B1 ;  /* 0x0000000000017941 */ /* 0x000fea0003800000 */
.L_x_128:
        /* <DEDUP_REMOVED lines=17> */
.L_x_131:
[----:B------:R-:W-:Y:S05]  /*a1680*/  BSYNC B1 ;  /* 0x0000000000017941 */ /* 0x000fea0003800000 */
.L_x_130:
        /* <DEDUP_REMOVED lines=53> */
.L_x_133:
[----:B------:R-:W-:Y:S05]  /*a19e0*/  BSYNC B1 ;  /* 0x0000000000017941 */ /* 0x000fea0003800000 */
.L_x_132:
        /* <DEDUP_REMOVED lines=17> */
.L_x_135:
[----:B------:R-:W-:Y:S05]  /*a1b00*/  BSYNC B1 ;  /* 0x0000000000017941 */ /* 0x000fea0003800000 */
.L_x_134:
        /* <DEDUP_REMOVED lines=53> */
.L_x_137:
[----:B------:R-:W-:Y:S05]  /*a1e60*/  BSYNC B1 ;  /* 0x0000000000017941 */ /* 0x000fea0003800000 */
.L_x_136:
        /* <DEDUP_REMOVED lines=17> */
.L_x_139:
[----:B------:R-:W-:Y:S05]  /*a1f80*/  BSYNC B1 ;  /* 0x0000000000017941 */ /* 0x000fea0003800000 */
.L_x_138:
        /* <DEDUP_REMOVED lines=53> */
.L_x_141:
[----:B------:R-:W-:Y:S05]  /*a22e0*/  BSYNC B1 ;  /* 0x0000000000017941 */ /* 0x000fea0003800000 */
.L_x_140:
        /* <DEDUP_REMOVED lines=17> */
.L_x_143:
[----:B------:R-:W-:Y:S05]  /*a2400*/  BSYNC B1 ;  /* 0x0000000000017941 */ /* 0x000fea0003800000 */
.L_x_142:
        /* <DEDUP_REMOVED lines=53> */
.L_x_145:
[----:B------:R-:W-:Y:S05]  /*a2760*/  BSYNC B1 ;  /* 0x0000000000017941 */ /* 0x000fea0003800000 */
.L_x_144:
        /* <DEDUP_REMOVED lines=17> */
.L_x_147:
[----:B------:R-:W-:Y:S05]  /*a2880*/  BSYNC B1 ;  /* 0x0000000000017941 */ /* 0x000fea0003800000 */
.L_x_146:
        /* <DEDUP_REMOVED lines=53> */
.L_x_149:
[----:B------:R-:W-:Y:S05]  /*a2be0*/  BSYNC B1 ;  /* 0x0000000000017941 */ /* 0x000fea0003800000 */
.L_x_148:
        /* <DEDUP_REMOVED lines=17> */
.L_x_151:
[----:B------:R-:W-:Y:S05]  /*a2d00*/  BSYNC B1 ;  /* 0x0000000000017941 */ /* 0x000fea0003800000 */
.L_x_150:
        /* <DEDUP_REMOVED lines=53> */
.L_x_153:
[----:B------:R-:W-:Y:S05]  /*a3060*/  BSYNC B1 ;  /* 0x0000000000017941 */ /* 0x000fea0003800000 */
.L_x_152:
        /* <DEDUP_REMOVED lines=17> */
.L_x_155:
[----:B------:R-:W-:Y:S05]  /*a3180*/  BSYNC B1 ;  /* 0x0000000000017941 */ /* 0x000fea0003800000 */
.L_x_154:
        /* <DEDUP_REMOVED lines=53> */
.L_x_157:
[----:B------:R-:W-:Y:S05]  /*a34e0*/  BSYNC B1 ;  /* 0x0000000000017941 */ /* 0x000fea0003800000 */
.L_x_156:
        /* <DEDUP_REMOVED lines=17> */
.L_x_159:
[----:B------:R-:W-:Y:S05]  /*a3600*/  BSYNC B1 ;  /* 0x0000000000017941 */ /* 0x000fea0003800000 */
.L_x_158:
        /* <DEDUP_REMOVED lines=53> */
.L_x_161:
[----:B------:R-:W-:Y:S05]  /*a3960*/  BSYNC B1 ;  /* 0x0000000000017941 */ /* 0x000fea0003800000 */
.L_x_160:
        /* <DEDUP_REMOVED lines=17> */
.L_x_163:
[----:B------:R-:W-:Y:S05]  /*a3a80*/  BSYNC B1 ;  /* 0x0000000000017941 */ /* 0x000fea0003800000 */
.L_x_162:
[----:B-----5:R-:W-:Y:S01]  /*a3a90*/  LOP3.LUT R12, R12, 0xffffbfff, RZ, 0xc0, !PT ;  /* 0xffffbfff0c0c7812 */ /* 0x020fe200078ec0ff */
[----:B------:R-:W-:Y:S01]  /*a3aa0*/  STL [R1+0x1ca8], R13 ;  /* 0x001ca80d01007387 */ /* 0x000fe20000100800 */
[----:B------:R-:W-:Y:S01]  /*a3ab0*/  LOP3.LUT R2, R2, 0xfffdffff, RZ, 0xc0, !PT ;  /* 0xfffdffff02027812 */ /* 0x000fe200078ec0ff */
[----:B------:R-:W-:Y:S01]  /*a3ac0*/  IMAD.U32 R33, RZ, RZ, UR11 ;  /* 0x0000000bff217e24 */ /* 0x000fe2000f8e00ff */
[----:B------:R-:W-:Y:S01]  /*a3ad0*/  @P4 LOP3.LUT R12, R12, 0x4000, RZ, 0xfc, !PT ;  /* 0x000040000c0c4812 */ /* 0x000fe200078efcff */
[----:B------:R2:W-:Y:S01]  /*a3ae0*/  STL.64 [R1+0x1ca0], R14 ;  /* 0x001ca00e01007387 */ /* 0x0005e20000100a00 */
[----:B------:R-:W-:Y:S02]  /*a3af0*/  ISETP.LT.OR P4, PT, R31, 0x101, !P0 ;  /* 0x000001011f00780c */ /* 0x000fe40004781670 */
[----:B------:R-:W-:Y:S02]  /*a3b00*/  @P1 LOP3.LUT R2, R2, 0x20000, RZ, 0xfc, !PT ;  /* 0x0002000002021812 */ /* 0x000fe400078efcff */
[----:B------:R-:W-:-:S02]  /*a3b10*/  LOP3.LUT R0, R0, 0xfffffffd, RZ, 0xc0, !PT ;  /* 0xfffffffd00007812 */ /* 0x000fc400078ec0ff */
[----:B------:R-:W-:Y:S02]  /*a3b20*/  LOP3.LUT R6, R6, 0xfffffffd, RZ, 0xc0, !PT ;  /* 0xfffffffd06067812 */ /* 0x000fe400078ec0ff */
[----:B------:R-:W-:Y:S02]  /*a3b30*/  LOP3.LUT R8, R8, 0xfffffffe, RZ, 0xc0, !PT ;  /* 0xfffffffe08087812 */ /* 0x000fe400078ec0ff */
[----:B------:R-:W-:Y:S02]  /*a3b40*/  LOP3.LUT R12, R12, 0xffffdfff, RZ, 0xc0, !PT ;  /* 0xffffdfff0c0c7812 */ /* 0x000fe400078ec0ff */
[----:B------:R-:W-:Y:S01]  /*a3b50*/  LOP3.LUT R2, R2, 0xfffeffff, RZ, 0xc0, !PT ;  /* 0xfffeffff02027812 */ /* 0x000fe200078ec0ff */
[----:B01----:R-:W0:Y:S01]  /*a3b60*/  @!P4 LDC.64 R16, c[0x0][0x5c0] ;  /* 0x00017000ff10cb82 */ /* 0x003e220000000a00 */
[----:B------:R-:W-:Y:S02]  /*a3b70*/  @P4 LOP3.LUT R0, R0, 0x2, RZ, 0xfc, !PT ;  /* 0x0000000200004812 */ /* 0x000fe400078efcff */
[----:B------:R-:W-:-:S02]  /*a3b80*/  @P5 LOP3.LUT R12, R12, 0x2000, RZ, 0xfc, !PT ;  /* 0x000020000c0c5812 */ /* 0x000fc400078efcff */
[----:B------:R-:W-:Y:S02]  /*a3b90*/  LOP3.LUT R0, R0, 0xfffffff7, RZ, 0xc0, !PT ;  /* 0xfffffff700007812 */ /* 0x000fe400078ec0ff */
[----:B------:R-:W-:Y:S02]  /*a3ba0*/  ISETP.LT.OR P5, PT, R31, 0x171, !P0 ;  /* 0x000001711f00780c */ /* 0x000fe400047a1670 */
[----:B------:R-:W-:Y:S02]  /*a3bb0*/  LOP3.LUT R7, R7, 0xffffff7f, RZ, 0xc0, !PT ;  /* 0xffffff7f07077812 */ /* 0x000fe400078ec0ff */
[----:B------:R-:W-:Y:S02]  /*a3bc0*/  LOP3.LUT R10, R10, 0xfffff7ff, RZ, 0xc0, !PT ;  /* 0xfffff7ff0a0a7812 */ /* 0x000fe400078ec0ff */
[----:B------:R-:W-:Y:S02]  /*a3bd0*/  LOP3.LUT R11, R11, 0x7fffffff, RZ, 0xc0, !PT ;  /* 0x7fffffff0b0b7812 */ /* 0x000fe400078ec0ff */
[----:B------:R-:W-:-:S02]  /*a3be0*/  LOP3.LUT R9, R9, 0x7fffffff, RZ, 0xc0, !PT ;  /* 0x7fffffff09097812 */ /* 0x000fc400078ec0ff */
[----:B------:R-:W-:Y:S02]  /*a3bf0*/  LOP3.LUT R4, R4, 0x7fffffff, RZ, 0xc0, !PT ;  /* 0x7fffffff04047812 */ /* 0x000fe400078ec0ff */
[----:B------:R-:W-:Y:S02]  /*a3c00*/  LOP3.LUT R3, R3, 0x7fffffff, RZ, 0xc0, !PT ;  /* 0x7fffffff03037812 */ /* 0x000fe400078ec0ff */
[----:B------:R-:W-:Y:S02]  /*a3c10*/  @P5 LOP3.LUT R7, R7, 0x80, RZ, 0xfc, !PT ;  /* 0x0000008007075812 */ /* 0x000fe400078efcff */
[----:B------:R-:W-:Y:S02]  /*a3c20*/  LOP3.LUT R5, R5, 0x7fffffff, RZ, 0xc0, !PT ;  /* 0x7fffffff05057812 */ /* 0x000fe400078ec0ff */
[----:B0-----:R-:W-:Y:S02]  /*a3c30*/  @!P4 IADD3 R20, P1, P6, R24, UR11, R16 ;  /* 0x0000000b1814cc10 */ /* 0x001fe4000fe3e010 */
[----:B------:R-:W-:-:S02]  /*a3c40*/  LOP3.LUT R7, R7, 0xfffffdff, RZ, 0xc0, !PT ;  /* 0xfffffdff07077812 */ /* 0x000fc400078ec0ff */
[----:B------:R-:W-:Y:S02]  /*a3c50*/  @!P4 IADD3.X R21, R32, UR10, R17, P1, P6 ;  /* 0x0000000a2015cc10 */ /* 0x000fe40008fec411 */
[----:B------:R-:W-:Y:S02]  /*a3c60*/  ISETP.LT.OR P4, PT, R31, 0x102, !P0 ;  /* 0x000001021f00780c */ /* 0x000fe40004781670 */
[----:B------:R-:W-:-:S11]  /*a3c70*/  LOP3.LUT R12, R12, 0xffff7fff, RZ, 0xc0, !PT ;  /* 0xffff7fff0c0c7812 */ /* 0x000fd600078ec0ff */
[----:B------:R-:W0:Y:S01]  /*a3c80*/  @!P4 LDC.64 R16, c[0x0][0x5c0] ;  /* 0x00017000ff10cb82 */ /* 0x000e220000000a00 */
[----:B------:R-:W-:-:S04]  /*a3c90*/  @P4 LOP3.LUT R0, R0, 0x8, RZ, 0xfc, !PT ;  /* 0x0000000800004812 */ /* 0x000fc800078efcff */
[----:B------:R-:W-:Y:S02]  /*a3ca0*/  LOP3.LUT R0, R0, 0xffffffef, RZ, 0xc0, !PT ;  /* 0xffffffef00007812 */ /* 0x000fe400078ec0ff */
        /* <DEDUP_REMOVED lines=163> */
[----:B------:R-:W-:Y:S02]  /*a46e0*/  ISETP.LT.OR P5, PT, R31, 0x1e1, !P0 ;  /* 0x000001e11f00780c */ /* 0x000fe400047a1670 */
        /* <DEDUP_REMOVED lines=154> */
[----:B------:R-:W-:-:S04]  /*a5090*/  LOP3.LUT R7, R7, 0xbfffffff, RZ, 0xc0, !PT ;  /* 0xbfffffff07077812 */ /* 0x000fc800078ec0ff */
        /* <DEDUP_REMOVED lines=44> */
[----:B------:R-:W-:Y:S02]  /*a5360*/  ISETP.LT.OR P1, PT, R31, 0x1fa, !P0 ;  /* 0x000001fa1f00780c */ /* 0x000fe40004721670 */
[C---:B------:R-:W-:Y:S02]  /*a5370*/  LOP3.LUT P5, RZ, R0.reuse, 0x8000000, RZ, 0xc0, !PT ;  /* 0x0800000000ff7812 */ /* 0x040fe400078ac0ff */
[----:B------:R-:W-:-:S09]  /*a5380*/  LOP3.LUT R0, R0, 0xfffffffb, RZ, 0xc0, !PT ;  /* 0xfffffffb00007812 */ /* 0x000fd200078ec0ff */
        /* <DEDUP_REMOVED lines=22> */
[----:B------:R-:W-:Y:S01]  /*a54f0*/  @!P1 IADD3.X R159, R32, UR8, R17, P0, P6 ;  /* 0x00000008209f9c10 */ /* 0x000fe200087ec411 */
[----:B------:R-:W-:Y:S01]  /*a5500*/  STL [R1+0x1df0], R158 ;  /* 0x001df09e01007387 */ /* 0x000fe20000100800 */
[----:B------:R-:W-:-:S03]  /*a5510*/  ISETP.LT.OR P1, PT, R31, 0x10a, !P4 ;  /* 0x0000010a1f00780c */ /* 0x000fc60006721670 */
[----:B------:R-:W-:Y:S10]  /*a5520*/  STL [R1+0x1dec], R159 ;  /* 0x001dec9f01007387 */ /* 0x000ff40000100800 */
[----:B------:R-:W0:Y:S01]  /*a5530*/  @!P1 LDC.64 R16, c[0x0][0x5c0] ;  /* 0x00017000ff109b82 */ /* 0x000e220000000a00 */
[----:B------:R-:W-:-:S04]  /*a5540*/  @P1 LOP3.LUT R7, R7, 0x10, RZ, 0xfc, !PT ;  /* 0x0000001007071812 */ /* 0x000fc800078efcff */
[----:B------:R-:W-:Y:S02]  /*a5550*/  LOP3.LUT R7, R7, 0xfffffff7, RZ, 0xc0, !PT ;  /* 0xfffffff707077812 */ /* 0x000fe400078ec0ff */
[----:B0-----:R-:W-:-:S04]  /*a5560*/  @!P1 IADD3 R156, P0, P6, R24, UR9, R16 ;  /* 0x00000009189c9c10 */ /* 0x001fc8000fe1e010 */
[----:B------:R-:W-:Y:S02]  /*a5570*/  @!P1 IADD3.X R157, R32, UR8, R17, P0, P6 ;  /* 0x00000008209d9c10 */ /* 0x000fe400087ec411 */
[----:B------:R-:W-:-:S03]  /*a5580*/  ISETP.LT.OR P1, PT, R31, 0x111, !P4 ;  /* 0x000001111f00780c */ /* 0x000fc60006721670 */
[----:B------:R-:W-:Y:S10]  /*a5590*/  STL [R1+0x1df4], R157 ;  /* 0x001df49d01007387 */ /* 0x000ff40000100800 */
        /* <DEDUP_REMOVED lines=25> */
[----:B------:R-:W-:-:S02]  /*a5730*/  @P1 LOP3.LUT R7, R7, 0x1, RZ, 0xfc, !PT ;  /* 0x0000000107071812 */ /* 0x000fc400078efcff */
        /* <DEDUP_REMOVED lines=281> */
[----:B------:R-:W-:-:S13]  /*a68d0*/  ISETP.LT.OR P1, PT, R31, 0x1aa, !P4 ;  /* 0x000001aa1f00780c */ /* 0x000fda0006721670 */
[----:B------:R-:W2:Y:S01]  /*a68e0*/  @!P1 LDC.64 R16, c[0x0][0x5c0] ;  /* 0x00017000ff109b82 */ /* 0x000ea20000000a00 */
[----:B------:R-:W-:-:S04]  /*a68f0*/  @P1 LOP3.LUT R6, R6, 0x400000, RZ, 0xfc, !PT ;  /* 0x0040000006061812 */ /* 0x000fc800078efcff */
[----:B------:R-:W-:Y:S02]  /*a6900*/  LOP3.LUT R6, R6, 0xffdfffff, RZ, 0xc0, !PT ;  /* 0xffdfffff06067812 */ /* 0x000fe400078ec0ff */
[----:B--2---:R-:W-:-:S04]  /*a6910*/  @!P1 IADD3 R14, P0, P6, R24, UR9, R16 ;  /* 0x00000009180e9c10 */ /* 0x004fc8000fe1e010 */
[----:B------:R-:W-:-:S05]  /*a6920*/  @!P1 IADD3.X R15, R32, UR8, R17, P0, P6 ;  /* 0x00000008200f9c10 */ /* 0x000fca00087ec411 */
[----:B------:R0:W-:Y:S01]  /*a6930*/  @!P1 STL.64 [R1], R14 ;  /* 0x0000000e01009387 */ /* 0x0001e20000100a00 */
[----:B------:R-:W-:-:S13]  /*a6940*/  ISETP.LT.OR P1, PT, R31, 0x1b1, !P4 ;  /* 0x000001b11f00780c */ /* 0x000fda0006721670 */
[----:B------:R-:W0:Y:S01]  /*a6950*/  @!P1 LDC.64 R16, c[0x0][0x5c0] ;  /* 0x00017000ff109b82 */ /* 0x000e220000000a00 */
[----:B------:R-:W-:-:S04]  /*a6960*/  @P1 LOP3.LUT R6, R6, 0x200000, RZ, 0xfc, !PT ;  /* 0x0020000006061812 */ /* 0x000fc800078efcff */
[----:B------:R-:W-:Y:S02]  /*a6970*/  LOP3.LUT R6, R6, 0xffefffff, RZ, 0xc0, !PT ;  /* 0xffefffff06067812 */ /* 0x000fe400078ec0ff */
[----:B0-----:R-:W-:-:S04]  /*a6980*/  @!P1 IADD3 R14, P0, P6, R24, UR9, R16 ;  /* 0x00000009180e9c10 */ /* 0x001fc8000fe1e010 */
[----:B------:R-:W-:-:S05]  /*a6990*/  @!P1 IADD3.X R15, R32, UR8, R17, P0, P6 ;  /* 0x00000008200f9c10 */ /* 0x000fca00087ec411 */
[----:B------:R0:W-:Y:S01]  /*a69a0*/  @!P1 STL.64 [R1+0x8], R14 ;  /* 0x0000080e01009387 */ /* 0x0001e20000100a00 */
        /* <DEDUP_REMOVED lines=114> */
[----:B------:R-:W-:Y:S02]  /*a70d0*/  @P1 LOP3.LUT R6, R6, 0x1, RZ, 0xfc, !PT ;  /* 0x0000000106061812 */ /* 0x000fe400078efcff */
[----:B0-----:R-:W-:-:S04]  /*a70e0*/  @!P1 IADD3 R14, P0, P6, R24, UR9, R16 ;  /* 0x00000009180e9c10 */ /* 0x001fc8000fe1e010 */
[----:B------:R-:W-:-:S05]  /*a70f0*/  @!P1 IADD3.X R15, R32, UR8, R17, P0, P6 ;  /* 0x00000008200f9c10 */ /* 0x000fca00087ec411 */
[----:B------:R0:W-:Y:S01]  /*a7100*/  @!P1 STL.64 [R1+0x90], R14 ;  /* 0x0000900e01009387 */ /* 0x0001e20000100a00 */
[C---:B------:R-:W-:Y:S02]  /*a7110*/  ISETP.LT.OR P1, PT, R31.reuse, 0x1f9, !P4 ;  /* 0x000001f91f00780c */ /* 0x040fe40006721670 */
[----:B------:R-:W-:-:S11]  /*a7120*/  ISETP.LT.OR P4, PT, R31, 0x1fa, !P4 ;  /* 0x000001fa1f00780c */ /* 0x000fd60006781670 */
[----:B------:R-:W0:Y:S01]  /*a7130*/  @!P1 LDC.64 R16, c[0x0][0x5c0] ;  /* 0x00017000ff109b82 */ /* 0x000e220000000a00 */
[----:B------:R-:W-:-:S04]  /*a7140*/  @P1 LOP3.LUT R11, R11, 0x80000000, RZ, 0xfc, !PT ;  /* 0x800000000b0b1812 */ /* 0x000fc800078efcff */
[----:B------:R-:W-:-:S04]  /*a7150*/  LOP3.LUT R11, R11, 0xbfffffff, RZ, 0xc0, !PT ;  /* 0xbfffffff0b0b7812 */ /* 0x000fc800078ec0ff */
[----:B------:R-:W-:-:S04]  /*a7160*/  @P4 LOP3.LUT R11, R11, 0x40000000, RZ, 0xfc, !PT ;  /* 0x400000000b0b4812 */ /* 0x000fc800078efcff */
[----:B------:R-:W-:Y:S02]  /*a7170*/  LOP3.LUT R11, R11, 0xdfffffff, RZ, 0xc0, !PT ;  /* 0xdfffffff0b0b7812 */ /* 0x000fe400078ec0ff */
[----:B0-----:R-:W-:-:S04]  /*a7180*/  @!P1 IADD3 R14, P0, P6, R24, UR9, R16 ;  /* 0x00000009180e9c10 */ /* 0x001fc8000fe1e010 */
[----:B------:R-:W-:Y:S02]  /*a7190*/  @!P1 IADD3.X R15, R32, UR8, R17, P0, P6 ;  /* 0x00000008200f9c10 */ /* 0x000fe400087ec411 */
[----:B------:R-:W0:Y:S03]  /*a71a0*/  @!P4 LDC.64 R16, c[0x0][0x5c0] ;  /* 0x00017000ff10cb82 */ /* 0x000e260000000a00 */
[----:B------:R0:W-:Y:S01]  /*a71b0*/  @!P1 STL.64 [R1+0x98], R14 ;  /* 0x0000980e01009387 */ /* 0x0001e20000100a00 */
[----:B------:R-:W-:Y:S02]  /*a71c0*/  LOP3.LUT P1, RZ, R2, 0x20000, RZ, 0xc0, !PT ;  /* 0x0002000002ff7812 */ /* 0x000fe4000782c0ff */
        /* <DEDUP_REMOVED lines=208> */
[----:B------:R-:W-:-:S05]  /*a7ed0*/  @P4 LOP3.LUT R11, R11, 0x1, RZ, 0xfc, !PT ;  /* 0x000000010b0b4812 */ /* 0x000fca00078efcff */
[----:B------:R-:W-:Y:S01]  /*a7ee0*/  STL [R1+0x1cb8], R11 ;  /* 0x001cb80b01007387 */ /* 0x000fe20000100800 */
        /* <DEDUP_REMOVED lines=227> */
[C---:B------:R-:W-:Y:S02]  /*a8d20*/  ISETP.LT.OR P4, PT, R31.reuse, 0x1f9, !P5 ;  /* 0x000001f91f00780c */ /* 0x040fe40006f81670 */
[----:B------:R-:W-:-:S11]  /*a8d30*/  ISETP.LT.OR P5, PT, R31, 0x1fa, !P5 ;  /* 0x000001fa1f00780c */ /* 0x000fd60006fa1670 */
[----:B------:R-:W0:Y:S01]  /*a8d40*/  @!P4 LDC.64 R16, c[0x0][0x5c0] ;  /* 0x00017000ff10cb82 */ /* 0x000e220000000a00 */
[----:B------:R-:W-:Y:S02]  /*a8d50*/  @P4 LOP3.LUT R4, R4, 0x80000000, RZ, 0xfc, !PT ;  /* 0x8000000004044812 */ /* 0x000fe400078efcff */
[----:B------:R-:W-:Y:S02]  /*a8d60*/  @P5 LOP3.LUT R12, R12, 0x8000, RZ, 0xfc, !PT ;  /* 0x000080000c0c5812 */ /* 0x000fe400078efcff */
[----:B------:R-:W-:Y:S02]  /*a8d70*/  LOP3.LUT R4, R4, 0xdfffffff, RZ, 0xc0, !PT ;  /* 0xdfffffff04047812 */ /* 0x000fe400078ec0ff */
[----:B0-----:R-:W-:-:S04]  /*a8d80*/  @!P4 IADD3 R14, P0, P6, R24, UR13, R16 ;  /* 0x0000000d180ecc10 */ /* 0x001fc8000fe1e010 */
[----:B------:R-:W-:Y:S02]  /*a8d90*/  @!P4 IADD3.X R15, R32, UR12, R17, P0, P6 ;  /* 0x0000000c200fcc10 */ /* 0x000fe400087ec411 */
[----:B------:R-:W0:Y:S03]  /*a8da0*/  @!P5 LDC.64 R16, c[0x0][0x5c0] ;  /* 0x00017000ff10db82 */ /* 0x000e260000000a00 */
[----:B------:R0:W-:Y:S01]  /*a8db0*/  @!P4 STL.64 [R1+0x298], R14 ;  /* 0x0002980e0100c387 */ /* 0x0001e20000100a00 */
[----:B------:R-:W-:-:S13]  /*a8dc0*/  ISETP.LT.OR P4, PT, R31, 0x101, !P2 ;  /* 0x000001011f00780c */ /* 0x000fda0005781670 */
[----:B------:R-:W-:-:S04]  /*a8dd0*/  @P4 LOP3.LUT R4, R4, 0x20000000, RZ, 0xfc, !PT ;  /* 0x2000000004044812 */ /* 0x000fc800078efcff */
[----:B------:R-:W-:Y:S02]  /*a8de0*/  LOP3.LUT R4, R4, 0xefffffff, RZ, 0xc0, !PT ;  /* 0xefffffff04047812 */ /* 0x000fe400078ec0ff */
[----:B0-----:R-:W-:Y:S01]  /*a8df0*/  @!P5 IADD3 R14, P0, P6, R24, UR13, R16 ;  /* 0x0000000d180edc10 */ /* 0x001fe2000fe1e010 */
[----:B------:R-:W-:-:S03]  /*a8e00*/  IMAD.U32 R16, RZ, RZ, UR10 ;  /* 0x0000000aff107e24 */ /* 0x000fc6000f8e00ff */
[----:B------:R-:W-:Y:S01]  /*a8e10*/  @!P5 IADD3.X R15, R32, UR12, R17, P0, P6 ;  /* 0x0000000c200fdc10 */ /* 0x000fe200087ec411 */
[----:B------:R-:W-:Y:S01]  /*a8e20*/  IMAD.U32 R17, RZ, RZ, UR10 ;  /* 0x0000000aff117e24 */ /* 0x000fe2000f8e00ff */
[----:B------:R-:W-:Y:S01]  /*a8e30*/  @!P4 IADD3 R33, P0, P6, R33, UR9, R24 ;  /* 0x000000092121cc10 */ /* 0x000fe2000fe1e018 */
[----:B------:R-:W-:Y:S03]  /*a8e40*/  STL [R1+0x1cb0], R14 ;  /* 0x001cb00e01007387 */ /* 0x000fe60000100800 */
[----:B------:R-:W-:Y:S01]  /*a8e50*/  @!P4 IADD3.X R157, R16, UR8, R32, P0, P6 ;  /* 0x00000008109dcc10 */ /* 0x000fe200087ec420 */
[----:B------:R-:W-:Y:S01]  /*a8e60*/  IMAD.U32 R16, RZ, RZ, UR11 ;  /* 0x0000000bff107e24 */ /* 0x000fe2000f8e00ff */
[----:B------:R-:W-:Y:S01]  /*a8e70*/  ISETP.LT.OR P4, PT, R31, 0x102, !P2 ;  /* 0x000001021f00780c */ /* 0x000fe20005781670 */
[----:B------:R-:W-:-:S12]  /*a8e80*/  STL [R1+0x1cac], R15 ;  /* 0x001cac0f01007387 */ /* 0x000fd80000100800 */
[----:B------:R-:W-:Y:S02]  /*a8e90*/  @!P4 IADD3 R158, P0, P6, R16, UR9, R24 ;  /* 0x00000009109ecc10 */ /* 0x000fe4000fe1e018 */
[----:B------:R-:W-:Y:S02]  /*a8ea0*/  @P4 LOP3.LUT R4, R4, 0x10000000, RZ, 0xfc, !PT ;  /* 0x1000000004044812 */ /* 0x000fe400078efcff */
[----:B------:R-:W-:Y:S02]  /*a8eb0*/  @!P4 IADD3.X R159, R17, UR8, R32, P0, P6 ;  /* 0x00000008119fcc10 */ /* 0x000fe400087ec420 */
[----:B------:R-:W-:Y:S02]  /*a8ec0*/  ISETP.LT.OR P4, PT, R31, 0x109, !P2 ;  /* 0x000001091f00780c */ /* 0x000fe40005781670 */
[----:B------:R-:W-:-:S11]  /*a8ed0*/  LOP3.LUT R4, R4, 0xf7ffffff, RZ, 0xc0, !PT ;  /* 0xf7ffffff04047812 */ /* 0x000fd600078ec0ff */
        /* <DEDUP_REMOVED lines=95> */
[----:B------:R-:W-:Y:S01]  /*a94d0*/  @!P4 IADD3 R197, P0, P6, R16, UR9, R24 ;  /* 0x0000000910c5cc10 */ /* 0x000fe2000fe1e018 */
[----:B------:R-:W-:Y:S01]  /*a94e0*/  IMAD.U32 R16, RZ, RZ, UR10 ;  /* 0x0000000aff107e24 */ /* 0x000fe2000f8e00ff */
[----:B------:R-:W-:Y:S02]  /*a94f0*/  @P4 LOP3.LUT R4, R4, 0x100, RZ, 0xfc, !PT ;  /* 0x0000010004044812 */ /* 0x000fe400078efcff */
[----:B------:R-:W-:Y:S01]  /*a9500*/  @!P4 IADD3.X R199, R17, UR8, R32, P0, P6 ;  /* 0x0000000811c7cc10 */ /* 0x000fe200087ec420 */
[----:B------:R-:W-:Y:S01]  /*a9510*/  IMAD.U32 R17, RZ, RZ, UR11 ;  /* 0x0000000bff117e24 */ /* 0x000fe2000f8e00ff */
        /* <DEDUP_REMOVED lines=40> */
[----:B------:R-:W-:-:S13]  /*a97a0*/  ISETP.LT.OR P4, PT, R31, 0x179, !P2 ;  /* 0x000001791f00780c */ /* 0x000fda0005781670 */
        /* <DEDUP_REMOVED lines=52> */
[----:B------:R-:W-:Y:S01]  /*a9af0*/  @!P4 IADD3.X R9, R16, UR8, R32, P0, P6 ;  /* 0x000000081009cc10 */ /* 0x000fe200087ec420 */
[----:B------:R0:W-:Y:S01]  /*a9b00*/  @!P4 STL [R1+0x3e4], R11 ;  /* 0x0003e40b0100c387 */ /* 0x0001e20000100800 */
[----:B------:R-:W-:-:S03]  /*a9b10*/  LOP3.LUT R3, R3, 0xffefffff, RZ, 0xc0, !PT ;  /* 0xffefffff03037812 */ /* 0x000fc600078ec0ff */
[----:B------:R1:W-:Y:S01]  /*a9b20*/  @!P4 STL [R1+0x3e8], R9 ;  /* 0x0003e8090100c387 */ /* 0x0003e20000100800 */
[----:B------:R-:W-:-:S13]  /*a9b30*/  ISETP.LT.OR P4, PT, R31, 0x1a2, !P2 ;  /* 0x000001a21f00780c */ /* 0x000fda0005781670 */
[----:B0-----:R-:W-:Y:S02]  /*a9b40*/  @!P4 IADD3 R11, P0, P6, R17, UR9, R24 ;  /* 0x00000009110bcc10 */ /* 0x001fe4000fe1e018 */
[----:B------:R-:W-:Y:S02]  /*a9b50*/  @P4 LOP3.LUT R3, R3, 0x100000, RZ, 0xfc, !PT ;  /* 0x0010000003034812 */ /* 0x000fe400078efcff */
[----:B-1----:R-:W-:Y:S01]  /*a9b60*/  @!P4 IADD3.X R9, R16, UR8, R32, P0, P6 ;  /* 0x000000081009cc10 */ /* 0x002fe200087ec420 */
        /* <DEDUP_REMOVED lines=105> */
[----:B------:R-:W-:Y:S01]  /*aa200*/  @!P4 STL [R1+0x464], R11 ;  /* 0x0004640b0100c387 */ /* 0x000fe20000100800 */
[----:B------:R-:W-:-:S03]  /*aa210*/  LOP3.LUT R3, R3, 0xffffffef, RZ, 0xc0, !PT ;  /* 0xffffffef03037812 */ /* 0x000fc600078ec0ff */
[----:B------:R0:W-:Y:S01]  /*aa220*/  @!P4 STL [R1+0x468], R9 ;  /* 0x000468090100c387 */ /* 0x0001e20000100800 */
[----:B------:R-:W-:-:S13]  /*aa230*/  ISETP.LT.OR P4, PT, R31, 0x1e2, !P2 ;  /* 0x000001e21f00780c */ /* 0x000fda0005781670 */
[----:B0-----:R-:W-:Y:S02]  /*aa240*/  @!P4 IADD3 R9, P0, P6, R17, UR9, R24 ;  /* 0x000000091109cc10 */ /* 0x001fe4000fe1e018 */
[----:B------:R-:W-:Y:S02]  /*aa250*/  @P4 LOP3.LUT R3, R3, 0x10, RZ, 0xfc, !PT ;  /* 0x0000001003034812 */ /* 0x000fe400078efcff */
[----:B------:R-:W-:Y:S01]  /*aa260*/  @!P4 IADD3.X R11, R16, UR8, R32, P0, P6 ;  /* 0x00000008100bcc10 */ /* 0x000fe200087ec420 */
[----:B------:R0:W-:Y:S01]  /*aa270*/  @!P4 STL [R1+0x46c], R9 ;  /* 0x00046c090100c387 */ /* 0x0001e20000100800 */
[----:B------:R-:W-:Y:S02]  /*aa280*/  ISETP.LT.OR P4, PT, R31, 0x1e9, !P2 ;  /* 0x000001e91f00780c */ /* 0x000fe40005781670 */
[----:B------:R-:W-:-:S11]  /*aa290*/  LOP3.LUT R3, R3, 0xfffffff7, RZ, 0xc0, !PT ;  /* 0xfffffff703037812 */ /* 0x000fd600078ec0ff */
[----:B------:R-:W-:Y:S02]  /*aa2a0*/  @!P4 IADD3 R13, P0, P6, R17, UR9, R24 ;  /* 0x00000009110dcc10 */ /* 0x000fe4000fe1e018 */
[----:B------:R-:W-:Y:S02]  /*aa2b0*/  @P4 LOP3.LUT R3, R3, 0x8, RZ, 0xfc, !PT ;  /* 0x0000000803034812 */ /* 0x000fe400078efcff */
[----:B0-----:R-:W-:Y:S01]  /*aa2c0*/  @!P4 IADD3.X R9, R16, UR8, R32, P0, P6 ;  /* 0x000000081009cc10 */ /* 0x001fe200087ec420 */
        /* <DEDUP_REMOVED lines=21> */
[----:B------:R0:W-:Y:S04]  /*aa420*/  @!P4 STL [R1+0x48c], R13 ;  /* 0x00048c0d0100c387 */ /* 0x0001e80000100800 */
[----:B------:R1:W-:Y:S01]  /*aa430*/  @!P4 STL [R1+0x490], R9 ;  /* 0x000490090100c387 */ /* 0x0003e20000100800 */
[----:B------:R-:W-:-:S13]  /*aa440*/  ISETP.LT.OR P4, PT, R31, 0x1f9, !P2 ;  /* 0x000001f91f00780c */ /* 0x000fda0005781670 */
[----:B0-----:R-:W-:Y:S02]  /*aa450*/  @!P4 IADD3 R13, P0, P6, R17, UR9, R24 ;  /* 0x00000009110dcc10 */ /* 0x001fe4000fe1e018 */
[----:B------:R-:W-:Y:S02]  /*aa460*/  @P4 LOP3.LUT R5, R5, 0x80000000, RZ, 0xfc, !PT ;  /* 0x8000000005054812 */ /* 0x000fe400078efcff */
[----:B-1----:R-:W-:Y:S02]  /*aa470*/  @!P4 IADD3.X R9, R16, UR8, R32, P0, P6 ;  /* 0x000000081009cc10 */ /* 0x002fe400087ec420 */
[----:B------:R-:W-:-:S03]  /*aa480*/  LOP3.LUT R5, R5, 0xbfffffff, RZ, 0xc0, !PT ;  /* 0xbfffffff05057812 */ /* 0x000fc600078ec0ff */
[----:B------:R-:W-:Y:S04]  /*aa490*/  @!P4 STL [R1+0x498], R9 ;  /* 0x000498090100c387 */ /* 0x000fe80000100800 */
[----:B------:R0:W-:Y:S01]  /*aa4a0*/  @!P4 STL [R1+0x494], R13 ;  /* 0x0004940d0100c387 */ /* 0x0001e20000100800 */
[----:B------:R-:W-:-:S13]  /*aa4b0*/  ISETP.LT.OR P4, PT, R31, 0x1fa, !P2 ;  /* 0x000001fa1f00780c */ /* 0x000fda0005781670 */
[----:B0-----:R-:W-:Y:S02]  /*aa4c0*/  @!P4 IADD3 R13, P0, P2, R17, UR9, R24 ;  /* 0x00000009110dcc10 */ /* 0x001fe4000fa1e018 */
[----:B------:R-:W-:Y:S02]  /*aa4d0*/  @P4 LOP3.LUT R0, R0, 0x4, RZ, 0xfc, !PT ;  /* 0x0000000400004812 */ /* 0x000fe400078efcff */
[----:B------:R-:W-:Y:S01]  /*aa4e0*/  @!P4 IADD3.X R9, R16, UR8, R32, P0, P2 ;  /* 0x000000081009cc10 */ /* 0x000fe200087e4420 */
[----:B------:R0:W-:Y:S04]  /*aa4f0*/  @!P4 STL [R1+0x49c], R13 ;  /* 0x00049c0d0100c387 */ /* 0x0001e80000100800 */
[----:B------:R1:W-:Y:S01]  /*aa500*/  @!P4 STL [R1+0x4a0], R9 ;  /* 0x0004a0090100c387 */ /* 0x0003e20000100800 */
[----:B------:R-:W-:-:S03]  /*aa510*/  ISETP.LT.OR P4, PT, R31, 0x101, !P3 ;  /* 0x000001011f00780c */ /* 0x000fc60005f81670 */
[----:B------:R-:W2:Y:S10]  /*aa520*/  LDL.LU R30, [R1+0x148c] ;  /* 0x00148c00011e7983 */ /* 0x000eb40000300800 */
[----:B0-----:R-:W-:-:S02]  /*aa530*/  @!P4 IADD3 R13, P0, P2, R17, UR13, R24 ;  /* 0x0000000d110dcc10 */ /* 0x001fc4000fa1e018 */
[----:B------:R-:W-:Y:S02]  /*aa540*/  @P4 LOP3.LUT R5, R5, 0x40000000, RZ, 0xfc, !PT ;  /* 0x4000000005054812 */ /* 0x000fe400078efcff */
[----:B-1----:R-:W-:Y:S01]  /*aa550*/  @!P4 IADD3.X R9, R16, UR12, R32, P0, P2 ;  /* 0x0000000c1009cc10 */ /* 0x002fe200087e4420 */
[----:B------:R0:W-:Y:S04]  /*aa560*/  @!P4 STL [R1+0x4a4], R13 ;  /* 0x0004a40d0100c387 */ /* 0x0001e80000100800 */
[----:B------:R1:W-:Y:S04]  /*aa570*/  @!P4 STL [R1+0x4a8], R9 ;  /* 0x0004a8090100c387 */ /* 0x0003e80000100800 */
[----:B------:R-:W3:Y:S01]  /*aa580*/  LDL.LU R14, [R1+0x1490] ;  /* 0x00149000010e7983 */ /* 0x000ee20000300800 */
[----:B------:R-:W-:-:S02]  /*aa590*/  ISETP.LT.OR P4, PT, R31, 0x102, !P3 ;  /* 0x000001021f00780c */ /* 0x000fc40005f81670 */
[----:B------:R-:W-:-:S11]  /*aa5a0*/  LOP3.LUT R5, R5, 0xdfffffff, RZ, 0xc0, !PT ;  /* 0xdfffffff05057812 */ /* 0x000fd600078ec0ff */
[----:B0-----:R-:W-:-:S04]  /*aa5b0*/  @!P4 IADD3 R13, P0, P2, R17, UR13, R24 ;  /* 0x0000000d110dcc10 */ /* 0x001fc8000fa1e018 */
[----:B-1----:R-:W-:Y:S01]  /*aa5c0*/  @!P4 IADD3.X R9, R16, UR12, R32, P0, P2 ;  /* 0x0000000c1009cc10 */ /* 0x002fe200087e4420 */
[----:B------:R0:W-:Y:S01]  /*aa5d0*/  @!P4 STL [R1+0x4ac], R13 ;  /* 0x0004ac0d0100c387 */ /* 0x0001e20000100800 */
[----:B------:R-:W-:-:S03]  /*aa5e0*/  @P4 LOP3.LUT R5, R5, 0x20000000, RZ, 0xfc, !PT ;  /* 0x2000000005054812 */ /* 0x000fc600078efcff */
[----:B------:R1:W-:Y:S01]  /*aa5f0*/  @!P4 STL [R1+0x4b0], R9 ;  /* 0x0004b0090100c387 */ /* 0x0003e20000100800 */
[----:B------:R-:W-:-:S13]  /*aa600*/  ISETP.LT.OR P4, PT, R31, 0x109, !P3 ;  /* 0x000001091f00780c */ /* 0x000fda0005f81670 */
[----:B0-----:R-:W-:-:S04]  /*aa610*/  @!P4 IADD3 R13, P0, P2, R17, UR13, R24 ;  /* 0x0000000d110dcc10 */ /* 0x001fc8000fa1e018 */
[----:B-1----:R-:W-:Y:S01]  /*aa620*/  @!P4 IADD3.X R9, R16, UR12, R32, P0, P2 ;  /* 0x0000000c1009cc10 */ /* 0x002fe200087e4420 */
[----:B------:R-:W-:Y:S04]  /*aa630*/  @!P4 STL [R1+0x4fc], R13 ;  /* 0x0004fc0d0100c387 */ /* 0x000fe80000100800 */
[----:B------:R0:W-:Y:S04]  /*aa640*/  @!P4 STL [R1+0x500], R9 ;  /* 0x000500090100c387 */ /* 0x0001e80000100800 */
[----:B0-----:R-:W4:Y:S01]  /*aa650*/  LDL.LU R9, [R1+0x1494] ;  /* 0x0014940001097983 */ /* 0x001f220000300800 */
[----:B------:R-:W-:-:S04]  /*aa660*/  LOP3.LUT R5, R5, 0xefffffff, RZ, 0xc0, !PT ;  /* 0xefffffff05057812 */ /* 0x000fc800078ec0ff */
[----:B------:R-:W-:Y:S02]  /*aa670*/  @P4 LOP3.LUT R5, R5, 0x10000000, RZ, 0xfc, !PT ;  /* 0x1000000005054812 */ /* 0x000fe400078efcff */
[----:B------:R-:W-:-:S13]  /*aa680*/  ISETP.LT.OR P4, PT, R31, 0x10a, !P3 ;  /* 0x0000010a1f00780c */ /* 0x000fda0005f81670 */
[----:B------:R-:W-:-:S04]  /*aa690*/  @!P4 IADD3 R15, P0, P2, R17, UR13, R24 ;  /* 0x0000000d110fcc10 */ /* 0x000fc8000fa1e018 */
[----:B------:R-:W-:Y:S01]  /*aa6a0*/  @!P4 IADD3.X R13, R16, UR12, R32, P0, P2 ;  /* 0x0000000c100dcc10 */ /* 0x000fe200087e4420 */
[----:B------:R-:W-:Y:S04]  /*aa6b0*/  @!P4 STL [R1+0x57c], R15 ;  /* 0x00057c0f0100c387 */ /* 0x000fe80000100800 */
[----:B------:R0:W-:Y:S04]  /*aa6c0*/  @!P4 STL [R1+0x5d0], R13 ;  /* 0x0005d00d0100c387 */ /* 0x0001e80000100800 */
[----:B0-----:R-:W4:Y:S01]  /*aa6d0*/  LDL.LU R13, [R1+0x1498] ;  /* 0x00149800010d7983 */ /* 0x001f220000300800 */
[----:B------:R-:W-:-:S13]  /*aa6e0*/  ISETP.LT.OR P0, PT, R31, 0x101, !P1 ;  /* 0x000001011f00780c */ /* 0x000fda0004f01670 */
[----:B------:R-:W0:Y:S02]  /*aa6f0*/  @!P0 LDC.64 R16, c[0x0][0x5c0] ;  /* 0x00017000ff108b82 */ /* 0x000e240000000a00 */
[----:B0-----:R-:W-:-:S05]  /*aa700*/  @!P0 IADD3 R16, P2, R24, R16, RZ ;  /* 0x0000001018108210 */ /* 0x001fca0007f5e0ff */
[----:B------:R-:W-:Y:S01]  /*aa710*/  @!P0 IMAD.X R17, R32, 0x1, R17, P2 ;  /* 0x0000000120118824 */ /* 0x000fe200010e0611 */
[----:B------:R-:W-:Y:S01]  /*aa720*/  ISETP.LT.OR P6, PT, R31, 0x111, !P3 ;  /* 0x000001111f00780c */ /* 0x000fe20005fc1670 */
[----:B--2---:R-:W-:-:S05]  /*aa730*/  FMUL R30, R30, UR27 ;  /* 0x0000001b1e1e7c20 */ /* 0x004fca0008400000 */
[----:B------:R-:W-:-:S05]  /*aa740*/  F2FP.SATFINITE.E4M3.F32.PACK_AB_MERGE_C R30, RZ, R30, RZ ;  /* 0x0000001eff1e723e */ /* 0x000fca00048070ff */
[----:B------:R3:W-:Y:S02]  /*aa750*/  @!P0 STG.E.U8 desc[UR30][R16.64+0x100], R30 ;  /* 0x0001001e10008986 */ /* 0x0007e4000c10111e */
[----:B---3--:R-:W-:Y:S02]  /*aa760*/  FMUL R30, R14, UR27 ;  /* 0x0000001b0e1e7c20 */ /* 0x008fe40008400000 */
[----:B------:R-:W2:Y:S01]  /*aa770*/  LDL.LU R14, [R1+0x149c] ;  /* 0x00149c00010e7983 */ /* 0x000ea20000300800 */
        /* <DEDUP_REMOVED lines=8> */
[----:B------:R-:W-:Y:S01]  /*aa800*/  LOP3.LUT R5, R5, 0xfbffffff, RZ, 0xc0, !PT ;  /* 0xfbffffff05057812 */ /* 0x000fe200078ec0ff */
[----:B0-----:R-:W-:Y:S02]  /*aa810*/  IMAD.U32 R17, RZ, RZ, UR11 ;  /* 0x0000000bff117e24 */ /* 0x001fe4000f8e00ff */
[----:B------:R-:W-:-:S03]  /*aa820*/  IMAD.U32 R16, RZ, RZ, UR10 ;  /* 0x0000000aff107e24 */ /* 0x000fc6000f8e00ff */
[----:B------:R-:W-:-:S04]  /*aa830*/  @!P6 IADD3 R17, P0, P2, R17, UR13, R24 ;  /* 0x0000000d1111ec10 */ /* 0x000fc8000fa1e018 */
[----:B------:R-:W-:Y:S01]  /*aa840*/  @!P6 IADD3.X R15, R16, UR12, R32, P0, P2 ;  /* 0x0000000c100fec10 */ /* 0x000fe200087e4420 */
[----:B------:R0:W-:Y:S01]  /*aa850*/  @!P6 STL [R1+0x4d4], R17 ;  /* 0x0004d4110100e387 */ /* 0x0001e20000100800 */
[----:B------:R-:W-:-:S03]  /*aa860*/  @P6 LOP3.LUT R5, R5, 0x4000000, RZ, 0xfc, !PT ;  /* 0x0400000005056812 */ /* 0x000fc600078efcff */
[----:B------:R1:W-:Y:S01]  /*aa870*/  @!P6 STL [R1+0x4f8], R15 ;  /* 0x0004f80f0100e387 */ /* 0x0003e20000100800 */
[----:B------:R-:W-:Y:S01]  /*aa880*/  ISETP.LT.OR P6, PT, R31, 0x112, !P3 ;  /* 0x000001121f00780c */ /* 0x000fe20005fc1670 */
[----:B0-----:R-:W-:-:S12]  /*aa890*/  IMAD.U32 R17, RZ, RZ, UR11 ;  /* 0x0000000bff117e24 */ /* 0x001fd8000f8e00ff */
[----:B------:R-:W-:-:S04]  /*aa8a0*/  @!P6 IADD3 R17, P0, P2, R17, UR13, R24 ;  /* 0x0000000d1111ec10 */ /* 0x000fc8000fa1e018 */
[----:B-1----:R-:W-:Y:S01]  /*aa8b0*/  @!P6 IADD3.X R15, R16, UR12, R32, P0, P2 ;  /* 0x0000000c100fec10 */ /* 0x002fe200087e4420 */
[----:B----4-:R-:W-:Y:S01]  /*aa8c0*/  FMUL R16, R9, UR27 ;  /* 0x0000001b09107c20 */ /* 0x010fe20008400000 */
[----:B------:R0:W-:Y:S04]  /*aa8d0*/  @!P6 STL [R1+0x528], R17 ;  /* 0x000528110100e387 */ /* 0x0001e80000100800 */
[----:B------:R-:W3:Y:S01]  /*aa8e0*/  LDL.LU R9, [R1+0x14a0] ;  /* 0x0014a00001097983 */ /* 0x000ee20000300800 */
[----:B------:R-:W-:Y:S02]  /*aa8f0*/  LOP3.LUT P5, RZ, R0, 0x2, RZ, 0xc0, !PT ;  /* 0x0000000200ff7812 */ /* 0x000fe400078ac0ff */
[----:B------:R-:W-:-:S11]  /*aa900*/  F2FP.SATFINITE.E4M3.F32.PACK_AB_MERGE_C R16, RZ, R16, RZ ;  /* 0x00000010ff10723e */ /* 0x000fd600048070ff */
[----:B------:R1:W-:Y:S01]  /*aa910*/  @!P5 STG.E.U8 desc[UR30][R20.64+0x100], R16 ;  /* 0x000100101400d986 */ /* 0x0003e2000c10111e */
[----:B------:R-:W-:Y:S01]  /*aa920*/  ISETP.LT.OR P5, PT, R31, 0x119, !P3 ;  /* 0x000001191f00780c */ /* 0x000fe20005fa1670 */
[----:B0-----:R-:W-:Y:S02]  /*aa930*/  IMAD.U32 R17, RZ, RZ, UR11 ;  /* 0x0000000bff117e24 */ /* 0x001fe4000f8e00ff */
[----:B------:R0:W-:Y:S01]  /*aa940*/  @!P6 STL [R1+0x550], R15 ;  /* 0x0005500f0100e387 */ /* 0x0001e20000100800 */
[----:B-1----:R-:W-:-:S09]  /*aa950*/  IMAD.U32 R16, RZ, RZ, UR10 ;  /* 0x0000000aff107e24 */ /* 0x002fd2000f8e00ff */
[----:B------:R-:W-:-:S04]  /*aa960*/  @!P5 IADD3 R17, P0, P2, R17, UR13, R24 ;  /* 0x0000000d1111dc10 */ /* 0x000fc8000fa1e018 */
[----:B0-----:R-:W-:Y:S01]  /*aa970*/  @!P5 IADD3.X R15, R16, UR12, R32, P0, P2 ;  /* 0x0000000c100fdc10 */ /* 0x001fe200087e4420 */
[----:B------:R0:W-:Y:S01]  /*aa980*/  @!P5 STL [R1+0x5cc], R17 ;  /* 0x0005cc110100d387 */ /* 0x0001e20000100800 */
[----:B------:R-:W-:-:S03]  /*aa990*/  FMUL R16, R13, UR27 ;  /* 0x0000001b0d107c20 */ /* 0x000fc60008400000 */
[----:B------:R-:W-:Y:S04]  /*aa9a0*/  @!P5 STL [R1+0x5f8], R15 ;  /* 0x0005f80f0100d387 */ /* 0x000fe80000100800 */
[----:B------:R-:W4:Y:S01]  /*aa9b0*/  LDL.LU R13, [R1+0x14a4] ;  /* 0x0014a400010d7983 */ /* 0x000f220000300800 */
[----:B------:R-:W-:Y:S02]  /*aa9c0*/  LOP3.LUT P4, RZ, R0, 0x8, RZ, 0xc0, !PT ;  /* 0x0000000800ff7812 */ /* 0x000fe4000788c0ff */
[----:B------:R-:W-:Y:S01]  /*aa9d0*/  F2FP.SATFINITE.E4M3.F32.PACK_AB_MERGE_C R16, RZ, R16, RZ ;  /* 0x00000010ff10723e */ /* 0x000fe200048070ff */
[----:B0-----:R-:W-:-:S10]  /*aa9e0*/  IMAD.U32 R17, RZ, RZ, UR11 ;  /* 0x0000000bff117e24 */ /* 0x001fd4000f8e00ff */
[----:B------:R0:W-:Y:S01]  /*aa9f0*/  @!P4 STG.E.U8 desc[UR30][R18.64+0x101], R16 ;  /* 0x000101101200c986 */ /* 0x0001e2000c10111e */
[----:B------:R-:W-:Y:S01]  /*aaa00*/  ISETP.LT.OR P4, PT, R31, 0x11a, !P3 ;  /* 0x0000011a1f00780c */ /* 0x000fe20005f81670 */
[----:B0-----:R-:W-:-:S12]  /*aaa10*/  IMAD.U32 R16, RZ, RZ, UR10 ;  /* 0x0000000aff107e24 */ /* 0x001fd8000f8e00ff */
[----:B------:R-:W-:-:S04]  /*aaa20*/  @!P4 IADD3 R17, P0, P2, R17, UR13, R24 ;  /* 0x0000000d1111cc10 */ /* 0x000fc8000fa1e018 */
[----:B------:R-:W-:Y:S01]  /*aaa30*/  @!P4 IADD3.X R15, R16, UR12, R32, P0, P2 ;  /* 0x0000000c100fcc10 */ /* 0x000fe200087e4420 */
[----:B------:R0:W-:Y:S04]  /*aaa40*/  @!P4 STL [R1+0x578], R17 ;  /* 0x000578110100c387 */ /* 0x0001e80000100800 */
[----:B------:R-:W-:Y:S01]  /*aaa50*/  @!P4 STL [R1+0x5c8], R15 ;  /* 0x0005c80f0100c387 */ /* 0x000fe20000100800 */
[----:B------:R-:W-:-:S13]  /*aaa60*/  ISETP.LT.OR P0, PT, R31, 0x109, !P1 ;  /* 0x000001091f00780c */ /* 0x000fda0004f01670 */
[----:B0-----:R-:W0:Y:S01]  /*aaa70*/  @!P0 LDC.64 R16, c[0x0][0x5c0] ;  /* 0x00017000ff108b82 */ /* 0x001e220000000a00 */
[----:B--2---:R-:W-:Y:S02]  /*aaa80*/  FMUL R18, R14, UR27 ;  /* 0x0000001b0e127c20 */ /* 0x004fe40008400000 */
[----:B------:R-:W2:Y:S01]  /*aaa90*/  LDL.LU R14, [R1+0x14a8] ;  /* 0x0014a800010e7983 */ /* 0x000ea20000300800 */
[----:B0-----:R-:W-:Y:S02]  /*aaaa0*/  @!P0 IADD3 R16, P2, R24, R16, RZ ;  /* 0x0000001018108210 */ /* 0x001fe40007f5e0ff */
[----:B------:R-:W-:-:S03]  /*aaab0*/  F2FP.SATFINITE.E4M3.F32.PACK_AB_MERGE_C R18, RZ, R18, RZ ;  /* 0x00000012ff12723e */ /* 0x000fc600048070ff */
[----:B------:R-:W-:-:S05]  /*aaac0*/  @!P0 IMAD.X R17, R32, 0x1, R17, P2 ;  /* 0x0000000120118824 */ /* 0x000fca00010e0611 */
[----:B------:R0:W-:Y:S01]  /*aaad0*/  @!P0 STG.E.U8 desc[UR30][R16.64+0x108], R18 ;  /* 0x0001081210008986 */ /* 0x0001e2000c10111e */
[----:B------:R-:W-:-:S13]  /*aaae0*/  ISETP.LT.OR P0, PT, R31, 0x10a, !P1 ;  /* 0x0000010a1f00780c */ /* 0x000fda0004f01670 */
[----:B0-----:R-:W0:Y:S01]  /*aaaf0*/  @!P0 LDC.64 R16, c[0x0][0x5c0] ;  /* 0x00017000ff108b82 */ /* 0x001e220000000a00 */
[----:B------:R-:W-:-:S04]  /*aab00*/  LOP3.LUT R5, R5, 0xfdffffff, RZ, 0xc0, !PT ;  /* 0xfdffffff05057812 */ /* 0x000fc800078ec0ff */
[----:B------:R-:W-:Y:S02]  /*aab10*/  @P6 LOP3.LUT R5, R5, 0x2000000, RZ, 0xfc, !PT ;  /* 0x0200000005056812 */ /* 0x000fe400078efcff */
[----:B------:R-:W-:Y:S02]  /*aab20*/  ISETP.LT.OR P6, PT, R31, 0x121, !P3 ;  /* 0x000001211f00780c */ /* 0x000fe40005fc1670 */
[----:B------:R-:W-:-:S04]  /*aab30*/  LOP3.LUT R5, R5, 0xfeffffff, RZ, 0xc0, !PT ;  /* 0xfeffffff05057812 */ /* 0x000fc800078ec0ff */
[----:B------:R-:W-:Y:S02]  /*aab40*/  @P5 LOP3.LUT R5, R5, 0x1000000, RZ, 0xfc, !PT ;  /* 0x0100000005055812 */ /* 0x000fe400078efcff */
[----:B0-----:R-:W-:-:S05]  /*aab50*/  @!P0 IADD3 R16, P2, R24, R16, RZ ;  /* 0x0000001018108210 */ /* 0x001fca0007f5e0ff */
[----:B------:R-:W-:Y:S01]  /*aab60*/  @!P0 IMAD.X R17, R32, 0x1, R17, P2 ;  /* 0x0000000120118824 */ /* 0x000fe200010e0611 */
[----:B------:R-:W-:-:S04]  /*aab70*/  LOP3.LUT R5, R5, 0xff7fffff, RZ, 0xc0, !PT ;  /* 0xff7fffff05057812 */ /* 0x000fc800078ec0ff */
[----:B------:R-:W-:-:S04]  /*aab80*/  @P4 LOP3.LUT R5, R5, 0x800000, RZ, 0xfc, !PT ;  /* 0x0080000005054812 */ /* 0x000fc800078efcff */
[----:B------:R-:W-:-:S04]  /*aab90*/  LOP3.LUT R5, R5, 0xffbfffff, RZ, 0xc0, !PT ;  /* 0xffbfffff05057812 */ /* 0x000fc800078ec0ff */
[----:B------:R-:W-:Y:S01]  /*aaba0*/  @P6 LOP3.LUT R5, R5, 0x400000, RZ, 0xfc, !PT ;  /* 0x0040000005056812 */ /* 0x000fe200078efcff */
[----:B---3--:R-:W-:Y:S02]  /*aabb0*/  FMUL R18, R9, UR27 ;  /* 0x0000001b09127c20 */ /* 0x008fe40008400000 */
[----:B------:R-:W3:Y:S03]  /*aabc0*/  LDL.LU R9, [R1+0x14ac] ;  /* 0x0014ac0001097983 */ /* 0x000ee60000300800 */
[----:B------:R-:W-:-:S05]  /*aabd0*/  F2FP.SATFINITE.E4M3.F32.PACK_AB_MERGE_C R18, RZ, R18, RZ ;  /* 0x00000012ff12723e */ /* 0x000fca00048070ff */
[----:B------:R0:W-:Y:S02]  /*aabe0*/  @!P0 STG.E.U8 desc[UR30][R16.64+0x109], R18 ;  /* 0x0001091210008986 */ /* 0x0001e4000c10111e */
[----:B0-----:R-:W-:Y:S02]  /*aabf0*/  IMAD.U32 R17, RZ, RZ, UR11 ;  /* 0x0000000bff117e24 */ /* 0x001fe4000f8e00ff */
[----:B------:R-:W-:-:S03]  /*aac00*/  IMAD.U32 R16, RZ, RZ, UR10 ;  /* 0x0000000aff107e24 */ /* 0x000fc6000f8e00ff */
[----:B------:R-:W-:-:S04]  /*aac10*/  @!P6 IADD3 R17, P0, P2, R17, UR13, R24 ;  /* 0x0000000d1111ec10 */ /* 0x000fc8000fa1e018 */
[----:B------:R-:W-:Y:S01]  /*aac20*/  @!P6 IADD3.X R15, R16, UR12, R32, P0, P2 ;  /* 0x0000000c100fec10 */ /* 0x000fe200087e4420 */
[----:B------:R0:W-:Y:S04]  /*aac30*/  @!P6 STL [R1+0x4d0], R17 ;  /* 0x0004d0110100e387 */ /* 0x0001e80000100800 */
[----:B------:R1:W-:Y:S01]  /*aac40*/  @!P6 STL [R1+0x4f4], R15 ;  /* 0x0004f40f0100e387 */ /* 0x0003e20000100800 */
[----:B------:R-:W-:Y:S01]  /*aac50*/  ISETP.LT.OR P6, PT, R31, 0x122, !P3 ;  /* 0x000001221f00780c */ /* 0x000fe20005fc1670 */
[----:B0-----:R-:W-:-:S12]  /*aac60*/  IMAD.U32 R17, RZ, RZ, UR11 ;  /* 0x0000000bff117e24 */ /* 0x001fd8000f8e00ff */
[----:B------:R-:W-:-:S04]  /*aac70*/  @!P6 IADD3 R17, P0, P2, R17, UR13, R24 ;  /* 0x0000000d1111ec10 */ /* 0x000fc8000fa1e018 */
[----:B-1----:R-:W-:Y:S01]  /*aac80*/  @!P6 IADD3.X R15, R16, UR12, R32, P0, P2 ;  /* 0x0000000c100fec10 */ /* 0x002fe200087e4420 */
[----:B----4-:R-:W-:Y:S01]  /*aac90*/  FMUL R16, R13, UR27 ;  /* 0x0000001b0d107c20 */ /* 0x010fe20008400000 */
[----:B------:R0:W-:Y:S04]  /*aaca0*/  @!P6 STL [R1+0x524], R17 ;  /* 0x000524110100e387 */ /* 0x0001e80000100800 */
[----:B------:R-:W4:Y:S01]  /*aacb0*/  LDL.LU R13, [R1+0x14b0] ;  /* 0x0014b000010d7983 */ /* 0x000f220000300800 */
        /* <DEDUP_REMOVED lines=9> */
[----:B------:R0:W-:Y:S04]  /*aad50*/  @!P5 STL [R1+0x5c4], R17 ;  /* 0x0005c4110100d387 */ /* 0x0001e80000100800 */
[----:B------:R-:W-:Y:S01]  /*aad60*/  @!P5 STL [R1+0x5f4], R15 ;  /* 0x0005f40f0100d387 */ /* 0x000fe20000100800 */
[----:B--2---:R-:W-:-:S03]  /*aad70*/  FMUL R16, R14, UR27 ;  /* 0x0000001b0e107c20 */ /* 0x004fc60008400000 */
[----:B------:R-:W2:Y:S01]  /*aad80*/  LDL.LU R14, [R1+0x14b4] ;  /* 0x0014b400010e7983 */ /* 0x000ea20000300800 */
[----:B------:R-:W-:Y:S02]  /*aad90*/  LOP3.LUT P4, RZ, R0, 0x20, RZ, 0xc0, !PT ;  /* 0x0000002000ff7812 */ /* 0x000fe4000788c0ff */
[----:B------:R-:W-:Y:S01]  /*aada0*/  F2FP.SATFINITE.E4M3.F32.PACK_AB_MERGE_C R16, RZ, R16, RZ ;  /* 0x00000010ff10723e */ /* 0x000fe200048070ff */
[----:B0-----:R-:W-:-:S10]  /*aadb0*/  IMAD.U32 R17, RZ, RZ, UR11 ;  /* 0x0000000bff117e24 */ /* 0x001fd4000f8e00ff */
[----:B------:R0:W-:Y:S01]  /*aadc0*/  @!P4 STG.E.U8 desc[UR30][R22.64+0x109], R16 ;  /* 0x000109101600c986 */ /* 0x0001e2000c10111e */
[----:B------:R-:W-:Y:S01]  /*aadd0*/  ISETP.LT.OR P4, PT, R31, 0x12a, !P3 ;  /* 0x0000012a1f00780c */ /* 0x000fe20005f81670 */
[----:B0-----:R-:W-:-:S12]  /*aade0*/  IMAD.U32 R16, RZ, RZ, UR10 ;  /* 0x0000000aff107e24 */ /* 0x001fd8000f8e00ff */
[----:B------:R-:W-:-:S04]  /*aadf0*/  @!P4 IADD3 R17, P0, P2, R17, UR13, R24 ;  /* 0x0000000d1111cc10 */ /* 0x000fc8000fa1e018 */
[----:B------:R-:W-:Y:S02]  /*aae00*/  @!P4 IADD3.X R15, R16, UR12, R32, P0, P2 ;  /* 0x0000000c100fcc10 */ /* 0x000fe400087e4420 */
[----:B------:R-:W-:Y:S01]  /*aae10*/  ISETP.LT.OR P0, PT, R31, 0x111, !P1 ;  /* 0x000001111f00780c */ /* 0x000fe20004f01670 */
[----:B------:R0:W-:Y:S04]  /*aae20*/  @!P4 STL [R1+0x574], R17 ;  /* 0x000574110100c387 */ /* 0x0001e80000100800 */
[----:B------:R-:W-:Y:S08]  /*aae30*/  @!P4 STL [R1+0x5c0], R15 ;  /* 0x0005c00f0100c387 */ /* 0x000ff00000100800 */
[----:B0-----:R-:W0:Y:S01]  /*aae40*/  @!P0 LDC.64 R16, c[0x0][0x5c0] ;  /* 0x00017000ff108b82 */ /* 0x001e220000000a00 */
[----:B---3--:R-:W-:-:S02]  /*aae50*/  FMUL R18, R9, UR27 ;  /* 0x0000001b09127c20 */ /* 0x008fc40008400000 */
[----:B------:R-:W3:Y:S01]  /*aae60*/  LDL.LU R9, [R1+0x14b8] ;  /* 0x0014b80001097983 */ /* 0x000ee20000300800 */
[----:B0-----:R-:W-:Y:S02]  /*aae70*/  @!P0 IADD3 R16, P2, R24, R16, RZ ;  /* 0x0000001018108210 */ /* 0x001fe40007f5e0ff */
[----:B------:R-:W-:-:S03]  /*aae80*/  F2FP.SATFINITE.E4M3.F32.PACK_AB_MERGE_C R18, RZ, R18, RZ ;  /* 0x00000012ff12723e */ /* 0x000fc600048070ff */
[----:B------:R-:W-:-:S05]  /*aae90*/  @!P0 IMAD.X R17, R32, 0x1, R17, P2 ;  /* 0x0000000120118824 */ /* 0x000fca00010e0611 */
[----:B------:R0:W-:Y:S01]  /*aaea0*/  @!P0 STG.E.U8 desc[UR30][R16.64+0x110], R18 ;  /* 0x0001101210008986 */ /* 0x0001e2000c10111e */
[----:B------:R-:W-:-:S13]  /*aaeb0*/  ISETP.LT.OR P0, PT, R31, 0x112, !P1 ;  /* 0x000001121f00780c */ /* 0x000fda0004f01670 */
[----:B0-----:R-:W0:Y:S01]  /*aaec0*/  @!P0 LDC.64 R16, c[0x0][0x5c0] ;  /* 0x00017000ff108b82 */ /* 0x001e220000000a00 */
[----:B----4-:R-:W-:Y:S02]  /*aaed0*/  FMUL R18, R13, UR27 ;  /* 0x0000001b0d127c20 */ /* 0x010fe40008400000 */
[----:B------:R-:W4:Y:S01]  /*aaee0*/  LDL.LU R13, [R1+0x14bc] ;  /* 0x0014bc00010d7983 */ /* 0x000f220000300800 */
[----:B------:R-:W-:Y:S02]  /*aaef0*/  LOP3.LUT R5, R5, 0xffdfffff, RZ, 0xc0, !PT ;  /* 0xffdfffff05057812 */ /* 0x000fe400078ec0ff */
[----:B0-----:R-:W-:Y:S02]  /*aaf00*/  @!P0 IADD3 R16, P2, R24, R16, RZ ;  /* 0x0000001018108210 */ /* 0x001fe40007f5e0ff */
[----:B------:R-:W-:Y:S02]  /*aaf10*/  @P6 LOP3.LUT R5, R5, 0x200000, RZ, 0xfc, !PT ;  /* 0x0020000005056812 */ /* 0x000fe400078efcff */
[----:B------:R-:W-:Y:S01]  /*aaf20*/  ISETP.LT.OR P6, PT, R31, 0x131, !P3 ;  /* 0x000001311f00780c */ /* 0x000fe20005fc1670 */
[----:B------:R-:W-:Y:S01]  /*aaf30*/  @!P0 IMAD.X R17, R32, 0x1, R17, P2 ;  /* 0x0000000120118824 */ /* 0x000fe200010e0611 */
[----:B------:R-:W-:-:S02]  /*aaf40*/  LOP3.LUT R5, R5, 0xffefffff, RZ, 0xc0, !PT ;  /* 0xffefffff05057812 */ /* 0x000fc400078ec0ff */
[----:B------:R-:W-:Y:S02]  /*aaf50*/  F2FP.SATFINITE.E4M3.F32.PACK_AB_MERGE_C R18, RZ, R18, RZ ;  /* 0x00000012ff12723e */ /* 0x000fe400048070ff */
[----:B------:R-:W-:-:S03]  /*aaf60*/  @P5 LOP3.LUT R5, R5, 0x100000, RZ, 0xfc, !PT ;  /* 0x0010000005055812 */ /* 0x000fc600078efcff */
[----:B------:R0:W-:Y:S01]  /*aaf70*/  @!P0 STG.E.U8 desc[UR30][R16.64+0x111], R18 ;  /* 0x0001111210008986 */ /* 0x0001e2000c10111e */
[----:B------:R-:W-:-:S04]  /*aaf80*/  LOP3.LUT R5, R5, 0xfff7ffff, RZ, 0xc0, !PT ;  /* 0xfff7ffff05057812 */ /* 0x000fc800078ec0ff */
[----:B------:R-:W-:Y:S01]  /*aaf90*/  @P4 LOP3.LUT R5, R5, 0x80000, RZ, 0xfc, !PT ;  /* 0x0008000005054812 */ /* 0x000fe200078efcff */
[----:B0-----:R-:W-:Y:S02]  /*aafa0*/  IMAD.U32 R17, RZ, RZ, UR11 ;  /* 0x0000000bff117e24 */ /* 0x001fe4000f8e00ff */
[----:B------:R-:W-:-:S03]  /*aafb0*/  IMAD.U32 R16, RZ, RZ, UR10 ;  /* 0x0000000aff107e24 */ /* 0x000fc6000f8e00ff */
[----:B------:R-:W-:Y:S02]  /*aafc0*/  @!P6 IADD3 R17, P0, P2, R17, UR13, R24 ;  /* 0x0000000d1111ec10 */ /* 0x000fe4000fa1e018 */
[----:B------:R-:W-:Y:S02]  /*aafd0*/  LOP3.LUT R5, R5, 0xfffbffff, RZ, 0xc0, !PT ;  /* 0xfffbffff05057812 */ /* 0x000fe400078ec0ff */
        /* <DEDUP_REMOVED lines=8> */
[----:B------:R0:W-:Y:S01]  /*ab060*/  @!P6 STL [R1+0x520], R17 ;  /* 0x000520110100e387 */ /* 0x0001e20000100800 */
[----:B--2---:R-:W-:-:S03]  /*ab070*/  FMUL R16, R14, UR27 ;  /* 0x0000001b0e107c20 */ /* 0x004fc60008400000 */
[----:B------:R-:W2:Y:S01]  /*ab080*/  LDL.LU R14, [R1+0x14c0] ;  /* 0x0014c000010e7983 */ /* 0x000ea20000300800 */
[----:B------:R-:W-:Y:S02]  /*ab090*/  LOP3.LUT P5, RZ, R0, 0x40, RZ, 0xc0, !PT ;  /* 0x0000004000ff7812 */ /* 0x000fe400078ac0ff */
[----:B------:R-:W-:Y:S01]  /*ab0a0*/  F2FP.SATFINITE.E4M3.F32.PACK_AB_MERGE_C R16, RZ, R16, RZ ;  /* 0x00000010ff10723e */ /* 0x000fe200048070ff */
[----:B0-----:R-:W-:-:S10]  /*ab0b0*/  IMAD.U32 R17, RZ, RZ, UR11 ;  /* 0x0000000bff117e24 */ /* 0x001fd4000f8e00ff */
[----:B------:R0:W-:Y:S01]  /*ab0c0*/  @!P5 STG.E.U8 desc[UR30][R34.64+0x110], R16 ;  /* 0x000110102200d986 */ /* 0x0001e2000c10111e */
[----:B------:R-:W-:-:S03]  /*ab0d0*/  ISETP.LT.OR P5, PT, R31, 0x139, !P3 ;  /* 0x000001391f00780c */ /* 0x000fc60005fa1670 */
[----:B------:R1:W-:Y:S01]  /*ab0e0*/  @!P6 STL [R1+0x548], R15 ;  /* 0x0005480f0100e387 */ /* 0x0003e20000100800 */
[----:B0-----:R-:W-:-:S09]  /*ab0f0*/  IMAD.U32 R16, RZ, RZ, UR10 ;  /* 0x0000000aff107e24 */ /* 0x001fd2000f8e00ff */
[----:B------:R-:W-:-:S04]  /*ab100*/  @!P5 IADD3 R17, P0, P2, R17, UR13, R24 ;  /* 0x0000000d1111dc10 */ /* 0x000fc8000fa1e018 */
[----:B-1----:R-:W-:Y:S01]  /*ab110*/  @!P5 IADD3.X R15, R16, UR12, R32, P0, P2 ;  /* 0x0000000c100fdc10 */ /* 0x002fe200087e4420 */
[----:B------:R0:W-:Y:S04]  /*ab120*/  @!P5 STL [R1+0x5bc], R17 ;  /* 0x0005bc110100d387 */ /* 0x0001e80000100800 */
[----:B------:R-:W-:Y:S01]  /*ab130*/  @!P5 STL [R1+0x5f0], R15 ;  /* 0x0005f00f0100d387 */ /* 0x000fe20000100800 */
[----:B------:R-:W-:Y:S01]  /*ab140*/  LOP3.LUT P4, RZ, R0, 0x80, RZ, 0xc0, !PT ;  /* 0x0000008000ff7812 */ /* 0x000fe2000788c0ff */
[----:B0-----:R-:W-:Y:S02]  /*ab150*/  IMAD.U32 R17, RZ, RZ, UR11 ;  /* 0x0000000bff117e24 */ /* 0x001fe4000f8e00ff */
[----:B---3--:R-:W-:Y:S02]  /*ab160*/  FMUL R16, R9, UR27 ;  /* 0x0000001b09107c20 */ /* 0x008fe40008400000 */
[----:B------:R-:W3:Y:S03]  /*ab170*/  LDL.LU R9, [R1+0x14c4] ;  /* 0x0014c40001097983 */ /* 0x000ee60000300800 */
[----:B------:R-:W-:-:S05]  /*ab180*/  F2FP.SATFINITE.E4M3.F32.PACK_AB_MERGE_C R16, RZ, R16, RZ ;  /* 0x00000010ff10723e */ /* 0x000fca00048070ff */
[----:B------:R0:W-:Y:S01]  /*ab190*/  @!P4 STG.E.U8 desc[UR30][R28.64+0x111], R16 ;  /* 0x000111101c00c986 */ /* 0x0001e2000c10111e */
[----:B------:R-:W-:Y:S01]  /*ab1a0*/  ISETP.LT.OR P4, PT, R31, 0x13a, !P3 ;  /* 0x0000013a1f00780c */ /* 0x000fe20005f81670 */
[----:B0-----:R-:W-:-:S12]  /*ab1b0*/  IMAD.U32 R16, RZ, RZ, UR10 ;  /* 0x0000000aff107e24 */ /* 0x001fd8000f8e00ff */
[----:B------:R-:W-:-:S04]  /*ab1c0*/  @!P4 IADD3 R17, P0, P2, R17, UR13, R24 ;  /* 0x0000000d1111cc10 */ /* 0x000fc8000fa1e018 */
[----:B------:R-:W-:Y:S01]  /*ab1d0*/  @!P4 IADD3.X R15, R16, UR12, R32, P0, P2 ;  /* 0x0000000c100fcc10 */ /* 0x000fe200087e4420 */
[----:B------:R0:W-:Y:S04]  /*ab1e0*/  @!P4 STL [R1+0x570], R17 ;  /* 0x000570110100c387 */ /* 0x0001e80000100800 */
[----:B------:R-:W-:Y:S01]  /*ab1f0*/  @!P4 STL [R1+0x5b8], R15 ;  /* 0x0005b80f0100c387 */ /* 0x000fe20000100800 */
[----:B----4-:R-:W-:-:S03]  /*ab200*/  FMUL R18, R13, UR27 ;  /* 0x0000001b0d127c20 */ /* 0x010fc60008400000 */
[----:B------:R-:W4:Y:S01]  /*ab210*/  LDL.LU R13, [R1+0x14c8] ;  /* 0x0014c800010d7983 */ /* 0x000f220000300800 */
[----:B------:R-:W-:-:S13]  /*ab220*/  ISETP.LT.OR P0, PT, R31, 0x119, !P1 ;  /* 0x000001191f00780c */ /* 0x000fda0004f01670 */
[----:B0-----:R-:W0:Y:S01]  /*ab230*/  @!P0 LDC.64 R16, c[0x0][0x5c0] ;  /* 0x00017000ff108b82 */ /* 0x001e220000000a00 */
[----:B------:R-:W-:Y:S02]  /*ab240*/  F2FP.SATFINITE.E4M3.F32.PACK_AB_MERGE_C R18, RZ, R18, RZ ;  /* 0x00000012ff12723e */ /* 0x000fe400048070ff */
[----:B0-----:R-:W-:-:S05]  /*ab250*/  @!P0 IADD3 R16, P2, R24, R16, RZ ;  /* 0x0000001018108210 */ /* 0x001fca0007f5e0ff */
[----:B------:R-:W-:-:S05]  /*ab260*/  @!P0 IMAD.X R17, R32, 0x1, R17, P2 ;  /* 0x0000000120118824 */ /* 0x000fca00010e0611 */
[----:B------:R0:W-:Y:S01]  /*ab270*/  @!P0 STG.E.U8 desc[UR30][R16.64+0x118], R18 ;  /* 0x0001181210008986 */ /* 0x0001e2000c10111e */
[----:B------:R-:W-:-:S13]  /*ab280*/  ISETP.LT.OR P0, PT, R31, 0x11a, !P1 ;  /* 0x0000011a1f00780c */ /* 0x000fda0004f01670 */
[----:B0-----:R-:W0:Y:S01]  /*ab290*/  @!P0 LDC.64 R16, c[0x0][0x5c0] ;  /* 0x00017000ff108b82 */ /* 0x001e220000000a00 */
[----:B--2---:R-:W-:Y:S02]  /*ab2a0*/  FMUL R18, R14, UR27 ;  /* 0x0000001b0e127c20 */ /* 0x004fe40008400000 */
[----:B------:R-:W2:Y:S01]  /*ab2b0*/  LDL.LU R14, [R1+0x14cc] ;  /* 0x0014cc00010e7983 */ /* 0x000ea20000300800 */
        /* <DEDUP_REMOVED lines=24> */
[----:B------:R-:W-:Y:S01]  /*ab440*/  LOP3.LUT P5, RZ, R0, 0x100, RZ, 0xc0, !PT ;  /* 0x0000010000ff7812 */ /* 0x000fe200078ac0ff */
[----:B---3--:R-:W-:Y:S02]  /*ab450*/  FMUL R16, R9, UR27 ;  /* 0x0000001b09107c20 */ /* 0x008fe40008400000 */
[----:B------:R-:W3:Y:S03]  /*ab460*/  LDL.LU R9, [R1+0x14d0] ;  /* 0x0014d00001097983 */ /* 0x000ee60000300800 */
[----:B------:R-:W-:-:S07]  /*ab470*/  F2FP.SATFINITE.E4M3.F32.PACK_AB_MERGE_C R16, RZ, R16, RZ ;  /* 0x00000010ff10723e */ /* 0x000fce00048070ff */
        /* <DEDUP_REMOVED lines=9> */
[----:B----4-:R-:W-:-:S03]  /*ab510*/  FMUL R16, R13, UR27 ;  /* 0x0000001b0d107c20 */ /* 0x010fc60008400000 */
        /* <DEDUP_REMOVED lines=46> */
[----:B------:R0:W-:Y:S01]  /*ab800*/  @!P6 STL [R1+0x518], R17 ;  /* 0x000518110100e387 */ /* 0x0001e20000100800 */
[----:B----4-:R-:W-:-:S03]  /*ab810*/  FMUL R16, R13, UR27 ;  /* 0x0000001b0d107c20 */ /* 0x010fc60008400000 */
[----:B------:R-:W4:Y:S01]  /*ab820*/  LDL.LU R13, [R1+0x14e0] ;  /* 0x0014e000010d7983 */ /* 0x000f220000300800 */
        /* <DEDUP_REMOVED lines=9> */
[----:B------:R-:W-:Y:S04]  /*ab8c0*/  @!P5 STL [R1+0x5ac], R17 ;  /* 0x0005ac110100d387 */ /* 0x000fe80000100800 */
[----:B------:R0:W-:Y:S04]  /*ab8d0*/  @!P5 STL [R1+0x5e8], R15 ;  /* 0x0005e80f0100d387 */ /* 0x0001e80000100800 */
[----:B0-----:R-:W4:Y:S01]  /*ab8e0*/  LDL.LU R15, [R1+0x14e4] ;  /* 0x0014e400010f7983 */ /* 0x001f220000300800 */
[----:B------:R-:W-:Y:S01]  /*ab8f0*/  LOP3.LUT P4, RZ, R0, 0x800, RZ, 0xc0, !PT ;  /* 0x0000080000ff7812 */ /* 0x000fe2000788c0ff */
[----:B------:R-:W-:-:S02]  /*ab900*/  IMAD.U32 R17, RZ, RZ, UR11 ;  /* 0x0000000bff117e24 */ /* 0x000fc4000f8e00ff */
[----:B--2---:R-:W-:-:S05]  /*ab910*/  FMUL R16, R14, UR27 ;  /* 0x0000001b0e107c20 */ /* 0x004fca0008400000 */
[----:B------:R-:W-:-:S05]  /*ab920*/  F2FP.SATFINITE.E4M3.F32.PACK_AB_MERGE_C R16, RZ, R16, RZ ;  /* 0x00000010ff10723e */ /* 0x000fca00048070ff */
[----:B------:R0:W-:Y:S01]  /*ab930*/  @!P4 STG.E.U8 desc[UR30][R40.64+0x121], R16 ;  /* 0x000121102800c986 */ /* 0x0001e2000c10111e */
[----:B------:R-:W-:Y:S01]  /*ab940*/  ISETP.LT.OR P4, PT, R31, 0x15a, !P3 ;  /* 0x0000015a1f00780c */ /* 0x000fe20005f81670 */
[----:B0-----:R-:W-:-:S12]  /*ab950*/  IMAD.U32 R16, RZ, RZ, UR10 ;  /* 0x0000000aff107e24 */ /* 0x001fd8000f8e00ff */
[----:B------:R-:W-:-:S04]  /*ab960*/  @!P4 IADD3 R17, P0, P2, R17, UR13, R24 ;  /* 0x0000000d1111cc10 */ /* 0x000fc8000fa1e018 */
[----:B------:R-:W-:Y:S01]  /*ab970*/  @!P4 IADD3.X R14, R16, UR12, R32, P0, P2 ;  /* 0x0000000c100ecc10 */ /* 0x000fe200087e4420 */
[----:B------:R-:W-:Y:S04]  /*ab980*/  @!P4 STL [R1+0x568], R17 ;  /* 0x000568110100c387 */ /* 0x000fe80000100800 */
[----:B------:R0:W-:Y:S04]  /*ab990*/  @!P4 STL [R1+0x5a8], R14 ;  /* 0x0005a80e0100c387 */ /* 0x0001e80000100800 */
[----:B0-----:R-:W2:Y:S01]  /*ab9a0*/  LDL.LU R14, [R1+0x14e8] ;  /* 0x0014e800010e7983 */ /* 0x001ea20000300800 */
[----:B------:R-:W-:-:S13]  /*ab9b0*/  ISETP.LT.OR P0, PT, R31, 0x129, !P1 ;  /* 0x000001291f00780c */ /* 0x000fda0004f01670 */
[----:B------:R-:W0:Y:S02]  /*ab9c0*/  @!P0 LDC.64 R16, c[0x0][0x5c0] ;  /* 0x00017000ff108b82 */ /* 0x000e240000000a00 */
[----:B0-----:R-:W-:-:S05]  /*ab9d0*/  @!P0 IADD3 R16, P2, R24, R16, RZ ;  /* 0x0000001018108210 */ /* 0x001fca0007f5e0ff */
[----:B------:R-:W-:Y:S02]  /*ab9e0*/  @!P0 IMAD.X R17, R32, 0x1, R17, P2 ;  /* 0x0000000120118824 */ /* 0x000fe400010e0611 */
[----:B---3--:R-:W-:-:S05]  /*ab9f0*/  FMUL R18, R9, UR27 ;  /* 0x0000001b09127c20 */ /* 0x008fca0008400000 */
[----:B------:R-:W-:-:S05]  /*aba00*/  F2FP.SATFINITE.E4M3.F32.PACK_AB_MERGE_C R18, RZ, R18, RZ ;  /* 0x00000012ff12723e */ /* 0x000fca00048070ff */
[----:B------:R0:W-:Y:S01]  /*aba10*/  @!P0 STG.E.U8 desc[UR30][R16.64+0x128], R18 ;  /* 0x0001281210008986 */ /* 0x0001e2000c10111e */
[----:B------:R-:W-:-:S13]  /*aba20*/  ISETP.LT.OR P0, PT, R31, 0x12a, !P1 ;  /* 0x0000012a1f00780c */ /* 0x000fda0004f01670 */
[----:B0-----:R-:W0:Y:S01]  /*aba30*/  @!P0 LDC.64 R16, c[0x0][0x5c0] ;  /* 0x00017000ff108b82 */ /* 0x001e220000000a00 */
[----:B------:R-:W-:-:S04]  /*aba40*/  LOP3.LUT R5, R5, 0xfffffdff, RZ, 0xc0, !PT ;  /* 0xfffffdff05057812 */ /* 0x000fc800078ec0ff */
[----:B------:R-:W-:Y:S02]  /*aba50*/  @P6 LOP3.LUT R5, R5, 0x200, RZ, 0xfc, !PT ;  /* 0x0000020005056812 */ /* 0x000fe400078efcff */
[----:B------:R-:W-:Y:S01]  /*aba60*/  ISETP.LT.OR P6, PT, R31, 0x161, !P3 ;  /* 0x000001611f00780c */ /* 0x000fe20005fc1670 */
[----:B----4-:R-:W-:Y:S02]  /*aba70*/  FMUL R18, R13, UR27 ;  /* 0x0000001b0d127c20 */ /* 0x010fe40008400000 */
[----:B------:R-:W3:Y:S01]  /*aba80*/  LDL.LU R13, [R1+0x14ec] ;  /* 0x0014ec00010d7983 */ /* 0x000ee20000300800 */
[----:B0-----:R-:W-:Y:S02]  /*aba90*/  @!P0 IADD3 R16, P2, R24, R16, RZ ;  /* 0x0000001018108210 */ /* 0x001fe40007f5e0ff */
[----:B------:R-:W-:Y:S02]  /*abaa0*/  LOP3.LUT R5, R5, 0xfffffeff, RZ, 0xc0, !PT ;  /* 0xfffffeff05057812 */ /* 0x000fe400078ec0ff */
[----:B------:R-:W-:Y:S01]  /*abab0*/  F2FP.SATFINITE.E4M3.F32.PACK_AB_MERGE_C R18, RZ, R18, RZ ;  /* 0x00000012ff12723e */ /* 0x000fe200048070ff */
[----:B------:R-:W-:Y:S01]  /*abac0*/  @!P0 IMAD.X R17, R32, 0x1, R17, P2 ;  /* 0x0000000120118824 */ /* 0x000fe200010e0611 */
[----:B------:R-:W-:-:S04]  /*abad0*/  @P5 LOP3.LUT R5, R5, 0x100, RZ, 0xfc, !PT ;  /* 0x0000010005055812 */ /* 0x000fc800078efcff */
        /* <DEDUP_REMOVED lines=15> */
[----:B------:R-:W-:Y:S01]  /*abbd0*/  FMUL R16, R15, UR27 ;  /* 0x0000001b0f107c20 */ /* 0x000fe20008400000 */
[----:B------:R0:W-:Y:S04]  /*abbe0*/  @!P6 STL [R1+0x514], R17 ;  /* 0x000514110100e387 */ /* 0x0001e80000100800 */
[----:B------:R-:W4:Y:S01]  /*abbf0*/  LDL.LU R15, [R1+0x14f0] ;  /* 0x0014f000010f7983 */ /* 0x000f220000300800 */
[----:B------:R-:W-:Y:S02]  /*abc00*/  LOP3.LUT P5, RZ, R0, 0x1000, RZ, 0xc0, !PT ;  /* 0x0000100000ff7812 */ /* 0x000fe400078ac0ff */
[----:B------:R-:W-:-:S11]  /*abc10*/  F2FP.SATFINITE.E4M3.F32.PACK_AB_MERGE_C R16, RZ, R16, RZ ;  /* 0x00000010ff10723e */ /* 0x000fd600048070ff */
[----:B------:R1:W-:Y:S01]  /*abc20*/  @!P5 STG.E.U8 desc[UR30][R46.64+0x128], R16 ;  /* 0x000128102e00d986 */ /* 0x0003e2000c10111e */
[----:B------:R-:W-:Y:S01]  /*abc30*/  ISETP.LT.OR P5, PT, R31, 0x169, !P3 ;  /* 0x000001691f00780c */ /* 0x000fe20005fa1670 */
[----:B0-----:R-:W-:Y:S02]  /*abc40*/  IMAD.U32 R17, RZ, RZ, UR11 ;  /* 0x0000000bff117e24 */ /* 0x001fe4000f8e00ff */
[----:B-1----:R-:W-:-:S10]  /*abc50*/  IMAD.U32 R16, RZ, RZ, UR10 ;  /* 0x0000000aff107e24 */ /* 0x002fd4000f8e00ff */
[----:B------:R-:W-:-:S04]  /*abc60*/  @!P5 IADD3 R18, P0, P2, R17, UR13, R24 ;  /* 0x0000000d1112dc10 */ /* 0x000fc8000fa1e018 */
[----:B------:R-:W-:Y:S01]  /*abc70*/  @!P5 IADD3.X R17, R16, UR12, R32, P0, P2 ;  /* 0x0000000c1011dc10 */ /* 0x000fe200087e4420 */
[----:B------:R-:W-:Y:S04]  /*abc80*/  @!P5 STL [R1+0x5a4], R18 ;  /* 0x0005a4120100d387 */ /* 0x000fe80000100800 */
[----:B------:R0:W-:Y:S01]  /*abc90*/  @!P5 STL [R1+0x5e4], R17 ;  /* 0x0005e4110100d387 */ /* 0x0001e20000100800 */
        /* <DEDUP_REMOVED lines=11> */
[----:B------:R-:W-:Y:S04]  /*abd50*/  @!P4 STL [R1+0x564], R17 ;  /* 0x000564110100c387 */ /* 0x000fe80000100800 */
[----:B------:R0:W-:Y:S08]  /*abd60*/  @!P4 STL [R1+0x5a0], R16 ;  /* 0x0005a0100100c387 */ /* 0x0001f00000100800 */
[----:B0-----:R-:W0:Y:S02]  /*abd70*/  @!P0 LDC.64 R16, c[0x0][0x5c0] ;  /* 0x00017000ff108b82 */ /* 0x001e240000000a00 */
[----:B0-----:R-:W-:Y:S01]  /*abd80*/  @!P0 IADD3 R16, P2, R24, R16, RZ ;  /* 0x0000001018108210 */ /* 0x001fe20007f5e0ff */
[----:B---3--:R-:W-:-:S02]  /*abd90*/  FMUL R18, R13, UR27 ;  /* 0x0000001b0d127c20 */ /* 0x008fc40008400000 */
[----:B------:R-:W3:Y:S02]  /*abda0*/  LDL.LU R13, [R1+0x14f8] ;  /* 0x0014f800010d7983 */ /* 0x000ee40000300800 */
[----:B------:R-:W-:Y:S01]  /*abdb0*/  @!P0 IMAD.X R17, R32, 0x1, R17, P2 ;  /* 0x0000000120118824 */ /* 0x000fe200010e0611 */
[----:B------:R-:W-:-:S05]  /*abdc0*/  F2FP.SATFINITE.E4M3.F32.PACK_AB_MERGE_C R18, RZ, R18, RZ ;  /* 0x00000012ff12723e */ /* 0x000fca00048070ff */
[----:B------:R0:W-:Y:S01]  /*abdd0*/  @!P0 STG.E.U8 desc[UR30][R16.64+0x130], R18 ;  /* 0x0001301210008986 */ /* 0x0001e2000c10111e */
[----:B------:R-:W-:-:S13]  /*abde0*/  ISETP.LT.OR P0, PT, R31, 0x132, !P1 ;  /* 0x000001321f00780c */ /* 0x000fda0004f01670 */
[----:B0-----:R-:W0:Y:S01]  /*abdf0*/  @!P0 LDC.64 R16, c[0x0][0x5c0] ;  /* 0x00017000ff108b82 */ /* 0x001e220000000a00 */
[----:B------:R-:W-:-:S04]  /*abe00*/  LOP3.LUT R5, R5, 0xffffffdf, RZ, 0xc0, !PT ;  /* 0xffffffdf05057812 */ /* 0x000fc800078ec0ff */
[----:B------:R-:W-:Y:S02]  /*abe10*/  @P6 LOP3.LUT R5, R5, 0x20, RZ, 0xfc, !PT ;  /* 0x0000002005056812 */ /* 0x000fe400078efcff */
[----:B------:R-:W-:Y:S02]  /*abe20*/  ISETP.LT.OR P6, PT, R31, 0x171, !P3 ;  /* 0x000001711f00780c */ /* 0x000fe40005fc1670 */
[----:B------:R-:W-:-:S04]  /*abe30*/  LOP3.LUT R5, R5, 0xffffffef, RZ, 0xc0, !PT ;  /* 0xffffffef05057812 */ /* 0x000fc800078ec0ff */
[----:B------:R-:W-:Y:S01]  /*abe40*/  @P5 LOP3.LUT R5, R5, 0x10, RZ, 0xfc, !PT ;  /* 0x0000001005055812 */ /* 0x000fe200078efcff */
[----:B----4-:R-:W-:Y:S02]  /*abe50*/  FMUL R18, R15, UR27 ;  /* 0x0000001b0f127c20 */ /* 0x010fe40008400000 */
[----:B------:R-:W4:Y:S01]  /*abe60*/  LDL.LU R15, [R1+0x14fc] ;  /* 0x0014fc00010f7983 */ /* 0x000f220000300800 */
[----:B0-----:R-:W-:Y:S02]  /*abe70*/  @!P0 IADD3 R16, P2, R24, R16, RZ ;  /* 0x0000001018108210 */ /* 0x001fe40007f5e0ff */
[----:B------:R-:W-:-:S03]  /*abe80*/  F2FP.SATFINITE.E4M3.F32.PACK_AB_MERGE_C R18, RZ, R18, RZ ;  /* 0x00000012ff12723e */ /* 0x000fc600048070ff */
[----:B------:R-:W-:Y:S01]  /*abe90*/  @!P0 IMAD.X R17, R32, 0x1, R17, P2 ;  /* 0x0000000120118824 */ /* 0x000fe200010e0611 */
[----:B------:R-:W-:-:S04]  /*abea0*/  LOP3.LUT R5, R5, 0xfffffff7, RZ, 0xc0, !PT ;  /* 0xfffffff705057812 */ /* 0x000fc800078ec0ff */
[----:B------:R0:W-:Y:S01]  /*abeb0*/  @!P0 STG.E.U8 desc[UR30][R16.64+0x131], R18 ;  /* 0x0001311210008986 */ /* 0x0001e2000c10111e */
        /* <DEDUP_REMOVED lines=10> */
[----:B0-----:R-:W-:Y:S02]  /*abf60*/  IMAD.U32 R17, RZ, RZ, UR11 ;  /* 0x0000000bff117e24 */ /* 0x001fe4000f8e00ff */
[----:B-1----:R-:W-:-:S10]  /*abf70*/  IMAD.U32 R16, RZ, RZ, UR10 ;  /* 0x0000000aff107e24 */ /* 0x002fd4000f8e00ff */
[----:B------:R-:W-:-:S04]  /*abf80*/  @!P6 IADD3 R18, P0, P2, R17, UR13, R24 ;  /* 0x0000000d1112ec10 */ /* 0x000fc8000fa1e018 */
[----:B------:R-:W-:Y:S01]  /*abf90*/  @!P6 IADD3.X R17, R16, UR12, R32, P0, P2 ;  /* 0x0000000c1011ec10 */ /* 0x000fe200087e4420 */
[----:B------:R-:W-:Y:S01]  /*abfa0*/  @!P6 STL [R1+0x510], R18 ;  /* 0x000510120100e387 */ /* 0x000fe20000100800 */
[----:B--2---:R-:W-:-:S03]  /*abfb0*/  FMUL R16, R14, UR27 ;  /* 0x0000001b0e107c20 */ /* 0x004fc60008400000 */
[----:B------:R-:W2:Y:S01]  /*abfc0*/  LDL.LU R14, [R1+0x1500] ;  /* 0x00150000010e7983 */ /* 0x000ea20000300800 */
[----:B------:R-:W-:Y:S02]  /*abfd0*/  LOP3.LUT P5, RZ, R0, 0x4000, RZ, 0xc0, !PT ;  /* 0x0000400000ff7812 */ /* 0x000fe400078ac0ff */
[----:B------:R-:W-:Y:S01]  /*abfe0*/  F2FP.SATFINITE.E4M3.F32.PACK_AB_MERGE_C R16, RZ, R16, RZ ;  /* 0x00000010ff10723e */ /* 0x000fe200048070ff */
[----:B------:R0:W-:Y:S10]  /*abff0*/  @!P6 STL [R1+0x538], R17 ;  /* 0x000538110100e387 */ /* 0x0001f40000100800 */
[----:B------:R1:W-:Y:S01]  /*ac000*/  @!P5 STG.E.U8 desc[UR30][R50.64+0x130], R16 ;  /* 0x000130103200d986 */ /* 0x0003e2000c10111e */
[----:B------:R-:W-:Y:S01]  /*ac010*/  ISETP.LT.OR P5, PT, R31, 0x179, !P3 ;  /* 0x000001791f00780c */ /* 0x000fe20005fa1670 */
[----:B0-----:R-:W-:-:S02]  /*ac020*/  IMAD.U32 R17, RZ, RZ, UR11 ;  /* 0x0000000bff117e24 */ /* 0x001fc4000f8e00ff */
[----:B-1----:R-:W-:-:S10]  /*ac030*/  IMAD.U32 R16, RZ, RZ, UR10 ;  /* 0x0000000aff107e24 */ /* 0x002fd4000f8e00ff */
[----:B------:R-:W-:-:S04]  /*ac040*/  @!P5 IADD3 R18, P0, P2, R17, UR13, R24 ;  /* 0x0000000d1112dc10 */ /* 0x000fc8000fa1e018 */
[----:B------:R-:W-:Y:S01]  /*ac050*/  @!P5 IADD3.X R17, R16, UR12, R32, P0, P2 ;  /* 0x0000000c1011dc10 */ /* 0x000fe200087e4420 */
[----:B------:R-:W-:Y:S04]  /*ac060*/  @!P5 STL [R1+0x59c], R18 ;  /* 0x00059c120100d387 */ /* 0x000fe80000100800 */
[----:B------:R0:W-:Y:S01]  /*ac070*/  @!P5 STL [R1+0x5e0], R17 ;  /* 0x0005e0110100d387 */ /* 0x0001e20000100800 */
        /* <DEDUP_REMOVED lines=10> */
[----:B------:R-:W-:Y:S04]  /*ac120*/  @!P4 STL [R1+0x560], R17 ;  /* 0x000560110100c387 */ /* 0x000fe80000100800 */
[----:B------:R0:W-:Y:S01]  /*ac130*/  @!P4 STL [R1+0x598], R16 ;  /* 0x000598100100c387 */ /* 0x0001e20000100800 */
[----:B------:R-:W-:-:S13]  /*ac140*/  ISETP.LT.OR P0, PT, R31, 0x139, !P1 ;  /* 0x000001391f00780c */ /* 0x000fda0004f01670 */
[----:B0-----:R-:W0:Y:S01]  /*ac150*/  @!P0 LDC.64 R16, c[0x0][0x5c0] ;  /* 0x00017000ff108b82 */ /* 0x001e220000000a00 */
[----:B----4-:R-:W-:Y:S02]  /*ac160*/  FMUL R18, R15, UR27 ;  /* 0x0000001b0f127c20 */ /* 0x010fe40008400000 */
[----:B------:R-:W4:Y:S03]  /*ac170*/  LDL.LU R15, [R1+0x1508] ;  /* 0x00150800010f7983 */ /* 0x000f260000300800 */
        /* <DEDUP_REMOVED lines=13> */
[----:B------:R-:W-:-:S02]  /*ac250*/  F2FP.SATFINITE.E4M3.F32.PACK_AB_MERGE_C R18, RZ, R18, RZ ;  /* 0x00000012ff12723e */ /* 0x000fc400048070ff */
[----:B------:R-:W-:-:S03]  /*ac260*/  LOP3.LUT R5, R5, 0xfffffffe, RZ, 0xc0, !PT ;  /* 0xfffffffe05057812 */ /* 0x000fc600078ec0ff */
[----:B------:R0:W-:Y:S01]  /*ac270*/  @!P0 STG.E.U8 desc[UR30][R16.64+0x139], R18 ;  /* 0x0001391210008986 */ /* 0x0001e2000c10111e */
[----:B------:R-:W-:Y:S02]  /*ac280*/  @P5 LOP3.LUT R5, R5, 0x1, RZ, 0xfc, !PT ;  /* 0x0000000105055812 */ /* 0x000fe400078efcff */
[C---:B------:R-:W-:Y:S02]  /*ac290*/  LOP3.LUT P5, RZ, R0.reuse, 0x10000, RZ, 0xc0, !PT ;  /* 0x0001000000ff7812 */ /* 0x040fe400078ac0ff */
[----:B------:R-:W-:Y:S01]  /*ac2a0*/  LOP3.LUT R0, R0, 0x7fffffff, RZ, 0xc0, !PT ;  /* 0x7fffffff00007812 */ /* 0x000fe200078ec0ff */
[----:B0-----:R-:W-:-:S03]  /*ac2b0*/  IMAD.U32 R17, RZ, RZ, UR11 ;  /* 0x0000000bff117e24 */ /* 0x001fc6000f8e00ff */
[----:B------:R-:W-:Y:S01]  /*ac2c0*/  @P4 LOP3.LUT R0, R0, 0x80000000, RZ, 0xfc, !PT ;  /* 0x8000000000004812 */ /* 0x000fe200078efcff */
[----:B------:R-:W-:Y:S01]  /*ac2d0*/  IMAD.U32 R16, RZ, RZ, UR10 ;  /* 0x0000000aff107e24 */ /* 0x000fe2000f8e00ff */
[----:B------:R-:W-:Y:S02]  /*ac2e0*/  @!P6 IADD3 R17, P0, P2, R17, UR13, R24 ;  /* 0x0000000d1111ec10 */ /* 0x000fe4000fa1e018 */
[----:B------:R-:W-:Y:S02]  /*ac2f0*/  LOP3.LUT P4, RZ, R0, 0x20000, RZ, 0xc0, !PT ;  /* 0x0002000000ff7812 */ /* 0x000fe4000788c0ff */
[----:B------:R-:W-:Y:S02]  /*ac300*/  @!P6 IADD3.X R16, R16, UR12, R32, P0, P2 ;  /* 0x0000000c1010ec10 */ /* 0x000fe400087e4420 */
[----:B------:R-:W-:Y:S01]  /*ac310*/  LOP3.LUT R0, R0, 0xbfffffff, RZ, 0xc0, !PT ;  /* 0xbfffffff00007812 */ /* 0x000fe200078ec0ff */
[----:B------:R0:W-:Y:S03]  /*ac320*/  @!P6 STL [R1+0x4b8], R17 ;  /* 0x0004b8110100e387 */ /* 0x0001e60000100800 */
[----:B------:R-:W-:Y:S01]  /*ac330*/  @P6 LOP3.LUT R0, R0, 0x40000000, RZ, 0xfc, !PT ;  /* 0x4000000000006812 */ /* 0x000fe200078efcff */
[----:B------:R1:W-:Y:S01]  /*ac340*/  @!P6 STL [R1+0x4dc], R16 ;  /* 0x0004dc100100e387 */ /* 0x0003e20000100800 */
[----:B------:R-:W-:Y:S01]  /*ac350*/  ISETP.LT.OR P6, PT, R31, 0x182, !P3 ;  /* 0x000001821f00780c */ /* 0x000fe20005fc1670 */
[----:B0-----:R-:W-:-:S02]  /*ac360*/  IMAD.U32 R17, RZ, RZ, UR11 ;  /* 0x0000000bff117e24 */ /* 0x001fc4000f8e00ff */
[----:B-1----:R-:W-:-:S10]  /*ac370*/  IMAD.U32 R16, RZ, RZ, UR10 ;  /* 0x0000000aff107e24 */ /* 0x002fd4000f8e00ff */
[----:B------:R-:W-:-:S04]  /*ac380*/  @!P6 IADD3 R18, P0, P2, R17, UR13, R24 ;  /* 0x0000000d1112ec10 */ /* 0x000fc8000fa1e018 */
[----:B------:R-:W-:Y:S01]  /*ac390*/  @!P6 IADD3.X R17, R16, UR12, R32, P0, P2 ;  /* 0x0000000c1011ec10 */ /* 0x000fe200087e4420 */
[----:B------:R-:W-:Y:S01]  /*ac3a0*/  @!P6 STL [R1+0x50c], R18 ;  /* 0x00050c120100e387 */ /* 0x000fe20000100800 */
[----:B---3--:R-:W-:-:S03]  /*ac3b0*/  FMUL R16, R13, UR27 ;  /* 0x0000001b0d107c20 */ /* 0x008fc60008400000 */
[----:B------:R-:W3:Y:S02]  /*ac3c0*/  LDL.LU R13, [R1+0x1510] ;  /* 0x00151000010d7983 */ /* 0x000ee40000300800 */
[----:B------:R-:W-:-:S05]  /*ac3d0*/  F2FP.SATFINITE.E4M3.F32.PACK_AB_MERGE_C R16, RZ, R16, RZ ;  /* 0x00000010ff10723e */ /* 0x000fca00048070ff */
[----:B------:R-:W-:Y:S01]  /*ac3e0*/  @!P5 STG.E.U8 desc[UR30][R54.64+0x138], R16 ;  /* 0x000138103600d986 */ /* 0x000fe2000c10111e */
[----:B------:R-:W-:-:S03]  /*ac3f0*/  ISETP.LT.OR P5, PT, R31, 0x189, !P3 ;  /* 0x000001891f00780c */ /* 0x000fc60005fa1670 */
[----:B------:R0:W-:Y:S02]  /*ac400*/  @!P6 STL [R1+0x534], R17 ;  /* 0x000534110100e387 */ /* 0x0001e40000100800 */
[----:B0-----:R-:W-:Y:S02]  /*ac410*/  IMAD.U32 R17, RZ, RZ, UR11 ;  /* 0x0000000bff117e24 */ /* 0x001fe4000f8e00ff */
[----:B------:R-:W-:-:S06]  /*ac420*/  IMAD.U32 R16, RZ, RZ, UR10 ;  /* 0x0000000aff107e24 */ /* 0x000fcc000f8e00ff */
[----:B------:R-:W-:-:S04]  /*ac430*/  @!P5 IADD3 R18, P0, P2, R17, UR13, R24 ;  /* 0x0000000d1112dc10 */ /* 0x000fc8000fa1e018 */
[----:B------:R-:W-:Y:S01]  /*ac440*/  @!P5 IADD3.X R17, R16, UR12, R32, P0, P2 ;  /* 0x0000000c1011dc10 */ /* 0x000fe200087e4420 */
[----:B------:R-:W-:Y:S04]  /*ac450*/  @!P5 STL [R1+0x594], R18 ;  /* 0x000594120100d387 */ /* 0x000fe80000100800 */
[----:B------:R0:W-:Y:S01]  /*ac460*/  @!P5 STL [R1+0x5dc], R17 ;  /* 0x0005dc110100d387 */ /* 0x0001e20000100800 */
[----:B----4-:R-:W-:-:S03]  /*ac470*/  FMUL R16, R15, UR27 ;  /* 0x0000001b0f107c20 */ /* 0x010fc60008400000 */
[----:B------:R-:W4:Y:S02]  /*ac480*/  LDL.LU R15, [R1+0x1514] ;  /* 0x00151400010f7983 */ /* 0x000f240000300800 */
[----:B------:R-:W-:-:S05]  /*ac490*/  F2FP.SATFINITE.E4M3.F32.PACK_AB_MERGE_C R16, RZ, R16, RZ ;  /* 0x00000010ff10723e */ /* 0x000fca00048070ff */
        /* <DEDUP_REMOVED lines=23> */
[----:B0-----:R-:W-:Y:S01]  /*ac610*/  @!P0 IADD3 R16, P2, R24, R16, RZ ;  /* 0x0000001018108210 */ /* 0x001fe20007f5e0ff */
[----:B---3--:R-:W-:Y:S02]  /*ac620*/  FMUL R18, R13, UR27 ;  /* 0x0000001b0d127c20 */ /* 0x008fe40008400000 */
[----:B------:R-:W3:Y:S02]  /*ac630*/  LDL.LU R13, [R1+0x151c] ;  /* 0x00151c00010d7983 */ /* 0x000ee40000300800 */
[----:B------:R-:W-:Y:S01]  /*ac640*/  @!P0 IMAD.X R17, R32, 0x1, R17, P2 ;  /* 0x0000000120118824 */ /* 0x000fe200010e0611 */
[----:B------:R-:W-:Y:S02]  /*ac650*/  F2FP.SATFINITE.E4M3.F32.PACK_AB_MERGE_C R18, RZ, R18, RZ ;  /* 0x00000012ff12723e */ /* 0x000fe400048070ff */
[----:B------:R-:W-:-:S03]  /*ac660*/  LOP3.LUT P5, RZ, R0, 0x40000, RZ, 0xc0, !PT ;  /* 0x0004000000ff7812 */ /* 0x000fc600078ac0ff */
[----:B------:R0:W-:Y:S01]  /*ac670*/  @!P0 STG.E.U8 desc[UR30][R16.64+0x141], R18 ;  /* 0x0001411210008986 */ /* 0x0001e2000c10111e */
[----:B------:R-:W-:-:S04]  /*ac680*/  LOP3.LUT R0, R0, 0xf7ffffff, RZ, 0xc0, !PT ;  /* 0xf7ffffff00007812 */ /* 0x000fc800078ec0ff */
[----:B------:R-:W-:Y:S01]  /*ac690*/  @P4 LOP3.LUT R0, R0, 0x8000000, RZ, 0xfc, !PT ;  /* 0x0800000000004812 */ /* 0x000fe200078efcff */
[----:B0-----:R-:W-:Y:S02]  /*ac6a0*/  IMAD.U32 R17, RZ, RZ, UR11 ;  /* 0x0000000bff117e24 */ /* 0x001fe4000f8e00ff */
[----:B------:R-:W-:-:S03]  /*ac6b0*/  IMAD.U32 R16, RZ, RZ, UR10 ;  /* 0x0000000aff107e24 */ /* 0x000fc6000f8e00ff */
        /* <DEDUP_REMOVED lines=13> */
[----:B----4-:R-:W-:-:S03]  /*ac790*/  FMUL R16, R15, UR27 ;  /* 0x0000001b0f107c20 */ /* 0x010fc60008400000 */
[----:B------:R-:W4:Y:S02]  /*ac7a0*/  LDL.LU R15, [R1+0x1520] ;  /* 0x00152000010f7983 */ /* 0x000f240000300800 */
        /* <DEDUP_REMOVED lines=10> */
[----:B--2---:R-:W-:-:S03]  /*ac850*/  FMUL R16, R14, UR27 ;  /* 0x0000001b0e107c20 */ /* 0x004fc60008400000 */
[----:B------:R-:W2:Y:S02]  /*ac860*/  LDL.LU R14, [R1+0x1524] ;  /* 0x00152400010e7983 */ /* 0x000ea40000300800 */
[----:B------:R-:W-:-:S05]  /*ac870*/  F2FP.SATFINITE.E4M3.F32.PACK_AB_MERGE_C R16, RZ, R16, RZ ;  /* 0x00000010ff10723e */ /* 0x000fca00048070ff */
[----:B------:R1:W-:Y:S01]  /*ac880*/  @!P4 STG.E.U8 desc[UR30][R56.64+0x141], R16 ;  /* 0x000141103800c986 */ /* 0x0003e2000c10111e */
[----:B------:R-:W-:Y:S01]  /*ac890*/  ISETP.LT.OR P4, PT, R31, 0x19a, !P3 ;  /* 0x0000019a1f00780c */ /* 0x000fe20005f81670 */
[----:B0-----:R-:W-:Y:S02]  /*ac8a0*/  IMAD.U32 R17, RZ, RZ, UR11 ;  /* 0x0000000bff117e24 */ /* 0x001fe4000f8e00ff */
[----:B-1----:R-:W-:-:S10]  /*ac8b0*/  IMAD.U32 R16, RZ, RZ, UR10 ;  /* 0x0000000aff107e24 */ /* 0x002fd4000f8e00ff */
[----:B------:R-:W-:-:S04]  /*ac8c0*/  @!P4 IADD3 R17, P0, P2, R17, UR13, R24 ;  /* 0x0000000d1111cc10 */ /* 0x000fc8000fa1e018 */
[----:B------:R-:W-:Y:S02]  /*ac8d0*/  @!P4 IADD3.X R16, R16, UR12, R32, P0, P2 ;  /* 0x0000000c1010cc10 */ /* 0x000fe400087e4420 */
[----:B------:R-:W-:Y:S01]  /*ac8e0*/  ISETP.LT.OR P0, PT, R31, 0x149, !P1 ;  /* 0x000001491f00780c */ /* 0x000fe20004f01670 */
[----:B------:R-:W-:Y:S04]  /*ac8f0*/  @!P4 STL [R1+0x558], R17 ;  /* 0x000558110100c387 */ /* 0x000fe80000100800 */
[----:B------:R0:W-:Y:S08]  /*ac900*/  @!P4 STL [R1+0x588], R16 ;  /* 0x000588100100c387 */ /* 0x0001f00000100800 */
[----:B0-----:R-:W0:Y:S02]  /*ac910*/  @!P0 LDC.64 R16, c[0x0][0x5c0] ;  /* 0x00017000ff108b82 */ /* 0x001e240000000a00 */
[----:B0-----:R-:W-:-:S05]  /*ac920*/  @!P0 IADD3 R16, P2, R24, R16, RZ ;  /* 0x0000001018108210 */ /* 0x001fca0007f5e0ff */
[----:B------:R-:W-:Y:S02]  /*ac930*/  @!P0 IMAD.X R17, R32, 0x1, R17, P2 ;  /* 0x0000000120118824 */ /* 0x000fe400010e0611 */
[----:B---3--:R-:W-:Y:S02]  /*ac940*/  FMUL R18, R13, UR27 ;  /* 0x0000001b0d127c20 */ /* 0x008fe40008400000 */
[----:B------:R-:W3:Y:S03]  /*ac950*/  LDL.LU R13, [R1+0x1528] ;  /* 0x00152800010d7983 */ /* 0x000ee60000300800 */
[----:B------:R-:W-:Y:S01]  /*ac960*/  F2FP.SATFINITE.E4M3.F32.PACK_AB_MERGE_C R18, RZ, R18, RZ ;  /* 0x00000012ff12723e */ /* 0x000fe200048070ff */
[----:B------:R-:W3:Y:S04]  /*ac970*/  LDL.LU R30, [R1+0x152c] ;  /* 0x00152c00011e7983 */ /* 0x000ee80000300800 */
[----:B------:R0:W-:Y:S01]  /*ac980*/  @!P0 STG.E.U8 desc[UR30][R16.64+0x148], R18 ;  /* 0x0001481210008986 */ /* 0x0001e2000c10111e */
[----:B------:R-:W-:-:S13]  /*ac990*/  ISETP.LT.OR P0, PT, R31, 0x14a, !P1 ;  /* 0x0000014a1f00780c */ /* 0x000fda0004f01670 */
[----:B0-----:R-:W0:Y:S01]  /*ac9a0*/  @!P0 LDC.64 R16, c[0x0][0x5c0] ;  /* 0x00017000ff108b82 */ /* 0x001e220000000a00 */
[----:B------:R-:W-:-:S04]  /*ac9b0*/  LOP3.LUT R0, R0, 0xfdffffff, RZ, 0xc0, !PT ;  /* 0xfdffffff00007812 */ /* 0x000fc800078ec0ff */
[----:B------:R-:W-:-:S04]  /*ac9c0*/  @P6 LOP3.LUT R0, R0, 0x2000000, RZ, 0xfc, !PT ;  /* 0x0200000000006812 */ /* 0x000fc800078efcff */
[----:B------:R-:W-:Y:S02]  /*ac9d0*/  LOP3.LUT R0, R0, 0xfeffffff, RZ, 0xc0, !PT ;  /* 0xfeffffff00007812 */ /* 0x000fe400078ec0ff */
[----:B------:R-:W-:Y:S02]  /*ac9e0*/  ISETP.LT.OR P6, PT, R31, 0x1a1, !P3 ;  /* 0x000001a11f00780c */ /* 0x000fe40005fc1670 */
[----:B------:R-:W-:Y:S02]  /*ac9f0*/  @P5 LOP3.LUT R0, R0, 0x1000000, RZ, 0xfc, !PT ;  /* 0x0100000000005812 */ /* 0x000fe400078efcff */
[----:B0-----:R-:W-:Y:S02]  /*aca00*/  @!P0 IADD3 R16, P2, R24, R16, RZ ;  /* 0x0000001018108210 */ /* 0x001fe40007f5e0ff */
[----:B------:R-:W-:-:S03]  /*aca10*/  LOP3.LUT R0, R0, 0xff7fffff, RZ, 0xc0, !PT ;  /* 0xff7fffff00007812 */ /* 0x000fc600078ec0ff */
[----:B------:R-:W-:Y:S02]  /*aca20*/  @!P0 IMAD.X R17, R32, 0x1, R17, P2 ;  /* 0x0000000120118824 */ /* 0x000fe400010e0611 */
[----:B----4-:R-:W-:-:S05]  /*aca30*/  FMUL R18, R15, UR27 ;  /* 0x0000001b0f127c20 */ /* 0x010fca0008400000 */
[----:B------:R-:W-:Y:S02]  /*aca40*/  F2FP.SATFINITE.E4M3.F32.PACK_AB_MERGE_C R18, RZ, R18, RZ ;  /* 0x00000012ff12723e */ /* 0x000fe400048070ff */
[----:B------:R-:W-:-:S03]  /*aca50*/  @P4 LOP3.LUT R0, R0, 0x800000, RZ, 0xfc, !PT ;  /* 0x0080000000004812 */ /* 0x000fc600078efcff */
[----:B------:R0:W-:Y:S01]  /*aca60*/  @!P0 STG.E.U8 desc[UR30][R16.64+0x149], R18 ;  /* 0x0001491210008986 */ /* 0x0001e2000c10111e */
[----:B------:R-:W-:Y:S01]  /*aca70*/  LOP3.LUT R0, R0, 0xffbfffff, RZ, 0xc0, !PT ;  /* 0xffbfffff00007812 */ /* 0x000fe200078ec0ff */
[----:B0-----:R-:W-:Y:S02]  /*aca80*/  IMAD.U32 R17, RZ, RZ, UR11 ;  /* 0x0000000bff117e24 */ /* 0x001fe4000f8e00ff */
[----:B------:R-:W-:-:S03]  /*aca90*/  IMAD.U32 R16, RZ, RZ, UR10 ;  /* 0x0000000aff107e24 */ /* 0x000fc6000f8e00ff */
[----:B------:R-:W-:Y:S02]  /*acaa0*/  @!P6 IADD3 R55, P0, P2, R17, UR13, R24 ;  /* 0x0000000d1137ec10 */ /* 0x000fe4000fa1e018 */
[----:B------:R-:W-:Y:S02]  /*acab0*/  @P6 LOP3.LUT R0, R0, 0x400000, RZ, 0xfc, !PT ;  /* 0x0040000000006812 */ /* 0x000fe400078efcff */
[----:B------:R-:W-:Y:S02]  /*acac0*/  @!P6 IADD3.X R58, R16, UR12, R32, P0, P2 ;  /* 0x0000000c103aec10 */ /* 0x000fe400087e4420 */
[----:B------:R-:W-:-:S13]  /*acad0*/  ISETP.LT.OR P6, PT, R31, 0x1a2, !P3 ;  /* 0x000001a21f00780c */ /* 0x000fda0005fc1670 */
[----:B------:R-:W-:-:S05]  /*acae0*/  @!P6 IADD3 R17, P0, P2, R17, UR13, R24 ;  /* 0x0000000d1111ec10 */ /* 0x000fca000fa1e018 */
[----:B------:R0:W-:Y:S04]  /*acaf0*/  @!P6 STL [R1+0x504], R17 ;  /* 0x000504110100e387 */ /* 0x0001e80000100800 */
[----:B------:R-:W4:Y:S01]  /*acb00*/  LDL.LU R20, [R1+0x1530] ;  /* 0x0015300001147983 */ /* 0x000f220000300800 */
[----:B------:R-:W-:Y:S02]  /*acb10*/  LOP3.LUT P5, RZ, R6, 0x2, RZ, 0xc0, !PT ;  /* 0x0000000206ff7812 */ /* 0x000fe400078ac0ff */
[----:B------:R-:W-:Y:S01]  /*acb20*/  @!P6 IADD3.X R15, R16, UR12, R32, P0, P2 ;  /* 0x0000000c100fec10 */ /* 0x000fe200087e4420 */
[----:B0-----:R-:W-:-:S04]  /*acb30*/  IMAD.U32 R17, RZ, RZ, UR11 ;  /* 0x0000000bff117e24 */ /* 0x001fc8000f8e00ff */
[----:B------:R0:W-:Y:S01]  /*acb40*/  @!P6 STL [R1+0x52c], R15 ;  /* 0x00052c0f0100e387 */ /* 0x0001e20000100800 */
[----:B--2---:R-:W-:-:S05]  /*acb50*/  FMUL R16, R14, UR27 ;  /* 0x0000001b0e107c20 */ /* 0x004fca0008400000 */
[----:B------:R-:W-:-:S05]  /*acb60*/  F2FP.SATFINITE.E4M3.F32.PACK_AB_MERGE_C R16, RZ, R16, RZ ;  /* 0x00000010ff10723e */ /* 0x000fca00048070ff */
[----:B------:R1:W-:Y:S01]  /*acb70*/  @!P5 STG.E.U8 desc[UR30][R62.64+0x148], R16 ;  /* 0x000148103e00d986 */ /* 0x0003e2000c10111e */
[----:B------:R-:W-:-:S13]  /*acb80*/  ISETP.LT.OR P5, PT, R31, 0x1a9, !P3 ;  /* 0x000001a91f00780c */ /* 0x000fda0005fa1670 */
[----:B0-----:R-:W-:-:S05]  /*acb90*/  @!P5 IADD3 R15, P0, P2, R17, UR13, R24 ;  /* 0x0000000d110fdc10 */ /* 0x001fca000fa1e018 */
[----:B------:R-:W-:Y:S04]  /*acba0*/  @!P5 STL [R1+0x584], R15 ;  /* 0x0005840f0100d387 */ /* 0x000fe80000100800 */
[----:B------:R-:W2:Y:S01]  /*acbb0*/  LDL.LU R21, [R1+0x1534] ;  /* 0x0015340001157983 */ /* 0x000ea20000300800 */
[----:B-1----:R-:W-:Y:S01]  /*acbc0*/  IMAD.U32 R16, RZ, RZ, UR10 ;  /* 0x0000000aff107e24 */ /* 0x002fe2000f8e00ff */
[----:B------:R-:W-:-:S04]  /*acbd0*/  LOP3.LUT P4, RZ, R6, 0x10, RZ, 0xc0, !PT ;  /* 0x0000001006ff7812 */ /* 0x000fc8000788c0ff */
[----:B------:R-:W-:Y:S01]  /*acbe0*/  @!P5 IADD3.X R14, R16, UR12, R32, P0, P2 ;  /* 0x0000000c100edc10 */ /* 0x000fe200087e4420 */
[----:B---3--:R-:W-:-:S05]  /*acbf0*/  FMUL R16, R13, UR27 ;  /* 0x0000001b0d107c20 */ /* 0x008fca0008400000 */
[----:B------:R-:W-:-:S05]  /*acc00*/  F2FP.SATFINITE.E4M3.F32.PACK_AB_MERGE_C R16, RZ, R16, RZ ;  /* 0x00000010ff10723e */ /* 0x000fca00048070ff */
[----:B------:R0:W-:Y:S01]  /*acc10*/  @!P4 STG.E.U8 desc[UR30][R60.64+0x149], R16 ;  /* 0x000149103c00c986 */ /* 0x0001e2000c10111e */
[----:B------:R-:W-:Y:S01]  /*acc20*/  ISETP.LT.OR P4, PT, R31, 0x1aa, !P3 ;  /* 0x000001aa1f00780c */ /* 0x000fe20005f81670 */
[----:B0-----:R-:W-:-:S12]  /*acc30*/  IMAD.U32 R16, RZ, RZ, UR10 ;  /* 0x0000000aff107e24 */ /* 0x001fd8000f8e00ff */
[----:B------:R-:W-:-:S04]  /*acc40*/  @!P4 IADD3 R15, P0, P2, R17, UR13, R24 ;  /* 0x0000000d110fcc10 */ /* 0x000fc8000fa1e018 */
[----:B------:R-:W-:Y:S02]  /*acc50*/  @!P4 IADD3.X R13, R16, UR12, R32, P0, P2 ;  /* 0x0000000c100dcc10 */ /* 0x000fe400087e4420 */
[----:B------:R-:W-:Y:S01]  /*acc60*/  ISETP.LT.OR P0, PT, R31, 0x151, !P1 ;  /* 0x000001511f00780c */ /* 0x000fe20004f01670 */
[----:B------:R-:W-:Y:S02]  /*acc70*/  FMUL R18, R30, UR27 ;  /* 0x0000001b1e127c20 */ /* 0x000fe40008400000 */
[----:B------:R-:W3:Y:S10]  /*acc80*/  LDL.LU R30, [R1+0x1538] ;  /* 0x00153800011e7983 */ /* 0x000ef40000300800 */
[----:B------:R-:W0:Y:S01]  /*acc90*/  @!P0 LDC.64 R16, c[0x0][0x5c0] ;  /* 0x00017000ff108b82 */ /* 0x000e220000000a00 */
[----:B------:R-:W-:-:S02]  /*acca0*/  F2FP.SATFINITE.E4M3.F32.PACK_AB_MERGE_C R18, RZ, R18, RZ ;  /* 0x00000012ff12723e */ /* 0x000fc400048070ff */
[----:B0-----:R-:W-:-:S05]  /*accb0*/  @!P0 IADD3 R16, P2, R24, R16, RZ ;  /* 0x0000001018108210 */ /* 0x001fca0007f5e0ff */
[----:B------:R-:W-:-:S05]  /*accc0*/  @!P0 IMAD.X R17, R32, 0x1, R17, P2 ;  /* 0x0000000120118824 */ /* 0x000fca00010e0611 */
[----:B------:R0:W-:Y:S01]  /*accd0*/  @!P0 STG.E.U8 desc[UR30][R16.64+0x150], R18 ;  /* 0x0001501210008986 */ /* 0x0001e2000c10111e */
[----:B------:R-:W-:-:S13]  /*acce0*/  ISETP.LT.OR P0, PT, R31, 0x152, !P1 ;  /* 0x000001521f00780c */ /* 0x000fda0004f01670 */
[----:B0-----:R-:W0:Y:S01]  /*accf0*/  @!P0 LDC.64 R16, c[0x0][0x5c0] ;  /* 0x00017000ff108b82 */ /* 0x001e220000000a00 */
[----:B------:R-:W-:-:S04]  /*acd00*/  LOP3.LUT R0, R0, 0xffdfffff, RZ, 0xc0, !PT ;  /* 0xffdfffff00007812 */ /* 0x000fc800078ec0ff */
[----:B------:R-:W-:-:S04]  /*acd10*/  @P6 LOP3.LUT R0, R0, 0x200000, RZ, 0xfc, !PT ;  /* 0x0020000000006812 */ /* 0x000fc800078efcff */
[----:B------:R-:W-:Y:S02]  /*acd20*/  LOP3.LUT R0, R0, 0xffefffff, RZ, 0xc0, !PT ;  /* 0xffefffff00007812 */ /* 0x000fe400078ec0ff */
[----:B------:R-:W-:Y:S01]  /*acd30*/  ISETP.LT.OR P6, PT, R31, 0x1b1, !P3 ;  /* 0x000001b11f00780c */ /* 0x000fe20005fc1670 */
[----:B----4-:R-:W-:Y:S02]  /*acd40*/  FMUL R18, R20, UR27 ;  /* 0x0000001b14127c20 */ /* 0x010fe40008400000 */
[----:B------:R-:W4:Y:S01]  /*acd50*/  LDL.LU R20, [R1+0x153c] ;  /* 0x00153c0001147983 */ /* 0x000f220000300800 */
[----:B0-----:R-:W-:Y:S02]  /*acd60*/  @!P0 IADD3 R16, P2, R24, R16, RZ ;  /* 0x0000001018108210 */ /* 0x001fe40007f5e0ff */
[----:B------:R-:W-:Y:S02]  /*acd70*/  @P5 LOP3.LUT R0, R0, 0x100000, RZ, 0xfc, !PT ;  /* 0x0010000000005812 */ /* 0x000fe400078efcff */
[----:B------:R-:W-:Y:S01]  /*acd80*/  F2FP.SATFINITE.E4M3.F32.PACK_AB_MERGE_C R18, RZ, R18, RZ ;  /* 0x00000012ff12723e */ /* 0x000fe200048070ff */
[----:B------:R-:W-:Y:S01]  /*acd90*/  @!P0 IMAD.X R17, R32, 0x1, R17, P2 ;  /* 0x0000000120118824 */ /* 0x000fe200010e0611 */
[----:B------:R-:W-:-:S04]  /*acda0*/  LOP3.LUT R0, R0, 0xfff7ffff, RZ, 0xc0, !PT ;  /* 0xfff7ffff00007812 */ /* 0x000fc800078ec0ff */
[----:B------:R0:W-:Y:S01]  /*acdb0*/  @!P0 STG.E.U8 desc[UR30][R16.64+0x151], R18 ;  /* 0x0001511210008986 */ /* 0x0001e2000c10111e */
[----:B------:R-:W-:-:S04]  /*acdc0*/  @P4 LOP3.LUT R0, R0, 0x80000, RZ, 0xfc, !PT ;  /* 0x0008000000004812 */ /* 0x000fc800078efcff */
[----:B------:R-:W-:Y:S01]  /*acdd0*/  LOP3.LUT R0, R0, 0xfffbffff, RZ, 0xc0, !PT ;  /* 0xfffbffff00007812 */ /* 0x000fe200078ec0ff */
[----:B0-----:R-:W-:Y:S02]  /*acde0*/  IMAD.U32 R17, RZ, RZ, UR11 ;  /* 0x0000000bff117e24 */ /* 0x001fe4000f8e00ff */
[----:B------:R-:W-:-:S03]  /*acdf0*/  IMAD.U32 R16, RZ, RZ, UR10 ;  /* 0x0000000aff107e24 */ /* 0x000fc6000f8e00ff */
[----:B------:R-:W-:Y:S02]  /*ace00*/  @!P6 IADD3 R54, P0, P2, R17, UR13, R24 ;  /* 0x0000000d1136ec10 */ /* 0x000fe4000fa1e018 */
[----:B------:R-:W-:Y:S02]  /*ace10*/  @P6 LOP3.LUT R0, R0, 0x40000, RZ, 0xfc, !PT ;  /* 0x0004000000006812 */ /* 0x000fe400078efcff */
[----:B------:R-:W-:Y:S02]  /*ace20*/  @!P6 IADD3.X R57, R16, UR12, R32, P0, P2 ;  /* 0x0000000c1039ec10 */ /* 0x000fe400087e4420 */
[----:B------:R-:W-:-:S13]  /*ace30*/  ISETP.LT.OR P6, PT, R31, 0x1b2, !P3 ;  /* 0x000001b21f00780c */ /* 0x000fda0005fc1670 */
[----:B------:R-:W-:-:S04]  /*ace40*/  @!P6 IADD3 R61, P0, P2, R17, UR13, R24 ;  /* 0x0000000d113dec10 */ /* 0x000fc8000fa1e018 */
[----:B------:R-:W-:Y:S01]  /*ace50*/  @!P6 IADD3.X R62, R16, UR12, R32, P0, P2 ;  /* 0x0000000c103eec10 */ /* 0x000fe200087e4420 */
[----:B--2---:R-:W-:Y:S02]  /*ace60*/  FMUL R16, R21, UR27 ;  /* 0x0000001b15107c20 */ /* 0x004fe40008400000 */
[----:B------:R-:W2:Y:S01]  /*ace70*/  LDL.LU R21, [R1+0x1540] ;  /* 0x0015400001157983 */ /* 0x000ea20000300800 */
[----:B------:R-:W-:Y:S02]  /*ace80*/  LOP3.LUT P5, RZ, R6, 0x8000, RZ, 0xc0, !PT ;  /* 0x0000800006ff7812 */ /* 0x000fe400078ac0ff */
[----:B------:R-:W-:-:S11]  /*ace90*/  F2FP.SATFINITE.E4M3.F32.PACK_AB_MERGE_C R16, RZ, R16, RZ ;  /* 0x00000010ff10723e */ /* 0x000fd600048070ff */
[----:B------:R0:W-:Y:S01]  /*acea0*/  @!P5 STG.E.U8 desc[UR30][R66.64+0x150], R16 ;  /* 0x000150104200d986 */ /* 0x0001e2000c10111e */
[----:B------:R-:W-:Y:S01]  /*aceb0*/  ISETP.LT.OR P5, PT, R31, 0x1b9, !P3 ;  /* 0x000001b91f00780c */ /* 0x000fe20005fa1670 */
[----:B0-----:R-:W-:-:S12]  /*acec0*/  IMAD.U32 R16, RZ, RZ, UR10 ;  /* 0x0000000aff107e24 */ /* 0x001fd8000f8e00ff */
[----:B------:R-:W-:-:S04]  /*aced0*/  @!P5 IADD3 R66, P0, P2, R17, UR13, R24 ;  /* 0x0000000d1142dc10 */ /* 0x000fc8000fa1e018 */
[----:B------:R-:W-:Y:S02]  /*acee0*/  @!P5 IADD3.X R67, R16, UR12, R32, P0, P2 ;  /* 0x0000000c1043dc10 */ /* 0x000fe400087e4420 */
[----:B------:R-:W-:Y:S01]  /*acef0*/  LOP3.LUT P4, RZ, R6, 0x40000, RZ, 0xc0, !PT ;  /* 0x0004000006ff7812 */ /* 0x000fe2000788c0ff */
[----:B---3--:R-:W-:Y:S02]  /*acf00*/  FMUL R16, R30, UR27 ;  /* 0x0000001b1e107c20 */ /* 0x008fe40008400000 */
[----:B------:R-:W3:Y:S03]  /*acf10*/  LDL.LU R30, [R1+0x1544] ;  /* 0x00154400011e7983 */ /* 0x000ee60000300800 */
[----:B------:R-:W-:-:S07]  /*acf20*/  F2FP.SATFINITE.E4M3.F32.PACK_AB_MERGE_C R16, RZ, R16, RZ ;  /* 0x00000010ff10723e */ /* 0x000fce00048070ff */
[----:B------:R0:W-:Y:S01]  /*acf30*/  @!P4 STG.E.U8 desc[UR30][R64.64+0x151], R16 ;  /* 0x000151104000c986 */ /* 0x0001e2000c10111e */
[----:B------:R-:W-:Y:S01]  /*acf40*/  ISETP.LT.OR P4, PT, R31, 0x1ba, !P3 ;  /* 0x000001ba1f00780c */ /* 0x000fe20005f81670 */
[----:B0-----:R-:W-:-:S12]  /*acf50*/  IMAD.U32 R16, RZ, RZ, UR10 ;  /* 0x0000000aff107e24 */ /* 0x001fd8000f8e00ff */
[----:B------:R-:W-:-:S04]  /*acf60*/  @!P4 IADD3 R63, P0, P2, R17, UR13, R24 ;  /* 0x0000000d113fcc10 */ /* 0x000fc8000fa1e018 */
[----:B------:R-:W-:Y:S02]  /*acf70*/  @!P4 IADD3.X R64, R16, UR12, R32, P0, P2 ;  /* 0x0000000c1040cc10 */ /* 0x000fe400087e4420 */
[----:B------:R-:W-:-:S13]  /*acf80*/  ISETP.LT.OR P0, PT, R31, 0x159, !P1 ;  /* 0x000001591f00780c */ /* 0x000fda0004f01670 */
[----:B------:R-:W0:Y:S01]  /*acf90*/  @!P0 LDC.64 R16, c[0x0][0x5c0] ;  /* 0x00017000ff108b82 */ /* 0x000e220000000a00 */
[----:B----4-:R-:W-:Y:S02]  /*acfa0*/  FMUL R18, R20, UR27 ;  /* 0x0000001b14127c20 */ /* 0x010fe40008400000 */
[----:B------:R-:W4:Y:S01]  /*acfb0*/  LDL.LU R20, [R1+0x1548] ;  /* 0x0015480001147983 */ /* 0x000f220000300800 */
[----:B0-----:R-:W-:Y:S02]  /*acfc0*/  @!P0 IADD3 R16, P2, R24, R16, RZ ;  /* 0x0000001018108210 */ /* 0x001fe40007f5e0ff */
[----:B------:R-:W-:-:S03]  /*acfd0*/  F2FP.SATFINITE.E4M3.F32.PACK_AB_MERGE_C R18, RZ, R18, RZ ;  /* 0x00000012ff12723e */ /* 0x000fc600048070ff */
[----:B------:R-:W-:-:S05]  /*acfe0*/  @!P0 IMAD.X R17, R32, 0x1, R17, P2 ;  /* 0x0000000120118824 */ /* 0x000fca00010e0611 */
[----:B------:R2:W-:Y:S02]  /*acff0*/  @!P0 STG.E.U8 desc[UR30][R16.64+0x158], R18 ;  /* 0x0001581210008986 */ /* 0x0005e4000c10111e */
[----:B--2---:R-:W-:Y:S02]  /*ad000*/  FMUL R18, R21, UR27 ;  /* 0x0000001b15127c20 */ /* 0x004fe40008400000 */
[----:B------:R-:W2:Y:S01]  /*ad010*/  LDL.LU R21, [R1+0x154c] ;  /* 0x00154c0001157983 */ /* 0x000ea20000300800 */
[----:B------:R-:W-:-:S13]  /*ad020*/  ISETP.LT.OR P0, PT, R31, 0x15a, !P1 ;  /* 0x0000015a1f00780c */ /* 0x000fda0004f01670 */
[----:B------:R-:W0:Y:S01]  /*ad030*/  @!P0 LDC.64 R16, c[0x0][0x5c0] ;  /* 0x00017000ff108b82 */ /* 0x000e220000000a00 */
[----:B------:R-:W-:-:S04]  /*ad040*/  LOP3.LUT R0, R0, 0xfffdffff, RZ, 0xc0, !PT ;  /* 0xfffdffff00007812 */ /* 0x000fc800078ec0ff */
[----:B------:R-:W-:-:S04]  /*ad050*/  @P6 LOP3.LUT R0, R0, 0x20000, RZ, 0xfc, !PT ;  /* 0x0002000000006812 */ /* 0x000fc800078efcff */
[----:B------:R-:W-:Y:S02]  /*ad060*/  LOP3.LUT R0, R0, 0xfffeffff, RZ, 0xc0, !PT ;  /* 0xfffeffff00007812 */ /* 0x000fe400078ec0ff */
[----:B------:R-:W-:Y:S02]  /*ad070*/  ISETP.LT.OR P6, PT, R31, 0x1c1, !P3 ;  /* 0x000001c11f00780c */ /* 0x000fe40005fc1670 */
[----:B------:R-:W-:Y:S02]  /*ad080*/  @P5 LOP3.LUT R0, R0, 0x10000, RZ, 0xfc, !PT ;  /* 0x0001000000005812 */ /* 0x000fe400078efcff */
[----:B------:R-:W-:Y:S02]  /*ad090*/  F2FP.SATFINITE.E4M3.F32.PACK_AB_MERGE_C R18, RZ, R18, RZ ;  /* 0x00000012ff12723e */ /* 0x000fe400048070ff */
[----:B0-----:R-:W-:Y:S02]  /*ad0a0*/  @!P0 IADD3 R16, P2, R24, R16, RZ ;  /* 0x0000001018108210 */ /* 0x001fe40007f5e0ff */
[----:B------:R-:W-:-:S03]  /*ad0b0*/  LOP3.LUT R0, R0, 0xffff7fff, RZ, 0xc0, !PT ;  /* 0xffff7fff00007812 */ /* 0x000fc600078ec0ff */
[----:B------:R-:W-:Y:S01]  /*ad0c0*/  @!P0 IMAD.X R17, R32, 0x1, R17, P2 ;  /* 0x0000000120118824 */ /* 0x000fe200010e0611 */
[----:B------:R-:W-:-:S04]  /*ad0d0*/  @P4 LOP3.LUT R0, R0, 0x8000, RZ, 0xfc, !PT ;  /* 0x0000800000004812 */ /* 0x000fc800078efcff */
        /* <DEDUP_REMOVED lines=10> */
[----:B---3--:R-:W-:Y:S02]  /*ad180*/  FMUL R16, R30, UR27 ;  /* 0x0000001b1e107c20 */ /* 0x008fe40008400000 */
[----:B------:R-:W3:Y:S01]  /*ad190*/  LDL.LU R30, [R1+0x1550] ;  /* 0x00155000011e7983 */ /* 0x000ee20000300800 */
[----:B------:R-:W-:Y:S02]  /*ad1a0*/  LOP3.LUT P5, RZ, R6, 0x20000000, RZ, 0xc0, !PT ;  /* 0x2000000006ff7812 */ /* 0x000fe400078ac0ff */
[----:B------:R-:W-:-:S11]  /*ad1b0*/  F2FP.SATFINITE.E4M3.F32.PACK_AB_MERGE_C R16, RZ, R16, RZ ;  /* 0x00000010ff10723e */ /* 0x000fd600048070ff */
[----:B------:R0:W-:Y:S01]  /*ad1c0*/  @!P5 STG.E.U8 desc[UR30][R70.64+0x158], R16 ;  /* 0x000158104600d986 */ /* 0x0001e2000c10111e */
[----:B------:R-:W-:Y:S01]  /*ad1d0*/  ISETP.LT.OR P5, PT, R31, 0x1c9, !P3 ;  /* 0x000001c91f00780c */ /* 0x000fe20005fa1670 */
[----:B0-----:R-:W-:-:S12]  /*ad1e0*/  IMAD.U32 R16, RZ, RZ, UR10 ;  /* 0x0000000aff107e24 */ /* 0x001fd8000f8e00ff */
[----:B------:R-:W-:-:S04]  /*ad1f0*/  @!P5 IADD3 R51, P0, P2, R17, UR13, R24 ;  /* 0x0000000d1133dc10 */ /* 0x000fc8000fa1e018 */
[----:B------:R-:W-:Y:S01]  /*ad200*/  @!P5 IADD3.X R52, R16, UR12, R32, P0, P2 ;  /* 0x0000000c1034dc10 */ /* 0x000fe200087e4420 */
[----:B----4-:R-:W-:Y:S02]  /*ad210*/  FMUL R16, R20, UR27 ;  /* 0x0000001b14107c20 */ /* 0x010fe40008400000 */
[----:B------:R-:W4:Y:S01]  /*ad220*/  LDL.LU R20, [R1+0x1554] ;  /* 0x0015540001147983 */ /* 0x000f220000300800 */
[----:B--2---:R-:W-:-:S03]  /*ad230*/  FMUL R18, R21, UR27 ;  /* 0x0000001b15127c20 */ /* 0x004fc60008400000 */
        /* <DEDUP_REMOVED lines=8> */
[----:B------:R-:W-:-:S13]  /*ad2c0*/  ISETP.LT.OR P0, PT, R31, 0x161, !P1 ;  /* 0x000001611f00780c */ /* 0x000fda0004f01670 */
[----:B------:R-:W0:Y:S01]  /*ad2d0*/  @!P0 LDC.64 R16, c[0x0][0x5c0] ;  /* 0x00017000ff108b82 */ /* 0x000e220000000a00 */
[----:B------:R-:W-:Y:S02]  /*ad2e0*/  F2FP.SATFINITE.E4M3.F32.PACK_AB_MERGE_C R18, RZ, R18, RZ ;  /* 0x00000012ff12723e */ /* 0x000fe400048070ff */
[----:B0-----:R-:W-:-:S05]  /*ad2f0*/  @!P0 IADD3 R16, P2, R24, R16, RZ ;  /* 0x0000001018108210 */ /* 0x001fca0007f5e0ff */
[----:B------:R-:W-:-:S05]  /*ad300*/  @!P0 IMAD.X R17, R32, 0x1, R17, P2 ;  /* 0x0000000120118824 */ /* 0x000fca00010e0611 */
[----:B------:R0:W-:Y:S01]  /*ad310*/  @!P0 STG.E.U8 desc[UR30][R16.64+0x160], R18 ;  /* 0x0001601210008986 */ /* 0x0001e2000c10111e */
[----:B------:R-:W-:Y:S02]  /*ad320*/  ISETP.LT.OR P0, PT, R31, 0x162, !P1 ;  /* 0x000001621f00780c */ /* 0x000fe40004f01670 */
[----:B------:R-:W-:-:S11]  /*ad330*/  LOP3.LUT R0, R0, 0xffffdfff, RZ, 0xc0, !PT ;  /* 0xffffdfff00007812 */ /* 0x000fd600078ec0ff */
[----:B0-----:R-:W0:Y:S01]  /*ad340*/  @!P0 LDC.64 R16, c[0x0][0x5c0] ;  /* 0x00017000ff108b82 */ /* 0x001e220000000a00 */
[----:B---3--:R-:W-:Y:S02]  /*ad350*/  FMUL R18, R30, UR27 ;  /* 0x0000001b1e127c20 */ /* 0x008fe40008400000 */
[----:B------:R-:W3:Y:S01]  /*ad360*/  LDL.LU R30, [R1+0x155c] ;  /* 0x00155c00011e7983 */ /* 0x000ee20000300800 */
[----:B------:R-:W-:-:S04]  /*ad370*/  @P6 LOP3.LUT R0, R0, 0x2000, RZ, 0xfc, !PT ;  /* 0x0000200000006812 */ /* 0x000fc800078efcff */
[----:B------:R-:W-:Y:S02]  /*ad380*/  LOP3.LUT R0, R0, 0xffffefff, RZ, 0xc0, !PT ;  /* 0xffffefff00007812 */ /* 0x000fe400078ec0ff */
[----:B0-----:R-:W-:Y:S02]  /*ad390*/  @!P0 IADD3 R16, P2, R24, R16, RZ ;  /* 0x0000001018108210 */ /* 0x001fe40007f5e0ff */
[----:B------:R-:W-:Y:S02]  /*ad3a0*/  @P5 LOP3.LUT R0, R0, 0x1000, RZ, 0xfc, !PT ;  /* 0x0000100000005812 */ /* 0x000fe400078efcff */
[----:B------:R-:W-:Y:S02]  /*ad3b0*/  ISETP.LT.OR P5, PT, R31, 0x1d1, !P3 ;  /* 0x000001d11f00780c */ /* 0x000fe40005fa1670 */
[----:B------:R-:W-:Y:S01]  /*ad3c0*/  LOP3.LUT R0, R0, 0xfffff7ff, RZ, 0xc0, !PT ;  /* 0xfffff7ff00007812 */ /* 0x000fe200078ec0ff */
[----:B------:R-:W-:Y:S01]  /*ad3d0*/  @!P0 IMAD.X R17, R32, 0x1, R17, P2 ;  /* 0x0000000120118824 */ /* 0x000fe200010e0611 */
[----:B------:R-:W-:-:S02]  /*ad3e0*/  F2FP.SATFINITE.E4M3.F32.PACK_AB_MERGE_C R18, RZ, R18, RZ ;  /* 0x00000012ff12723e */ /* 0x000fc400048070ff */
[----:B------:R-:W-:Y:S02]  /*ad3f0*/  @P4 LOP3.LUT R0, R0, 0x800, RZ, 0xfc, !PT ;  /* 0x0000080000004812 */ /* 0x000fe400078efcff */
[----:B------:R-:W-:Y:S01]  /*ad400*/  ISETP.LT.OR P4, PT, R31, 0x1d2, !P3 ;  /* 0x000001d21f00780c */ /* 0x000fe20005f81670 */
[----:B------:R0:W-:Y:S02]  /*ad410*/  @!P0 STG.E.U8 desc[UR30][R16.64+0x161], R18 ;  /* 0x0001611210008986 */ /* 0x0001e4000c10111e */
[----:B0-----:R-:W-:Y:S02]  /*ad420*/  IMAD.U32 R17, RZ, RZ, UR11 ;  /* 0x0000000bff117e24 */ /* 0x001fe4000f8e00ff */
[----:B------:R-:W-:-:S03]  /*ad430*/  IMAD.U32 R16, RZ, RZ, UR10 ;  /* 0x0000000aff107e24 */ /* 0x000fc6000f8e00ff */
[----:B------:R-:W-:-:S04]  /*ad440*/  @!P5 IADD3 R45, P0, P2, R17, UR13, R24 ;  /* 0x0000000d112ddc10 */ /* 0x000fc8000fa1e018 */
[----:B------:R-:W-:Y:S02]  /*ad450*/  @!P5 IADD3.X R46, R16, UR12, R32, P0, P2 ;  /* 0x0000000c102edc10 */ /* 0x000fe400087e4420 */
[----:B------:R-:W-:-:S04]  /*ad460*/  @!P4 IADD3 R47, P0, P2, R17, UR13, R24 ;  /* 0x0000000d112fcc10 */ /* 0x000fc8000fa1e018 */
[----:B------:R-:W-:Y:S02]  /*ad470*/  @!P4 IADD3.X R48, R16, UR12, R32, P0, P2 ;  /* 0x0000000c1030cc10 */ /* 0x000fe400087e4420 */
[----:B------:R-:W-:-:S04]  /*ad480*/  LOP3.LUT R12, R12, 0xfff7ffff, RZ, 0xc0, !PT ;  /* 0xfff7ffff0c0c7812 */ /* 0x000fc800078ec0ff */
[----:B------:R-:W-:Y:S02]  /*ad490*/  @P5 LOP3.LUT R12, R12, 0x80000, RZ, 0xfc, !PT ;  /* 0x000800000c0c5812 */ /* 0x000fe400078efcff */
[----:B------:R-:W-:Y:S01]  /*ad4a0*/  LOP3.LUT P5, RZ, R8, 0x800, RZ, 0xc0, !PT ;  /* 0x0000080008ff7812 */ /* 0x000fe200078ac0ff */
[----:B----4-:R-:W-:Y:S02]  /*ad4b0*/  FMUL R16, R20, UR27 ;  /* 0x0000001b14107c20 */ /* 0x010fe40008400000 */
[----:B------:R-:W4:Y:S03]  /*ad4c0*/  LDL.LU R20, [R1+0x1560] ;  /* 0x0015600001147983 */ /* 0x000f260000300800 */
[----:B------:R-:W-:-:S07]  /*ad4d0*/  F2FP.SATFINITE.E4M3.F32.PACK_AB_MERGE_C R16, RZ, R16, RZ ;  /* 0x00000010ff10723e */ /* 0x000fce00048070ff */
[----:B------:R0:W-:Y:S01]  /*ad4e0*/  @!P5 STG.E.U8 desc[UR30][R74.64+0x160], R16 ;  /* 0x000160104a00d986 */ /* 0x0001e2000c10111e */
[----:B------:R-:W-:Y:S01]  /*ad4f0*/  ISETP.LT.OR P5, PT, R31, 0x1d9, !P3 ;  /* 0x000001d91f00780c */ /* 0x000fe20005fa1670 */
[----:B0-----:R-:W-:-:S12]  /*ad500*/  IMAD.U32 R16, RZ, RZ, UR10 ;  /* 0x0000000aff107e24 */ /* 0x001fd8000f8e00ff */
[----:B------:R-:W-:-:S04]  /*ad510*/  @!P5 IADD3 R43, P0, P2, R17, UR13, R24 ;  /* 0x0000000d112bdc10 */ /* 0x000fc8000fa1e018 */
[----:B------:R-:W-:Y:S01]  /*ad520*/  @!P5 IADD3.X R44, R16, UR12, R32, P0, P2 ;  /* 0x0000000c102cdc10 */ /* 0x000fe200087e4420 */
[----:B--2---:R-:W-:Y:S02]  /*ad530*/  FMUL R16, R21, UR27 ;  /* 0x0000001b15107c20 */ /* 0x004fe40008400000 */
[----:B------:R-:W2:Y:S01]  /*ad540*/  LDL.LU R21, [R1+0x1564] ;  /* 0x0015640001157983 */ /* 0x000ea20000300800 */
[----:B------:R-:W-:-:S04]  /*ad550*/  LOP3.LUT R0, R0, 0xfffffdff, RZ, 0xc0, !PT ;  /* 0xfffffdff00007812 */ /* 0x000fc800078ec0ff */
[----:B------:R-:W-:-:S04]  /*ad560*/  @P4 LOP3.LUT R0, R0, 0x200, RZ, 0xfc, !PT ;  /* 0x0000020000004812 */ /* 0x000fc800078efcff */
[----:B------:R-:W-:Y:S02]  /*ad570*/  LOP3.LUT R0, R0, 0xfffffeff, RZ, 0xc0, !PT ;  /* 0xfffffeff00007812 */ /* 0x000fe400078ec0ff */
[----:B------:R-:W-:Y:S02]  /*ad580*/  LOP3.LUT P6, RZ, R8, 0x4000, RZ, 0xc0, !PT ;  /* 0x0000400008ff7812 */ /* 0x000fe400078cc0ff */
[----:B------:R-:W-:Y:S02]  /*ad590*/  @P5 LOP3.LUT R0, R0, 0x100, RZ, 0xfc, !PT ;  /* 0x0000010000005812 */ /* 0x000fe400078efcff */
[----:B------:R-:W-:Y:S02]  /*ad5a0*/  ISETP.LT.OR P5, PT, R31, 0x1da, !P3 ;  /* 0x000001da1f00780c */ /* 0x000fe40005fa1670 */
[----:B------:R-:W-:-:S07]  /*ad5b0*/  F2FP.SATFINITE.E4M3.F32.PACK_AB_MERGE_C R16, RZ, R16, RZ ;  /* 0x00000010ff10723e */ /* 0x000fce00048070ff */
[----:B------:R0:W-:Y:S04]  /*ad5c0*/  @!P6 STG.E.U8 desc[UR30][R72.64+0x161], R16 ;  /* 0x000161104800e986 */ /* 0x0001e8000c10111e */
[----:B------:R-:W-:Y:S01]  /*ad5d0*/  @!P5 IADD3 R41, P0, P2, R17, UR13, R24 ;  /* 0x0000000d1129dc10 */ /* 0x000fe2000fa1e018 */
[----:B0-----:R-:W-:-:S05]  /*ad5e0*/  IMAD.U32 R16, RZ, RZ, UR10 ;  /* 0x0000000aff107e24 */ /* 0x001fca000f8e00ff */
[----:B------:R-:W-:Y:S02]  /*ad5f0*/  @!P5 IADD3.X R42, R16, UR12, R32, P0, P2 ;  /* 0x0000000c102adc10 */ /* 0x000fe400087e4420 */
[----:B------:R-:W-:-:S13]  /*ad600*/  ISETP.LT.OR P0, PT, R31, 0x169, !P1 ;  /* 0x000001691f00780c */ /* 0x000fda0004f01670 */
[----:B------:R-:W0:Y:S02]  /*ad610*/  @!P0 LDC.64 R16, c[0x0][0x5c0] ;  /* 0x00017000ff108b82 */ /* 0x000e240000000a00 */
[----:B0-----:R-:W-:Y:S01]  /*ad620*/  @!P0 IADD3 R16, P2, R24, R16, RZ ;  /* 0x0000001018108210 */ /* 0x001fe20007f5e0ff */
[----:B---3--:R-:W-:Y:S02]  /*ad630*/  FMUL R18, R30, UR27 ;  /* 0x0000001b1e127c20 */ /* 0x008fe40008400000 */
        /* <DEDUP_REMOVED lines=9> */
[----:B0-----:R-:W-:-:S05]  /*ad6d0*/  @!P0 IADD3 R16, P2, R24, R16, RZ ;  /* 0x0000001018108210 */ /* 0x001fca0007f5e0ff */
[----:B------:R-:W-:Y:S01]  /*ad6e0*/  @!P0 IMAD.X R17, R32, 0x1, R17, P2 ;  /* 0x0000000120118824 */ /* 0x000fe200010e0611 */
[----:B------:R-:W-:Y:S01]  /*ad6f0*/  LOP3.LUT R0, R0, 0xffffffbf, RZ, 0xc0, !PT ;  /* 0xffffffbf00007812 */ /* 0x000fe200078ec0ff */
[----:B----4-:R-:W-:Y:S02]  /*ad700*/  FMUL R18, R20, UR27 ;  /* 0x0000001b14127c20 */ /* 0x010fe40008400000 */
[----:B------:R-:W4:Y:S03]  /*ad710*/  LDL.LU R20, [R1+0x156c] ;  /* 0x00156c0001147983 */ /* 0x000f260000300800 */
[----:B------:R-:W-:-:S05]  /*ad720*/  F2FP.SATFINITE.E4M3.F32.PACK_AB_MERGE_C R18, RZ, R18, RZ ;  /* 0x00000012ff12723e */ /* 0x000fca00048070ff */
[----:B------:R0:W-:Y:S01]  /*ad730*/  @!P0 STG.E.U8 desc[UR30][R16.64+0x169], R18 ;  /* 0x0001691210008986 */ /* 0x0001e2000c10111e */
[----:B------:R-:W-:Y:S01]  /*ad740*/  @P5 LOP3.LUT R0, R0, 0x40, RZ, 0xfc, !PT ;  /* 0x0000004000005812 */ /* 0x000fe200078efcff */
[----:B0-----:R-:W-:Y:S02]  /*ad750*/  IMAD.U32 R17, RZ, RZ, UR11 ;  /* 0x0000000bff117e24 */ /* 0x001fe4000f8e00ff */
[----:B------:R-:W-:-:S03]  /*ad760*/  IMAD.U32 R16, RZ, RZ, UR10 ;  /* 0x0000000aff107e24 */ /* 0x000fc6000f8e00ff */
[----:B------:R-:W-:-:S04]  /*ad770*/  @!P5 IADD3 R37, P0, P2, R17, UR13, R24 ;  /* 0x0000000d1125dc10 */ /* 0x000fc8000fa1e018 */
[----:B------:R-:W-:Y:S02]  /*ad780*/  @!P5 IADD3.X R38, R16, UR12, R32, P0, P2 ;  /* 0x0000000c1026dc10 */ /* 0x000fe400087e4420 */
[----:B------:R-:W-:-:S13]  /*ad790*/  ISETP.LT.OR P5, PT, R31, 0x1e2, !P3 ;  /* 0x000001e21f00780c */ /* 0x000fda0005fa1670 */
[----:B------:R-:W-:-:S04]  /*ad7a0*/  @!P5 IADD3 R39, P0, P2, R17, UR13, R24 ;  /* 0x0000000d1127dc10 */ /* 0x000fc8000fa1e018 */
[----:B------:R-:W-:Y:S01]  /*ad7b0*/  @!P5 IADD3.X R40, R16, UR12, R32, P0, P2 ;  /* 0x0000000c1028dc10 */ /* 0x000fe200087e4420 */
[----:B--2---:R-:W-:Y:S02]  /*ad7c0*/  FMUL R16, R21, UR27 ;  /* 0x0000001b15107c20 */ /* 0x004fe40008400000 */
[----:B------:R-:W2:Y:S04]  /*ad7d0*/  LDL.LU R21, [R1+0x1570] ;  /* 0x0015700001157983 */ /* 0x000ea80000300800 */
[----:B------:R-:W2:Y:S04]  /*ad7e0*/  LDL.LU R27, [R1+0x1574] ;  /* 0x00157400011b7983 */ /* 0x000ea80000300800 */
[----:B------:R-:W2:Y:S01]  /*ad7f0*/  LDL.LU R19, [R1+0x1578] ;  /* 0x0015780001137983 */ /* 0x000ea20000300800 */
[----:B------:R-:W-:-:S02]  /*ad800*/  LOP3.LUT R0, R0, 0xffffffdf, RZ, 0xc0, !PT ;  /* 0xffffffdf00007812 */ /* 0x000fc400078ec0ff */
[----:B------:R-:W-:Y:S01]  /*ad810*/  LOP3.LUT P6, RZ, R8, 0x2000000, RZ, 0xc0, !PT ;  /* 0x0200000008ff7812 */ /* 0x000fe200078cc0ff */
[----:B------:R-:W2:Y:S01]  /*ad820*/  LDL.LU R71, [R1+0x157c] ;  /* 0x00157c0001477983 */ /* 0x000ea20000300800 */
[----:B------:R-:W-:Y:S02]  /*ad830*/  @P5 LOP3.LUT R0, R0, 0x20, RZ, 0xfc, !PT ;  /* 0x0000002000005812 */ /* 0x000fe400078efcff */
[----:B------:R-:W-:Y:S01]  /*ad840*/  ISETP.LT.OR P5, PT, R31, 0x1e9, !P3 ;  /* 0x000001e91f00780c */ /* 0x000fe20005fa1670 */
[----:B------:R-:W2:Y:S01]  /*ad850*/  LDL.LU R65, [R1+0x1580] ;  /* 0x0015800001417983 */ /* 0x000ea20000300800 */
[----:B------:R-:W-:Y:S02]  /*ad860*/  F2FP.SATFINITE.E4M3.F32.PACK_AB_MERGE_C R16, RZ, R16, RZ ;  /* 0x00000010ff10723e */ /* 0x000fe400048070ff */
[----:B------:R-:W-:Y:S01]  /*ad870*/  LOP3.LUT P4, RZ, R2, 0x10000, RZ, 0xc0, !PT ;  /* 0x0001000002ff7812 */ /* 0x000fe2000788c0ff */
[----:B------:R-:W2:Y:S04]  /*ad880*/  LDL.LU R68, [R1+0x1584] ;  /* 0x0015840001447983 */ /* 0x000ea80000300800 */
[----:B------:R0:W-:Y:S04]  /*ad890*/  @!P6 STG.E.U8 desc[UR30][R78.64+0x168], R16 ;  /* 0x000168104e00e986 */ /* 0x0001e8000c10111e */
[----:B------:R-:W-:Y:S01]  /*ad8a0*/  @!P5 IADD3 R35, P0, P2, R17, UR13, R24 ;  /* 0x0000000d1123dc10 */ /* 0x000fe2000fa1e018 */
[----:B0-----:R-:W-:-:S05]  /*ad8b0*/  IMAD.U32 R16, RZ, RZ, UR10 ;  /* 0x0000000aff107e24 */ /* 0x001fca000f8e00ff */
        /* <DEDUP_REMOVED lines=8> */
[----:B------:R-:W-:-:S13]  /*ad940*/  ISETP.LT.OR P0, PT, R31, 0x171, !P1 ;  /* 0x000001711f00780c */ /* 0x000fda0004f01670 */
[----:B------:R-:W0:Y:S02]  /*ad950*/  @!P0 LDC.64 R16, c[0x0][0x5c0] ;  /* 0x00017000ff108b82 */ /* 0x000e240000000a00 */
[----:B0-----:R-:W-:-:S05]  /*ad960*/  @!P0 IADD3 R16, P2, R24, R16, RZ ;  /* 0x0000001018108210 */ /* 0x001fca0007f5e0ff */
[----:B------:R-:W-:Y:S02]  /*ad970*/  @!P0 IMAD.X R17, R32, 0x1, R17, P2 ;  /* 0x0000000120118824 */ /* 0x000fe400010e0611 */
[----:B----4-:R-:W-:-:S05]  /*ad980*/  FMUL R18, R20, UR27 ;  /* 0x0000001b14127c20 */ /* 0x010fca0008400000 */
[----:B------:R-:W-:-:S05]  /*ad990*/  F2FP.SATFINITE.E4M3.F32.PACK_AB_MERGE_C R18, RZ, R18, RZ ;  /* 0x00000012ff12723e */ /* 0x000fca00048070ff */
[----:B------:R0:W-:Y:S01]  /*ad9a0*/  @!P0 STG.E.U8 desc[UR30][R16.64+0x170], R18 ;  /* 0x0001701210008986 */ /* 0x0001e2000c10111e */
[----:B------:R-:W-:-:S13]  /*ad9b0*/  ISETP.LT.OR P0, PT, R31, 0x172, !P1 ;  /* 0x000001721f00780c */ /* 0x000fda0004f01670 */
[----:B0-----:R-:W0:Y:S01]  /*ad9c0*/  @!P0 LDC.64 R16, c[0x0][0x5c0] ;  /* 0x00017000ff108b82 */ /* 0x001e220000000a00 */
[----:B------:R-:W-:-:S04]  /*ad9d0*/  LOP3.LUT R0, R0, 0xffffffef, RZ, 0xc0, !PT ;  /* 0xffffffef00007812 */ /* 0x000fc800078ec0ff */
[----:B------:R-:W-:-:S04]  /*ad9e0*/  @P5 LOP3.LUT R0, R0, 0x10, RZ, 0xfc, !PT ;  /* 0x0000001000005812 */ /* 0x000fc800078efcff */
[----:B------:R-:W-:-:S04]  /*ad9f0*/  LOP3.LUT R0, R0, 0xfffffff7, RZ, 0xc0, !PT ;  /* 0xfffffff700007812 */ /* 0x000fc800078ec0ff */
[----:B------:R-:W-:Y:S02]  /*ada00*/  @P4 LOP3.LUT R0, R0, 0x8, RZ, 0xfc, !PT ;  /* 0x0000000800004812 */ /* 0x000fe400078efcff */
[----:B------:R-:W-:Y:S02]  /*ada10*/  ISETP.LT.OR P4, PT, R31, 0x1f1, !P3 ;  /* 0x000001f11f00780c */ /* 0x000fe40005f81670 */
[----:B0-----:R-:W-:-:S05]  /*ada20*/  @!P0 IADD3 R16, P2, R24, R16, RZ ;  /* 0x0000001018108210 */ /* 0x001fca0007f5e0ff */
[----:B------:R-:W-:Y:S01]  /*ada30*/  @!P0 IMAD.X R17, R32, 0x1, R17, P2 ;  /* 0x0000000120118824 */ /* 0x000fe200010e0611 */
[----:B------:R-:W-:-:S05]  /*ada40*/  LOP3.LUT R12, R12, 0xfffeffff, RZ, 0xc0, !PT ;  /* 0xfffeffff0c0c7812 */ /* 0x000fca00078ec0ff */
[----:B------:R-:W-:Y:S02]  /*ada50*/  @P4 LOP3.LUT R12, R12, 0x10000, RZ, 0xfc, !PT ;  /* 0x000100000c0c4812 */ /* 0x000fe400078efcff */
[----:B------:R-:W-:Y:S01]  /*ada60*/  LOP3.LUT P6, RZ, R7, 0x80, RZ, 0xc0, !PT ;  /* 0x0000008007ff7812 */ /* 0x000fe200078cc0ff */
[----:B--2---:R-:W-:-:S05]  /*ada70*/  FMUL R18, R21, UR27 ;  /* 0x0000001b15127c20 */ /* 0x004fca0008400000 */
[----:B------:R-:W-:-:S05]  /*ada80*/  F2FP.SATFINITE.E4M3.F32.PACK_AB_MERGE_C R18, RZ, R18, RZ ;  /* 0x00000012ff12723e */ /* 0x000fca00048070ff */
[----:B------:R0:W-:Y:S02]  /*ada90*/  @!P0 STG.E.U8 desc[UR30][R16.64+0x171], R18 ;  /* 0x0001711210008986 */ /* 0x0001e4000c10111e */
[----:B0-----:R-:W-:Y:S02]  /*adaa0*/  IMAD.U32 R17, RZ, RZ, UR11 ;  /* 0x0000000bff117e24 */ /* 0x001fe4000f8e00ff */
[----:B------:R-:W-:-:S03]  /*adab0*/  IMAD.U32 R16, RZ, RZ, UR10 ;  /* 0x0000000aff107e24 */ /* 0x000fc6000f8e00ff */
[----:B------:R-:W-:-:S04]  /*adac0*/  @!P4 IADD3 R20, P0, P2, R17, UR13, R24 ;  /* 0x0000000d1114cc10 */ /* 0x000fc8000fa1e018 */
[----:B------:R-:W-:Y:S02]  /*adad0*/  @!P4 IADD3.X R21, R16, UR12, R32, P0, P2 ;  /* 0x0000000c1015cc10 */ /* 0x000fe400087e4420 */
[----:B------:R-:W-:-:S13]  /*adae0*/  ISETP.LT.OR P4, PT, R31, 0x1f2, !P3 ;  /* 0x000001f21f00780c */ /* 0x000fda0005f81670 */
[----:B------:R-:W-:-:S04]  /*adaf0*/  @!P4 IADD3 R23, P0, P2, R17, UR13, R24 ;  /* 0x0000000d1117cc10 */ /* 0x000fc8000fa1e018 */
[----:B------:R-:W-:Y:S01]  /*adb00*/  @!P4 IADD3.X R28, R16, UR12, R32, P0, P2 ;  /* 0x0000000c101ccc10 */ /* 0x000fe200087e4420 */
[----:B------:R-:W-:Y:S01]  /*adb10*/  FMUL R16, R27, UR27 ;  /* 0x0000001b1b107c20 */ /* 0x000fe20008400000 */
[----:B------:R-:W-:-:S04]  /*adb20*/  ISETP.LT.OR P0, PT, R31, 0x1f9, !P3 ;  /* 0x000001f91f00780c */ /* 0x000fc80005f01670 */
[----:B------:R-:W-:-:S05]  /*adb30*/  F2FP.SATFINITE.E4M3.F32.PACK_AB_MERGE_C R16, RZ, R16, RZ ;  /* 0x00000010ff10723e */ /* 0x000fca00048070ff */
[----:B------:R0:W-:Y:S04]  /*adb40*/  @!P6 STG.E.U8 desc[UR30][R82.64+0x170], R16 ;  /* 0x000170105200e986 */ /* 0x0001e8000c10111e */
[----:B------:R-:W-:Y:S01]  /*adb50*/  @!P0 IADD3 R27, P2, P6, R17, UR13, R24 ;  /* 0x0000000d111b8c10 */ /* 0x000fe2000fe5e018 */
[----:B0-----:R-:W-:-:S05]  /*adb60*/  IMAD.U32 R16, RZ, RZ, UR10 ;  /* 0x0000000aff107e24 */ /* 0x001fca000f8e00ff */
[----:B------:R-:W-:Y:S01]  /*adb70*/  @!P0 IADD3.X R29, R16, UR12, R32, P2, P6 ;  /* 0x0000000c101d8c10 */ /* 0x000fe200097ec420 */
[----:B------:R-:W-:Y:S02]  /*adb80*/  FMUL R16, R19, UR27 ;  /* 0x0000001b13107c20 */ /* 0x000fe40008400000 */
[----:B------:R-:W2:Y:S04]  /*adb90*/  LDL.LU R19, [R1+0x1588] ;  /* 0x0015880001137983 */ /* 0x000ea80000300800 */
[----:B------:R-:W3:Y:S01]  /*adba0*/  LDL.LU R70, [R1+0x158c] ;  /* 0x00158c0001467983 */ /* 0x000ee20000300800 */
[----:B------:R-:W-:Y:S02]  /*adbb0*/  LOP3.LUT P5, RZ, R7, 0x200, RZ, 0xc0, !PT ;  /* 0x0000020007ff7812 */ /* 0x000fe400078ac0ff */
[----:B------:R-:W-:-:S02]  /*adbc0*/  ISETP.LT.OR P3, PT, R31, 0x1fa, !P3 ;  /* 0x000001fa1f00780c */ /* 0x000fc40005f61670 */
[----:B------:R-:W-:-:S09]  /*adbd0*/  F2FP.SATFINITE.E4M3.F32.PACK_AB_MERGE_C R16, RZ, R16, RZ ;  /* 0x00000010ff10723e */ /* 0x000fd200048070ff */
[----:B------:R0:W-:Y:S02]  /*adbe0*/  @!P5 STG.E.U8 desc[UR30][R80.64+0x171], R16 ;  /* 0x000171105000d986 */ /* 0x0001e4000c10111e */
[----:B------:R-:W-:Y:S01]  /*adbf0*/  @!P3 IADD3 R22, P2, P6, R17, UR13, R24 ;  /* 0x0000000d1116bc10 */ /* 0x000fe2000fe5e018 */
[----:B0-----:R-:W-:-:S05]  /*adc00*/  IMAD.U32 R16, RZ, RZ, UR10 ;  /* 0x0000000aff107e24 */ /* 0x001fca000f8e00ff */
[----:B------:R-:W-:Y:S02]  /*adc10*/  @!P3 IADD3.X R26, R16, UR12, R32, P2, P6 ;  /* 0x0000000c101abc10 */ /* 0x000fe400097ec420 */
[----:B------:R-:W-:-:S13]  /*adc20*/  ISETP.LT.OR P2, PT, R31, 0x179, !P1 ;  /* 0x000001791f00780c */ /* 0x000fda0004f41670 */
[----:B------:R-:W0:Y:S01]  /*adc30*/  @!P2 LDC.64 R16, c[0x0][0x5c0] ;  /* 0x00017000ff10ab82 */ /* 0x000e220000000a00 */
[----:B------:R-:W-:Y:S02]  /*adc40*/  FMUL R18, R71, UR27 ;  /* 0x0000001b47127c20 */ /* 0x000fe40008400000 */
[----:B------:R-:W4:Y:S03]  /*adc50*/  LDL.LU R71, [R1+0x1590] ;  /* 0x0015900001477983 */ /* 0x000f260000300800 */
[----:B------:R-:W-:Y:S01]  /*adc60*/  F2FP.SATFINITE.E4M3.F32.PACK_AB_MERGE_C R18, RZ, R18, RZ ;  /* 0x00000012ff12723e */ /* 0x000fe200048070ff */
[----:B------:R-:W4:Y:S01]  /*adc70*/  LDL.LU R69, [R1+0x1594] ;  /* 0x0015940001457983 */ /* 0x000f220000300800 */
[----:B0-----:R-:W-:-:S05]  /*adc80*/  @!P2 IADD3 R16, P6, R24, R16, RZ ;  /* 0x000000101810a210 */ /* 0x001fca0007fde0ff */
[----:B------:R-:W-:-:S05]  /*adc90*/  @!P2 IMAD.X R17, R32, 0x1, R17, P6 ;  /* 0x000000012011a824 */ /* 0x000fca00030e0611 */
[----:B------:R0:W-:Y:S01]  /*adca0*/  @!P2 STG.E.U8 desc[UR30][R16.64+0x178], R18 ;  /* 0x000178121000a986 */ /* 0x0001e2000c10111e */
[----:B------:R-:W-:-:S13]  /*adcb0*/  ISETP.LT.OR P2, PT, R31, 0x17a, !P1 ;  /* 0x0000017a1f00780c */ /* 0x000fda0004f41670 */
[----:B0-----:R-:W0:Y:S01]  /*adcc0*/  @!P2 LDC.64 R16, c[0x0][0x5c0] ;  /* 0x00017000ff10ab82 */ /* 0x001e220000000a00 */
[----:B------:R-:W-:Y:S02]  /*adcd0*/  FMUL R18, R65, UR27 ;  /* 0x0000001b41127c20 */ /* 0x000fe40008400000 */
[----:B------:R-:W4:Y:S01]  /*adce0*/  LDL.LU R65, [R1+0x1598] ;  /* 0x0015980001417983 */ /* 0x000f220000300800 */
[----:B------:R-:W-:-:S04]  /*adcf0*/  LOP3.LUT R12, R12, 0xfffdffff, RZ, 0xc0, !PT ;  /* 0xfffdffff0c0c7812 */ /* 0x000fc800078ec0ff */
[----:B------:R-:W-:Y:S02]  /*add00*/  @P0 LOP3.LUT R12, R12, 0x20000, RZ, 0xfc, !PT ;  /* 0x000200000c0c0812 */ /* 0x000fe400078efcff */
[----:B------:R-:W-:Y:S02]  /*add10*/  F2FP.SATFINITE.E4M3.F32.PACK_AB_MERGE_C R18, RZ, R18, RZ ;  /* 0x00000012ff12723e */ /* 0x000fe400048070ff */
[----:B------:R-:W-:-:S04]  /*add20*/  LOP3.LUT R12, R12, 0xfffbffff, RZ, 0xc0, !PT ;  /* 0xfffbffff0c0c7812 */ /* 0x000fc800078ec0ff */
[----:B------:R-:W-:Y:S02]  /*add30*/  @P3 LOP3.LUT R12, R12, 0x40000, RZ, 0xfc, !PT ;  /* 0x000400000c0c3812 */ /* 0x000fe400078efcff */
[----:B0-----:R-:W-:Y:S02]  /*add40*/  @!P2 IADD3 R16, P6, R24, R16, RZ ;  /* 0x000000101810a210 */ /* 0x001fe40007fde0ff */
[----:B------:R-:W-:-:S03]  /*add50*/  LOP3.LUT P3, RZ, R10, 0x800, RZ, 0xc0, !PT ;  /* 0x000008000aff7812 */ /* 0x000fc6000786c0ff */
[----:B------:R-:W-:-:S05]  /*add60*/  @!P2 IMAD.X R17, R32, 0x1, R17, P6 ;  /* 0x000000012011a824 */ /* 0x000fca00030e0611 */
[----:B------:R0:W-:Y:S02]  /*add70*/  @!P2 STG.E.U8 desc[UR30][R16.64+0x179], R18 ;  /* 0x000179121000a986 */ /* 0x0001e4000c10111e */
[----:B0-----:R-:W-:-:S05]  /*add80*/  FMUL R16, R68, UR27 ;  /* 0x0000001b44107c20 */ /* 0x001fca0008400000 */
[----:B------:R-:W-:-:S05]  /*add90*/  F2FP.SATFINITE.E4M3.F32.PACK_AB_MERGE_C R16, RZ, R16, RZ ;  /* 0x00000010ff10723e */ /* 0x000fca00048070ff */
[----:B------:R2:W-:Y:S02]  /*adda0*/  @!P3 STG.E.U8 desc[UR30][R86.64+0x178], R16 ;  /* 0x000178105600b986 */ /* 0x0005e4000c10111e */
[----:B--2---:R-:W-:Y:S02]  /*addb0*/  FMUL R16, R19, UR27 ;  /* 0x0000001b13107c20 */ /* 0x004fe40008400000 */
[----:B------:R-:W2:Y:S01]  /*addc0*/  LDL.LU R19, [R1+0x159c] ;  /* 0x00159c0001137983 */ /* 0x000ea20000300800 */
[----:B---3--:R-:W-:-:S03]  /*addd0*/  FMUL R18, R70, UR27 ;  /* 0x0000001b46127c20 */ /* 0x008fc60008400000 */
[----:B------:R-:W3:Y:S01]  /*adde0*/  LDL.LU R70, [R1+0x15a0] ;  /* 0x0015a00001467983 */ /* 0x000ee20000300800 */
[----:B------:R-:W-:Y:S02]  /*addf0*/  LOP3.LUT R0, R0, 0xfffffffe, RZ, 0xc0, !PT ;  /* 0xfffffffe00007812 */ /* 0x000fe400078ec0ff */
[----:B------:R-:W-:Y:S01]  /*ade00*/  ISETP.LT.OR P2, PT, R31, 0x181, !P1 ;  /* 0x000001811f00780c */ /* 0x000fe20004f41670 */
[----:B------:R-:W3:Y:S01]  /*ade10*/  LDL.LU R68, [R1+0x15a4] ;  /* 0x0015a40001447983 */ /* 0x000ee20000300800 */
[----:B------:R-:W-:Y:S02]  /*ade20*/  @P4 LOP3.LUT R0, R0, 0x1, RZ, 0xfc, !PT ;  /* 0x0000000100004812 */ /* 0x000fe400078efcff */
[----:B------:R-:W-:Y:S02]  /*ade30*/  LOP3.LUT P4, RZ, R7, 0x4000000, RZ, 0xc0, !PT ;  /* 0x0400000007ff7812 */ /* 0x000fe4000788c0ff */
[----:B------:R-:W-:-:S11]  /*ade40*/  F2FP.SATFINITE.E4M3.F32.PACK_AB_MERGE_C R16, RZ, R16, RZ ;  /* 0x00000010ff10723e */ /* 0x000fd600048070ff */
[----:B------:R0:W-:Y:S02]  /*ade50*/  @!P4 STG.E.U8 desc[UR30][R84.64+0x179], R16 ;  /* 0x000179105400c986 */ /* 0x0001e4000c10111e */
[----:B0-----:R-:W0:Y:S01]  /*ade60*/  @!P2 LDC.64 R16, c[0x0][0x5c0] ;  /* 0x00017000ff10ab82 */ /* 0x001e220000000a00 */
[----:B------:R-:W-:Y:S02]  /*ade70*/  F2FP.SATFINITE.E4M3.F32.PACK_AB_MERGE_C R18, RZ, R18, RZ ;  /* 0x00000012ff12723e */ /* 0x000fe400048070ff */
[----:B0-----:R-:W-:-:S05]  /*ade80*/  @!P2 IADD3 R16, P6, R24, R16, RZ ;  /* 0x000000101810a210 */ /* 0x001fca0007fde0ff */
[----:B------:R-:W-:-:S05]  /*ade90*/  @!P2 IMAD.X R17, R32, 0x1, R17, P6 ;  /* 0x000000012011a824 */ /* 0x000fca00030e0611 */
[----:B------:R0:W-:Y:S01]  /*adea0*/  @!P2 STG.E.U8 desc[UR30][R16.64+0x180], R18 ;  /* 0x000180121000a986 */ /* 0x0001e2000c10111e */
[----:B------:R-:W-:-:S13]  /*adeb0*/  ISETP.LT.OR P2, PT, R31, 0x182, !P1 ;  /* 0x000001821f00780c */ /* 0x000fda0004f41670 */
[----:B0-----:R-:W0:Y:S01]  /*adec0*/  @!P2 LDC.64 R16, c[0x0][0x5c0] ;  /* 0x00017000ff10ab82 */ /* 0x001e220000000a00 */
[----:B----4-:R-:W-:Y:S02]  /*aded0*/  FMUL R18, R71, UR27 ;  /* 0x0000001b47127c20 */ /* 0x010fe40008400000 */
[----:B------:R-:W4:Y:S03]  /*adee0*/  LDL.LU R71, [R1+0x15a8] ;  /* 0x0015a80001477983 */ /* 0x000f260000300800 */
[----:B------:R-:W-:Y:S02]  /*adef0*/  F2FP.SATFINITE.E4M3.F32.PACK_AB_MERGE_C R18, RZ, R18, RZ ;  /* 0x00000012ff12723e */ /* 0x000fe400048070ff */
[----:B------:R-:W-:Y:S02]  /*adf00*/  LOP3.LUT P0, RZ, R10, 0x400, RZ, 0xc0, !PT ;  /* 0x000004000aff7812 */ /* 0x000fe4000780c0ff */
[----:B0-----:R-:W-:-:S05]  /*adf10*/  @!P2 IADD3 R16, P6, R24, R16, RZ ;  /* 0x000000101810a210 */ /* 0x001fca0007fde0ff */
[----:B------:R-:W-:-:S05]  /*adf20*/  @!P2 IMAD.X R17, R32, 0x1, R17, P6 ;  /* 0x000000012011a824 */ /* 0x000fca00030e0611 */
[----:B------:R0:W-:Y:S02]  /*adf30*/  @!P2 STG.E.U8 desc[UR30][R16.64+0x181], R18 ;  /* 0x000181121000a986 */ /* 0x0001e4000c10111e */
[----:B0-----:R-:W-:-:S05]  /*adf40*/  FMUL R16, R69, UR27 ;  /* 0x0000001b45107c20 */ /* 0x001fca0008400000 */
[----:B------:R-:W-:-:S05]  /*adf50*/  F2FP.SATFINITE.E4M3.F32.PACK_AB_MERGE_C R16, RZ, R16, RZ ;  /* 0x00000010ff10723e */ /* 0x000fca00048070ff */
[----:B------:R0:W-:Y:S02]  /*adf60*/  @!P0 STG.E.U8 desc[UR30][R90.64+0x180], R16 ;  /* 0x000180105a008986 */ /* 0x0001e4000c10111e */
[----:B0-----:R-:W-:Y:S02]  /*adf70*/  FMUL R16, R65, UR27 ;  /* 0x0000001b41107c20 */ /* 0x001fe40008400000 */
[----:B------:R-:W4:Y:S01]  /*adf80*/  LDL.LU R65, [R1+0x15ac] ;  /* 0x0015ac0001417983 */ /* 0x000f220000300800 */
[----:B------:R-:W-:Y:S02]  /*adf90*/  LOP3.LUT P5, RZ, R7, 0x2000000, RZ, 0xc0, !PT ;  /* 0x0200000007ff7812 */ /* 0x000fe400078ac0ff */
[----:B------:R-:W-:Y:S02]  /*adfa0*/  ISETP.LT.OR P2, PT, R31, 0x189, !P1 ;  /* 0x000001891f00780c */ /* 0x000fe40004f41670 */
[----:B------:R-:W-:-:S09]  /*adfb0*/  F2FP.SATFINITE.E4M3.F32.PACK_AB_MERGE_C R16, RZ, R16, RZ ;  /* 0x00000010ff10723e */ /* 0x000fd200048070ff */
[----:B------:R0:W-:Y:S02]  /*adfc0*/  @!P5 STG.E.U8 desc[UR30][R88.64+0x181], R16 ;  /* 0x000181105800d986 */ /* 0x0001e4000c10111e */
[----:B0-----:R-:W0:Y:S02]  /*adfd0*/  @!P2 LDC.64 R16, c[0x0][0x5c0] ;  /* 0x00017000ff10ab82 */ /* 0x001e240000000a00 */
[----:B0-----:R-:W-:-:S05]  /*adfe0*/  @!P2 IADD3 R16, P6, R24, R16, RZ ;  /* 0x000000101810a210 */ /* 0x001fca0007fde0ff */
[----:B------:R-:W-:Y:S02]  /*adff0*/  @!P2 IMAD.X R17, R32, 0x1, R17, P6 ;  /* 0x000000012011a824 */ /* 0x000fe400030e0611 */
[----:B--2---:R-:W-:Y:S02]  /*ae000*/  FMUL R18, R19, UR27 ;  /* 0x0000001b13127c20 */ /* 0x004fe40008400000 */
[----:B------:R-:W2:Y:S04]  /*ae010*/  LDL.LU R19, [R1+0x15b0] ;  /* 0x0015b00001137983 */ /* 0x000ea80000300800 */
[----:B------:R-:W2:Y:S01]  /*ae020*/  LDL.LU R69, [R1+0x15b4] ;  /* 0x0015b40001457983 */ /* 0x000ea20000300800 */
[----:B------:R-:W-:-:S05]  /*ae030*/  F2FP.SATFINITE.E4M3.F32.PACK_AB_MERGE_C R18, RZ, R18, RZ ;  /* 0x00000012ff12723e */ /* 0x000fca00048070ff */
[----:B------:R3:W-:Y:S02]  /*ae040*/  @!P2 STG.E.U8 desc[UR30][R16.64+0x188], R18 ;  /* 0x000188121000a986 */ /* 0x0007e4000c10111e */
[----:B---3--:R-:W-:Y:S02]  /*ae050*/  FMUL R18, R70, UR27 ;  /* 0x0000001b46127c20 */ /* 0x008fe40008400000 */
[----:B------:R-:W3:Y:S01]  /*ae060*/  LDL.LU R70, [R1+0x15b8] ;  /* 0x0015b80001467983 */ /* 0x000ee20000300800 */
[----:B------:R-:W-:-:S13]  /*ae070*/  ISETP.LT.OR P2, PT, R31, 0x18a, !P1 ;  /* 0x0000018a1f00780c */ /* 0x000fda0004f41670 */
[----:B------:R-:W0:Y:S01]  /*ae080*/  @!P2 LDC.64 R16, c[0x0][0x5c0] ;  /* 0x00017000ff10ab82 */ /* 0x000e220000000a00 */
        /* <DEDUP_REMOVED lines=8> */
[----:B----4-:R-:W-:Y:S02]  /*ae110*/  FMUL R16, R71, UR27 ;  /* 0x0000001b47107c20 */ /* 0x010fe40008400000 */
[----:B------:R-:W4:Y:S01]  /*ae120*/  LDL.LU R71, [R1+0x15bc] ;  /* 0x0015bc0001477983 */ /* 0x000f220000300800 */
[----:B------:R-:W-:Y:S02]  /*ae130*/  LOP3.LUT P4, RZ, R7, 0x1000000, RZ, 0xc0, !PT ;  /* 0x0100000007ff7812 */ /* 0x000fe4000788c0ff */
[----:B------:R-:W-:Y:S02]  /*ae140*/  ISETP.LT.OR P2, PT, R31, 0x191, !P1 ;  /* 0x000001911f00780c */ /* 0x000fe40004f41670 */
[----:B------:R-:W-:-:S09]  /*ae150*/  F2FP.SATFINITE.E4M3.F32.PACK_AB_MERGE_C R16, RZ, R16, RZ ;  /* 0x00000010ff10723e */ /* 0x000fd200048070ff */
[----:B------:R0:W-:Y:S02]  /*ae160*/  @!P4 STG.E.U8 desc[UR30][R92.64+0x189], R16 ;  /* 0x000189105c00c986 */ /* 0x0001e4000c10111e */
[----:B0-----:R-:W0:Y:S01]  /*ae170*/  @!P2 LDC.64 R16, c[0x0][0x5c0] ;  /* 0x00017000ff10ab82 */ /* 0x001e220000000a00 */
[----:B------:R-:W-:Y:S02]  /*ae180*/  FMUL R18, R65, UR27 ;  /* 0x0000001b41127c20 */ /* 0x000fe40008400000 */
[----:B------:R-:W4:Y:S01]  /*ae190*/  LDL.LU R65, [R1+0x15c0] ;  /* 0x0015c00001417983 */ /* 0x000f220000300800 */
[----:B0-----:R-:W-:-:S03]  /*ae1a0*/  @!P2 IADD3 R16, P6, R24, R16, RZ ;  /* 0x000000101810a210 */ /* 0x001fc60007fde0ff */
[----:B------:R-:W4:Y:S01]  /*ae1b0*/  LDL.LU R68, [R1+0x15c4] ;  /* 0x0015c40001447983 */ /* 0x000f220000300800 */
[----:B------:R-:W-:Y:S01]  /*ae1c0*/  F2FP.SATFINITE.E4M3.F32.PACK_AB_MERGE_C R18, RZ, R18, RZ ;  /* 0x00000012ff12723e */ /* 0x000fe200048070ff */
[----:B------:R-:W-:-:S05]  /*ae1d0*/  @!P2 IMAD.X R17, R32, 0x1, R17, P6 ;  /* 0x000000012011a824 */ /* 0x000fca00030e0611 */
[----:B------:R0:W-:Y:S01]  /*ae1e0*/  @!P2 STG.E.U8 desc[UR30][R16.64+0x190], R18 ;  /* 0x000190121000a986 */ /* 0x0001e2000c10111e */
[----:B------:R-:W-:-:S13]  /*ae1f0*/  ISETP.LT.OR P2, PT, R31, 0x192, !P1 ;  /* 0x000001921f00780c */ /* 0x000fda0004f41670 */
[----:B0-----:R-:W0:Y:S01]  /*ae200*/  @!P2 LDC.64 R16, c[0x0][0x5c0] ;  /* 0x00017000ff10ab82 */ /* 0x001e220000000a00 */
[----:B------:R-:W-:Y:S02]  /*ae210*/  LOP3.LUT P0, RZ, R10, 0x100, RZ, 0xc0, !PT ;  /* 0x000001000aff7812 */ /* 0x000fe4000780c0ff */
[----:B0-----:R-:W-:-:S05]  /*ae220*/  @!P2 IADD3 R16, P6, R24, R16, RZ ;  /* 0x000000101810a210 */ /* 0x001fca0007fde0ff */
[----:B------:R-:W-:Y:S02]  /*ae230*/  @!P2 IMAD.X R17, R32, 0x1, R17, P6 ;  /* 0x000000012011a824 */ /* 0x000fe400030e0611 */
[----:B--2---:R-:W-:Y:S02]  /*ae240*/  FMUL R18, R19, UR27 ;  /* 0x0000001b13127c20 */ /* 0x004fe40008400000 */
[----:B------:R-:W2:Y:S03]  /*ae250*/  LDL.LU R19, [R1+0x15c8] ;  /* 0x0015c80001137983 */ /* 0x000ea60000300800 */
[----:B------:R-:W-:-:S05]  /*ae260*/  F2FP.SATFINITE.E4M3.F32.PACK_AB_MERGE_C R18, RZ, R18, RZ ;  /* 0x00000012ff12723e */ /* 0x000fca00048070ff */
[----:B------:R0:W-:Y:S02]  /*ae270*/  @!P2 STG.E.U8 desc[UR30][R16.64+0x191], R18 ;  /* 0x000191121000a986 */ /* 0x0001e4000c10111e */
[----:B0-----:R-:W-:-:S05]  /*ae280*/  FMUL R16, R69, UR27 ;  /* 0x0000001b45107c20 */ /* 0x001fca0008400000 */
[----:B------:R-:W-:-:S05]  /*ae290*/  F2FP.SATFINITE.E4M3.F32.PACK_AB_MERGE_C R16, RZ, R16, RZ ;  /* 0x00000010ff10723e */ /* 0x000fca00048070ff */
[----:B------:R3:W-:Y:S02]  /*ae2a0*/  @!P0 STG.E.U8 desc[UR30][R98.64+0x190], R16 ;  /* 0x0001901062008986 */ /* 0x0007e4000c10111e */
[----:B---3--:R-:W-:Y:S02]  /*ae2b0*/  FMUL R16, R70, UR27 ;  /* 0x0000001b46107c20 */ /* 0x008fe40008400000 */
[----:B------:R-:W3:Y:S01]  /*ae2c0*/  LDL.LU R70, [R1+0x15cc] ;  /* 0x0015cc0001467983 */ /* 0x000ee20000300800 */
[----:B------:R-:W-:Y:S02]  /*ae2d0*/  LOP3.LUT P5, RZ, R7, 0x800000, RZ, 0xc0, !PT ;  /* 0x0080000007ff7812 */ /* 0x000fe400078ac0ff */
[----:B------:R-:W-:Y:S02]  /*ae2e0*/  ISETP.LT.OR P2, PT, R31, 0x199, !P1 ;  /* 0x000001991f00780c */ /* 0x000fe40004f41670 */
[----:B------:R-:W-:-:S09]  /*ae2f0*/  F2FP.SATFINITE.E4M3.F32.PACK_AB_MERGE_C R16, RZ, R16, RZ ;  /* 0x00000010ff10723e */ /* 0x000fd200048070ff */
[----:B------:R0:W-:Y:S02]  /*ae300*/  @!P5 STG.E.U8 desc[UR30][R96.64+0x191], R16 ;  /* 0x000191106000d986 */ /* 0x0001e4000c10111e */
[----:B0-----:R-:W0:Y:S02]  /*ae310*/  @!P2 LDC.64 R16, c[0x0][0x5c0] ;  /* 0x00017000ff10ab82 */ /* 0x001e240000000a00 */
[----:B0-----:R-:W-:-:S05]  /*ae320*/  @!P2 IADD3 R16, P6, R24, R16, RZ ;  /* 0x000000101810a210 */ /* 0x001fca0007fde0ff */
[----:B------:R-:W-:Y:S02]  /*ae330*/  @!P2 IMAD.X R17, R32, 0x1, R17, P6 ;  /* 0x000000012011a824 */ /* 0x000fe400030e0611 */
[----:B----4-:R-:W-:Y:S02]  /*ae340*/  FMUL R18, R71, UR27 ;  /* 0x0000001b47127c20 */ /* 0x010fe40008400000 */
[----:B------:R-:W4:Y:S03]  /*ae350*/  LDL.LU R71, [R1+0x15d0] ;  /* 0x0015d00001477983 */ /* 0x000f260000300800 */
[----:B------:R-:W-:Y:S01]  /*ae360*/  F2FP.SATFINITE.E4M3.F32.PACK_AB_MERGE_C R18, RZ, R18, RZ ;  /* 0x00000012ff12723e */ /* 0x000fe200048070ff */
[----:B------:R-:W4:Y:S04]  /*ae370*/  LDL.LU R69, [R1+0x15d4] ;  /* 0x0015d40001457983 */ /* 0x000f280000300800 */
[----:B------:R0:W-:Y:S01]  /*ae380*/  @!P2 STG.E.U8 desc[UR30][R16.64+0x198], R18 ;  /* 0x000198121000a986 */ /* 0x0001e2000c10111e */
[----:B------:R-:W-:-:S13]  /*ae390*/  ISETP.LT.OR P2, PT, R31, 0x19a, !P1 ;  /* 0x0000019a1f00780c */ /* 0x000fda0004f41670 */
[----:B0-----:R-:W0:Y:S01]  /*ae3a0*/  @!P2 LDC.64 R16, c[0x0][0x5c0] ;  /* 0x00017000ff10ab82 */ /* 0x001e220000000a00 */
[----:B------:R-:W-:Y:S01]  /*ae3b0*/  LOP3.LUT P3, RZ, R10, 0x80, RZ, 0xc0, !PT ;  /* 0x000000800aff7812 */ /* 0x000fe2000786c0ff */
[----:B------:R-:W-:Y:S02]  /*ae3c0*/  FMUL R18, R65, UR27 ;  /* 0x0000001b41127c20 */ /* 0x000fe40008400000 */
[----:B------:R-:W4:Y:S01]  /*ae3d0*/  LDL.LU R65, [R1+0x15d8] ;  /* 0x0015d80001417983 */ /* 0x000f220000300800 */
[----:B0-----:R-:W-:Y:S02]  /*ae3e0*/  @!P2 IADD3 R16, P6, R24, R16, RZ ;  /* 0x000000101810a210 */ /* 0x001fe40007fde0ff */
[----:B------:R-:W-:-:S03]  /*ae3f0*/  F2FP.SATFINITE.E4M3.F32.PACK_AB_MERGE_C R18, RZ, R18, RZ ;  /* 0x00000012ff12723e */ /* 0x000fc600048070ff */
        /* <DEDUP_REMOVED lines=9> */
[----:B------:R-:W-:Y:S02]  /*ae490*/  LOP3.LUT P4, RZ, R7, 0x400000, RZ, 0xc0, !PT ;  /* 0x0040000007ff7812 */ /* 0x000fe4000788c0ff */
[----:B------:R-:W-:Y:S01]  /*ae4a0*/  ISETP.LT.OR P2, PT, R31, 0x1a1, !P1 ;  /* 0x000001a11f00780c */ /* 0x000fe20004f41670 */
[----:B------:R-:W3:Y:S01]  /*ae4b0*/  LDL.LU R68, [R1+0x15e4] ;  /* 0x0015e40001447983 */ /* 0x000ee20000300800 */
[----:B------:R-:W-:-:S09]  /*ae4c0*/  F2FP.SATFINITE.E4M3.F32.PACK_AB_MERGE_C R16, RZ, R16, RZ ;  /* 0x00000010ff10723e */ /* 0x000fd200048070ff */
        /* <DEDUP_REMOVED lines=25> */
[----:B0-----:R-:W-:Y:S01]  /*ae660*/  @!P2 IADD3 R16, P6, R24, R16, RZ ;  /* 0x000000101810a210 */ /* 0x001fe20007fde0ff */
[----:B--2---:R-:W-:Y:S02]  /*ae670*/  FMUL R18, R19, UR27 ;  /* 0x0000001b13127c20 */ /* 0x004fe40008400000 */
[----:B------:R-:W2:Y:S04]  /*ae680*/  LDL.LU R19, [R1+0x15f0] ;  /* 0x0015f00001137983 */ /* 0x000ea80000300800 */
[----:B------:R-:W2:Y:S01]  /*ae690*/  LDL.LU R69, [R1+0x15f4] ;  /* 0x0015f40001457983 */ /* 0x000ea20000300800 */
[----:B------:R-:W-:Y:S01]  /*ae6a0*/  @!P2 IMAD.X R17, R32, 0x1, R17, P6 ;  /* 0x000000012011a824 */ /* 0x000fe200030e0611 */
        /* <DEDUP_REMOVED lines=117> */
[----:B------:R4:W-:Y:S01]  /*aee00*/  @!P3 STG.E.U8 desc[UR30][R126.64+0x1c8], R16 ;  /* 0x0001c8107e00b986 */ /* 0x0009e2000c10111e */
[----:B------:R-:W-:Y:S02]  /*aee10*/  LOP3.LUT P4, RZ, R7, 0x10000, RZ, 0xc0, !PT ;  /* 0x0001000007ff7812 */ /* 0x000fe4000788c0ff */
[----:B------:R-:W-:Y:S01]  /*aee20*/  ISETP.LT.OR P2, PT, R31, 0x1d1, !P1 ;  /* 0x000001d11f00780c */ /* 0x000fe20004f41670 */
[----:B----4-:R-:W-:Y:S02]  /*aee30*/  FMUL R16, R71, UR27 ;  /* 0x0000001b47107c20 */ /* 0x010fe40008400000 */
[----:B------:R-:W4:Y:S03]  /*aee40*/  LDL.LU R71, [R1+0x163c] ;  /* 0x00163c0001477983 */ /* 0x000f260000300800 */
[----:B------:R-:W-:-:S05]  /*aee50*/  F2FP.SATFINITE.E4M3.F32.PACK_AB_MERGE_C R16, RZ, R16, RZ ;  /* 0x00000010ff10723e */ /* 0x000fca00048070ff */
[----:B------:R0:W-:Y:S02]  /*aee60*/  @!P4 STG.E.U8 desc[UR30][R124.64+0x1c9], R16 ;  /* 0x0001c9107c00c986 */ /* 0x0001e4000c10111e */
[----:B0-----:R-:W0:Y:S02]  /*aee70*/  @!P2 LDC.64 R16, c[0x0][0x5c0] ;  /* 0x00017000ff10ab82 */ /* 0x001e240000000a00 */
[----:B0-----:R-:W-:Y:S01]  /*aee80*/  @!P2 IADD3 R16, P6, R24, R16, RZ ;  /* 0x000000101810a210 */ /* 0x001fe20007fde0ff */
[----:B------:R-:W-:Y:S02]  /*aee90*/  FMUL R18, R65, UR27 ;  /* 0x0000001b41127c20 */ /* 0x000fe40008400000 */
[----:B------:R-:W4:Y:S02]  /*aeea0*/  LDL.LU R65, [R1+0x1640] ;  /* 0x0016400001417983 */ /* 0x000f240000300800 */
[----:B------:R-:W-:Y:S01]  /*aeeb0*/  @!P2 IMAD.X R17, R32, 0x1, R17, P6 ;  /* 0x000000012011a824 */ /* 0x000fe200030e0611 */
[----:B------:R-:W-:Y:S01]  /*aeec0*/  F2FP.SATFINITE.E4M3.F32.PACK_AB_MERGE_C R18, RZ, R18, RZ ;  /* 0x00000012ff12723e */ /* 0x000fe200048070ff */
[----:B------:R-:W4:Y:S04]  /*aeed0*/  LDL.LU R68, [R1+0x1644] ;  /* 0x0016440001447983 */ /* 0x000f280000300800 */
[----:B------:R0:W-:Y:S01]  /*aeee0*/  @!P2 STG.E.U8 desc[UR30][R16.64+0x1d0], R18 ;  /* 0x0001d0121000a986 */ /* 0x0001e2000c10111e */
[----:B------:R-:W-:-:S13]  /*aeef0*/  ISETP.LT.OR P2, PT, R31, 0x1d2, !P1 ;  /* 0x000001d21f00780c */ /* 0x000fda0004f41670 */
[----:B0-----:R-:W0:Y:S02]  /*aef00*/  @!P2 LDC.64 R16, c[0x0][0x5c0] ;  /* 0x00017000ff10ab82 */ /* 0x001e240000000a00 */
[----:B0-----:R-:W-:-:S05]  /*aef10*/  @!P2 IADD3 R16, P6, R24, R16, RZ ;  /* 0x000000101810a210 */ /* 0x001fca0007fde0ff */
[----:B------:R-:W-:Y:S01]  /*aef20*/  @!P2 IMAD.X R17, R32, 0x1, R17, P6 ;  /* 0x000000012011a824 */ /* 0x000fe200030e0611 */
[----:B------:R-:W-:Y:S01]  /*aef30*/  LOP3.LUT P0, RZ, R10, 0x1, RZ, 0xc0, !PT ;  /* 0x000000010aff7812 */ /* 0x000fe2000780c0ff */
[----:B--2---:R-:W-:Y:S02]  /*aef40*/  FMUL R18, R19, UR27 ;  /* 0x0000001b13127c20 */ /* 0x004fe40008400000 */
[----:B------:R-:W2:Y:S03]  /*aef50*/  LDL.LU R19, [R1+0x1648] ;  /* 0x0016480001137983 */ /* 0x000ea60000300800 */
[----:B------:R-:W-:-:S05]  /*aef60*/  F2FP.SATFINITE.E4M3.F32.PACK_AB_MERGE_C R18, RZ, R18, RZ ;  /* 0x00000012ff12723e */ /* 0x000fca00048070ff */
[----:B------:R0:W-:Y:S02]  /*aef70*/  @!P2 STG.E.U8 desc[UR30][R16.64+0x1d1], R18 ;  /* 0x0001d1121000a986 */ /* 0x0001e4000c10111e */
[----:B0-----:R-:W-:Y:S02]  /*aef80*/  FMUL R16, R69, UR27 ;  /* 0x0000001b45107c20 */ /* 0x001fe40008400000 */
[----:B------:R-:W2:Y:S03]  /*aef90*/  LDL.LU R69, [R1+0x164c] ;  /* 0x00164c0001457983 */ /* 0x000ea60000300800 */
        /* <DEDUP_REMOVED lines=13> */
[----:B------:R-:W-:-:S05]  /*af070*/  F2FP.SATFINITE.E4M3.F32.PACK_AB_MERGE_C R18, RZ, R18, RZ ;  /* 0x00000012ff12723e */ /* 0x000fca00048070ff */
        /* <DEDUP_REMOVED lines=12> */
[----:B------:R2:W-:Y:S01]  /*af140*/  @!P3 STG.E.U8 desc[UR30][R134.64+0x1d8], R16 ;  /* 0x0001d8108600b986 */ /* 0x0005e2000c10111e */
[----:B------:R-:W-:Y:S02]  /*af150*/  LOP3.LUT P4, RZ, R7, 0x4000, RZ, 0xc0, !PT ;  /* 0x0000400007ff7812 */ /* 0x000fe4000788c0ff */
[----:B------:R-:W-:Y:S01]  /*af160*/  ISETP.LT.OR P2, PT, R31, 0x1e1, !P1 ;  /* 0x000001e11f00780c */ /* 0x000fe20004f41670 */
[----:B--2---:R-:W-:Y:S02]  /*af170*/  FMUL R16, R19, UR27 ;  /* 0x0000001b13107c20 */ /* 0x004fe40008400000 */
[----:B------:R-:W2:Y:S03]  /*af180*/  LDL.LU R19, [R1+0x165c] ;  /* 0x00165c0001137983 */ /* 0x000ea60000300800 */
[----:B------:R-:W-:-:S05]  /*af190*/  F2FP.SATFINITE.E4M3.F32.PACK_AB_MERGE_C R16, RZ, R16, RZ ;  /* 0x00000010ff10723e */ /* 0x000fca00048070ff */
[----:B------:R0:W-:Y:S02]  /*af1a0*/  @!P4 STG.E.U8 desc[UR30][R132.64+0x1d9], R16 ;  /* 0x0001d9108400c986 */ /* 0x0001e4000c10111e */
[----:B0-----:R-:W0:Y:S01]  /*af1b0*/  @!P2 LDC.64 R16, c[0x0][0x5c0] ;  /* 0x00017000ff10ab82 */ /* 0x001e220000000a00 */
[----:B------:R-:W-:Y:S02]  /*af1c0*/  FMUL R18, R69, UR27 ;  /* 0x0000001b45127c20 */ /* 0x000fe40008400000 */
[----:B------:R-:W2:Y:S04]  /*af1d0*/  LDL.LU R69, [R1+0x1660] ;  /* 0x0016600001457983 */ /* 0x000ea80000300800 */
[----:B------:R-:W2:Y:S01]  /*af1e0*/  LDL.LU R68, [R1+0x1664] ;  /* 0x0016640001447983 */ /* 0x000ea20000300800 */
[----:B------:R-:W-:-:S02]  /*af1f0*/  F2FP.SATFINITE.E4M3.F32.PACK_AB_MERGE_C R18, RZ, R18, RZ ;  /* 0x00000012ff12723e */ /* 0x000fc400048070ff */
[----:B0-----:R-:W-:-:S05]  /*af200*/  @!P2 IADD3 R16, P6, R24, R16, RZ ;  /* 0x000000101810a210 */ /* 0x001fca0007fde0ff */
[----:B------:R-:W-:-:S05]  /*af210*/  @!P2 IMAD.X R17, R32, 0x1, R17, P6 ;  /* 0x000000012011a824 */ /* 0x000fca00030e0611 */
[----:B------:R3:W-:Y:S02]  /*af220*/  @!P2 STG.E.U8 desc[UR30][R16.64+0x1e0], R18 ;  /* 0x0001e0121000a986 */ /* 0x0007e4000c10111e */
[----:B---3--:R-:W-:Y:S02]  /*af230*/  FMUL R18, R70, UR27 ;  /* 0x0000001b46127c20 */ /* 0x008fe40008400000 */
[----:B------:R-:W3:Y:S01]  /*af240*/  LDL.LU R70, [R1+0x1668] ;  /* 0x0016680001467983 */ /* 0x000ee20000300800 */
[----:B------:R-:W-:-:S13]  /*af250*/  ISETP.LT.OR P2, PT, R31, 0x1e2, !P1 ;  /* 0x000001e21f00780c */ /* 0x000fda0004f41670 */
[----:B------:R-:W0:Y:S01]  /*af260*/  @!P2 LDC.64 R16, c[0x0][0x5c0] ;  /* 0x00017000ff10ab82 */ /* 0x000e220000000a00 */
[----:B------:R-:W-:Y:S02]  /*af270*/  F2FP.SATFINITE.E4M3.F32.PACK_AB_MERGE_C R18, RZ, R18, RZ ;  /* 0x00000012ff12723e */ /* 0x000fe400048070ff */
[C---:B------:R-:W-:Y:S02]  /*af280*/  LOP3.LUT P0, RZ, R7.reuse, 0x40000000, RZ, 0xc0, !PT ;  /* 0x4000000007ff7812 */ /* 0x040fe4000780c0ff */
[----:B------:R-:W-:Y:S02]  /*af290*/  LOP3.LUT P5, RZ, R7, 0x2000, RZ, 0xc0, !PT ;  /* 0x0000200007ff7812 */ /* 0x000fe400078ac0ff */
[----:B0-----:R-:W-:-:S05]  /*af2a0*/  @!P2 IADD3 R16, P6, R24, R16, RZ ;  /* 0x000000101810a210 */ /* 0x001fca0007fde0ff */
[----:B------:R-:W-:-:S05]  /*af2b0*/  @!P2 IMAD.X R17, R32, 0x1, R17, P6 ;  /* 0x000000012011a824 */ /* 0x000fca00030e0611 */
[----:B------:R4:W-:Y:S01]  /*af2c0*/  @!P2 STG.E.U8 desc[UR30][R16.64+0x1e1], R18 ;  /* 0x0001e1121000a986 */ /* 0x0009e2000c10111e */
[----:B------:R-:W-:Y:S01]  /*af2d0*/  ISETP.LT.OR P2, PT, R31, 0x1e9, !P1 ;  /* 0x000001e91f00780c */ /* 0x000fe20004f41670 */
[----:B----4-:R-:W-:Y:S02]  /*af2e0*/  FMUL R16, R71, UR27 ;  /* 0x0000001b47107c20 */ /* 0x010fe40008400000 */
[----:B------:R-:W4:Y:S03]  /*af2f0*/  LDL.LU R71, [R1+0x166c] ;  /* 0x00166c0001477983 */ /* 0x000f260000300800 */
[----:B------:R-:W-:-:S05]  /*af300*/  F2FP.SATFINITE.E4M3.F32.PACK_AB_MERGE_C R16, RZ, R16, RZ ;  /* 0x00000010ff10723e */ /* 0x000fca00048070ff */
[----:B------:R0:W-:Y:S02]  /*af310*/  @!P0 STG.E.U8 desc[UR30][R138.64+0x1e0], R16 ;  /* 0x0001e0108a008986 */ /* 0x0001e4000c10111e */
[----:B0-----:R-:W-:-:S05]  /*af320*/  FMUL R16, R65, UR27 ;  /* 0x0000001b41107c20 */ /* 0x001fca0008400000 */
[----:B------:R-:W-:-:S05]  /*af330*/  F2FP.SATFINITE.E4M3.F32.PACK_AB_MERGE_C R16, RZ, R16, RZ ;  /* 0x00000010ff10723e */ /* 0x000fca00048070ff */
[----:B------:R0:W-:Y:S02]  /*af340*/  @!P5 STG.E.U8 desc[UR30][R136.64+0x1e1], R16 ;  /* 0x0001e1108800d986 */ /* 0x0001e4000c10111e */
[----:B0-----:R-:W0:Y:S02]  /*af350*/  @!P2 LDC.64 R16, c[0x0][0x5c0] ;  /* 0x00017000ff10ab82 */ /* 0x001e240000000a00 */
[----:B0-----:R-:W-:-:S05]  /*af360*/  @!P2 IADD3 R16, P6, R24, R16, RZ ;  /* 0x000000101810a210 */ /* 0x001fca0007fde0ff */
[----:B------:R-:W-:Y:S01]  /*af370*/  @!P2 IMAD.X R17, R32, 0x1, R17, P6 ;  /* 0x000000012011a824 */ /* 0x000fe200030e0611 */
[----:B------:R-:W-:Y:S01]  /*af380*/  LOP3.LUT P3, RZ, R7, 0x20000000, RZ, 0xc0, !PT ;  /* 0x2000000007ff7812 */ /* 0x000fe2000786c0ff */
[----:B--2---:R-:W-:Y:S02]  /*af390*/  FMUL R18, R19, UR27 ;  /* 0x0000001b13127c20 */ /* 0x004fe40008400000 */
[----:B------:R-:W2:Y:S03]  /*af3a0*/  LDL.LU R19, [R1+0x1670] ;  /* 0x0016700001137983 */ /* 0x000ea60000300800 */
[----:B------:R-:W-:Y:S01]  /*af3b0*/  F2FP.SATFINITE.E4M3.F32.PACK_AB_MERGE_C R18, RZ, R18, RZ ;  /* 0x00000012ff12723e */ /* 0x000fe200048070ff */
[----:B------:R-:W2:Y:S04]  /*af3c0*/  LDL.LU R65, [R1+0x1674] ;  /* 0x0016740001417983 */ /* 0x000ea80000300800 */
[----:B------:R0:W-:Y:S01]  /*af3d0*/  @!P2 STG.E.U8 desc[UR30][R16.64+0x1e8], R18 ;  /* 0x0001e8121000a986 */ /* 0x0001e2000c10111e */
[----:B------:R-:W-:-:S13]  /*af3e0*/  ISETP.LT.OR P2, PT, R31, 0x1ea, !P1 ;  /* 0x000001ea1f00780c */ /* 0x000fda0004f41670 */
[----:B0-----:R-:W0:Y:S01]  /*af3f0*/  @!P2 LDC.64 R16, c[0x0][0x5c0] ;  /* 0x00017000ff10ab82 */ /* 0x001e220000000a00 */
[----:B------:R-:W-:Y:S02]  /*af400*/  FMUL R18, R69, UR27 ;  /* 0x0000001b45127c20 */ /* 0x000fe40008400000 */
[----:B------:R-:W2:Y:S03]  /*af410*/  LDL.LU R69, [R1+0x1678] ;  /* 0x0016780001457983 */ /* 0x000ea60000300800 */
[----:B------:R-:W-:Y:S02]  /*af420*/  F2FP.SATFINITE.E4M3.F32.PACK_AB_MERGE_C R18, RZ, R18, RZ ;  /* 0x00000012ff12723e */ /* 0x000fe400048070ff */
[----:B0-----:R-:W-:-:S05]  /*af430*/  @!P2 IADD3 R16, P6, R24, R16, RZ ;  /* 0x000000101810a210 */ /* 0x001fca0007fde0ff */
[----:B------:R-:W-:-:S05]  /*af440*/  @!P2 IMAD.X R17, R32, 0x1, R17, P6 ;  /* 0x000000012011a824 */ /* 0x000fca00030e0611 */
        /* <DEDUP_REMOVED lines=26> */
[----:B0-----:R-:W-:Y:S02]  /*af5f0*/  FMUL R16, R65, UR27 ;  /* 0x0000001b41107c20 */ /* 0x001fe40008400000 */
[----:B------:R-:W2:Y:S04]  /*af600*/  LDL.LU R65, [R1+0x1688] ;  /* 0x0016880001417983 */ /* 0x000ea80000300800 */
[----:B------:R-:W2:Y:S01]  /*af610*/  LDL.LU R68, [R1+0x168c] ;  /* 0x00168c0001447983 */ /* 0x000ea20000300800 */
[----:B------:R-:W-:-:S05]  /*af620*/  F2FP.SATFINITE.E4M3.F32.PACK_AB_MERGE_C R16, RZ, R16, RZ ;  /* 0x00000010ff10723e */ /* 0x000fca00048070ff */
[----:B------:R0:W-:Y:S02]  /*af630*/  @!P5 STG.E.U8 desc[UR30][R146.64+0x1f0], R16 ;  /* 0x0001f0109200d986 */ /* 0x0001e4000c10111e */
[----:B0-----:R-:W-:Y:S02]  /*af640*/  FMUL R16, R69, UR27 ;  /* 0x0000001b45107c20 */ /* 0x001fe40008400000 */
[----:B------:R-:W2:Y:S01]  /*af650*/  LDL.LU R69, [R1+0x1690] ;  /* 0x0016900001457983 */ /* 0x000ea20000300800 */
[----:B---3--:R-:W-:-:S03]  /*af660*/  FMUL R18, R70, UR27 ;  /* 0x0000001b46127c20 */ /* 0x008fc60008400000 */
[----:B------:R-:W3:Y:S01]  /*af670*/  LDL.LU R70, [R1+0x1694] ;  /* 0x0016940001467983 */ /* 0x000ee20000300800 */
[----:B------:R-:W-:Y:S02]  /*af680*/  LOP3.LUT P0, RZ, R7, 0x800, RZ, 0xc0, !PT ;  /* 0x0000080007ff7812 */ /* 0x000fe4000780c0ff */
[----:B------:R-:W-:Y:S02]  /*af690*/  ISETP.LT.OR P2, PT, R31, 0x1f9, !P1 ;  /* 0x000001f91f00780c */ /* 0x000fe40004f41670 */
[----:B------:R-:W-:-:S09]  /*af6a0*/  F2FP.SATFINITE.E4M3.F32.PACK_AB_MERGE_C R16, RZ, R16, RZ ;  /* 0x00000010ff10723e */ /* 0x000fd200048070ff */
[----:B------:R0:W-:Y:S02]  /*af6b0*/  @!P0 STG.E.U8 desc[UR30][R144.64+0x1f1], R16 ;  /* 0x0001f11090008986 */ /* 0x0001e4000c10111e */
[----:B0-----:R-:W0:Y:S01]  /*af6c0*/  @!P2 LDC.64 R16, c[0x0][0x5c0] ;  /* 0x00017000ff10ab82 */ /* 0x001e220000000a00 */
[----:B------:R-:W-:Y:S02]  /*af6d0*/  ISETP.LT.OR P1, PT, R31, 0x1fa, !P1 ;  /* 0x000001fa1f00780c */ /* 0x000fe40004f21670 */
[----:B------:R-:W-:Y:S02]  /*af6e0*/  F2FP.SATFINITE.E4M3.F32.PACK_AB_MERGE_C R18, RZ, R18, RZ ;  /* 0x00000012ff12723e */ /* 0x000fe400048070ff */
[----:B0-----:R-:W-:-:S05]  /*af6f0*/  @!P2 IADD3 R16, P6, R24, R16, RZ ;  /* 0x000000101810a210 */ /* 0x001fca0007fde0ff */
[----:B------:R-:W-:-:S05]  /*af700*/  @!P2 IMAD.X R17, R32, 0x1, R17, P6 ;  /* 0x000000012011a824 */ /* 0x000fca00030e0611 */
[----:B------:R0:W-:Y:S02]  /*af710*/  @!P2 STG.E.U8 desc[UR30][R16.64+0x1f8], R18 ;  /* 0x0001f8121000a986 */ /* 0x0001e4000c10111e */
[----:B0-----:R-:W0:Y:S01]  /*af720*/  @!P1 LDC.64 R16, c[0x0][0x5c0] ;  /* 0x00017000ff109b82 */ /* 0x001e220000000a00 */
[----:B----4-:R-:W-:Y:S01]  /*af730*/  FMUL R18, R71, UR27 ;  /* 0x0000001b47127c20 */ /* 0x010fe20008400000 */
[----:B------:R-:W-:Y:S01]  /*af740*/  LOP3.LUT P4, RZ, R7, 0x8000000, RZ, 0xc0, !PT ;  /* 0x0800000007ff7812 */ /* 0x000fe2000788c0ff */
[----:B------:R-:W4:Y:S03]  /*af750*/  LDL.LU R71, [R1+0x1698] ;  /* 0x0016980001477983 */ /* 0x000f260000300800 */
[----:B------:R-:W-:Y:S01]  /*af760*/  F2FP.SATFINITE.E4M3.F32.PACK_AB_MERGE_C R18, RZ, R18, RZ ;  /* 0x00000012ff12723e */ /* 0x000fe200048070ff */
[----:B------:R-:W4:Y:S01]  /*af770*/  LDL.LU R75, [R1+0x169c] ;  /* 0x00169c00014b7983 */ /* 0x000f220000300800 */
[----:B0-----:R-:W-:-:S05]  /*af780*/  @!P1 IADD3 R16, P2, R24, R16, RZ ;  /* 0x0000001018109210 */ /* 0x001fca0007f5e0ff */
[----:B------:R-:W-:-:S05]  /*af790*/  @!P1 IMAD.X R17, R32, 0x1, R17, P2 ;  /* 0x0000000120119824 */ /* 0x000fca00010e0611 */
[----:B------:R2:W-:Y:S01]  /*af7a0*/  @!P1 STG.E.U8 desc[UR30][R16.64+0x1f9], R18 ;  /* 0x0001f91210009986 */ /* 0x0005e2000c10111e */
[C---:B------:R-:W-:Y:S02]  /*af7b0*/  LOP3.LUT P1, RZ, R7.reuse, 0x400, RZ, 0xc0, !PT ;  /* 0x0000040007ff7812 */ /* 0x040fe4000782c0ff */
[C---:B------:R-:W-:Y:S02]  /*af7c0*/  LOP3.LUT P6, RZ, R7.reuse, 0x100, RZ, 0xc0, !PT ;  /* 0x0000010007ff7812 */ /* 0x040fe400078cc0ff */
[----:B------:R-:W-:Y:S02]  /*af7d0*/  LOP3.LUT P5, RZ, R7, 0x40, RZ, 0xc0, !PT ;  /* 0x0000004007ff7812 */ /* 0x000fe400078ac0ff */
[C---:B------:R-:W-:Y:S02]  /*af7e0*/  LOP3.LUT P3, RZ, R4.reuse, 0x20000000, RZ, 0xc0, !PT ;  /* 0x2000000004ff7812 */ /* 0x040fe4000786c0ff */
[----:B------:R-:W-:Y:S01]  /*af7f0*/  LOP3.LUT P0, RZ, R4, 0x10000000, RZ, 0xc0, !PT ;  /* 0x1000000004ff7812 */ /* 0x000fe2000780c0ff */
[----:B--2---:R-:W-:-:S05]  /*af800*/  FMUL R16, R19, UR27 ;  /* 0x0000001b13107c20 */ /* 0x004fca0008400000 */
[----:B------:R-:W-:-:S05]  /*af810*/  F2FP.SATFINITE.E4M3.F32.PACK_AB_MERGE_C R19, RZ, R16, RZ ;  /* 0x00000010ff13723e */ /* 0x000fca00048070ff */
[----:B------:R-:W-:Y:S01]  /*af820*/  @!P4 STG.E.U8 desc[UR30][R154.64+0x1f8], R19 ;  /* 0x0001f8139a00c986 */ /* 0x000fe2000c10111e */
[----:B------:R-:W-:-:S03]  /*af830*/  FMUL R16, R65, UR27 ;  /* 0x0000001b41107c20 */ /* 0x000fc60008400000 */
[----:B------:R-:W2:Y:S02]  /*af840*/  LDL.LU R65, [R1+0x16a0] ;  /* 0x0016a00001417983 */ /* 0x000ea40000300800 */
[----:B------:R-:W-:-:S05]  /*af850*/  F2FP.SATFINITE.E4M3.F32.PACK_AB_MERGE_C R16, RZ, R16, RZ ;  /* 0x00000010ff10723e */ /* 0x000fca00048070ff */
[----:B------:R0:W-:Y:S02]  /*af860*/  @!P1 STG.E.U8 desc[UR30][R152.64+0x1f9], R16 ;  /* 0x0001f91098009986 */ /* 0x0001e4000c10111e */
[----:B0-----:R-:W-:Y:S02]  /*af870*/  FMUL R16, R68, UR27 ;  /* 0x0000001b44107c20 */ /* 0x001fe40008400000 */
[----:B------:R-:W2:Y:S03]  /*af880*/  LDL.LU R68, [R1+0x16a4] ;  /* 0x0016a40001447983 */ /* 0x000ea60000300800 */
[----:B------:R-:W-:-:S05]  /*af890*/  F2FP.SATFINITE.E4M3.F32.PACK_AB_MERGE_C R16, RZ, R16, RZ ;  /* 0x00000010ff10723e */ /* 0x000fca00048070ff */
[----:B------:R0:W-:Y:S02]  /*af8a0*/  @!P6 STG.E.U8 desc[UR30][R150.64+0x100], R16 ;  /* 0x000100109600e986 */ /* 0x0001e4000c10111e */
[----:B0-----:R-:W-:-:S05]  /*af8b0*/  FMUL R16, R69, UR27 ;  /* 0x0000001b45107c20 */ /* 0x001fca0008400000 */
[----:B------:R-:W-:-:S05]  /*af8c0*/  F2FP.SATFINITE.E4M3.F32.PACK_AB_MERGE_C R16, RZ, R16, RZ ;  /* 0x00000010ff10723e */ /* 0x000fca00048070ff */
[----:B------:R0:W-:Y:S02]  /*af8d0*/  @!P5 STG.E.U8 desc[UR30][R148.64+0x101], R16 ;  /* 0x000101109400d986 */ /* 0x0001e4000c10111e */
[----:B0-----:R-:W0:Y:S01]  /*af8e0*/  @!P3 LDC.64 R16, c[0x0][0x5c0] ;  /* 0x00017000ff10bb82 */ /* 0x001e220000000a00 */
[----:B---3--:R-:W-:-:S05]  /*af8f0*/  FMUL R18, R70, UR27 ;  /* 0x0000001b46127c20 */ /* 0x008fca0008400000 */
[----:B------:R-:W-:Y:S02]  /*af900*/  F2FP.SATFINITE.E4M3.F32.PACK_AB_MERGE_C R18, RZ, R18, RZ ;  /* 0x00000012ff12723e */ /* 0x000fe400048070ff */
[----:B0-----:R-:W-:-:S05]  /*af910*/  @!P3 IADD3 R16, P1, R33, R16, RZ ;  /* 0x000000102110b210 */ /* 0x001fca0007f3e0ff */
[----:B------:R-:W-:Y:S02]  /*af920*/  @!P3 IMAD.X R17, R157, 0x1, R17, P1 ;  /* 0x000000019d11b824 */ /* 0x000fe400008e0611 */
[----:B------:R-:W3:Y:S04]  /*af930*/  LDL.LU R157, [R1+0x1df4] ;  /* 0x001df400019d7983 */ /* 0x000ee80000300800 */
[----:B------:R0:W-:Y:S04]  /*af940*/  @!P3 STG.E.U8 desc[UR30][R16.64+0x100], R18 ;  /* 0x000100121000b986 */ /* 0x0001e8000c10111e */
[----:B------:R-:W3:Y:S01]  /*af950*/  LDL.LU R69, [R1+0x16a8] ;  /* 0x0016a80001457983 */ /* 0x000ee20000300800 */
[----:B0-----:R-:W0:Y:S02]  /*af960*/  @!P0 LDC.64 R16, c[0x0][0x5c0] ;  /* 0x00017000ff108b82 */ /* 0x001e240000000a00 */
[----:B0-----:R-:W-:-:S02]  /*af970*/  @!P0 IADD3 R16, P1, R158, R16, RZ ;  /* 0x000000109e108210 */ /* 0x001fc40007f3e0ff */
[----:B------:R-:W3:Y:S03]  /*af980*/  LDL.LU R158, [R1+0x1df0] ;  /* 0x001df000019e7983 */ /* 0x000ee60000300800 */
[----:B------:R-:W-:Y:S02]  /*af990*/  @!P0 IMAD.X R17, R159, 0x1, R17, P1 ;  /* 0x000000019f118824 */ /* 0x000fe400008e0611 */
[----:B------:R-:W3:Y:S01]  /*af9a0*/  LDL.LU R159, [R1+0x1dec] ;  /* 0x001dec00019f7983 */ /* 0x000ee20000300800 */
[----:B----4-:R-:W-:Y:S01]  /*af9b0*/  FMUL R18, R71, UR27 ;  /* 0x0000001b47127c20 */ /* 0x010fe20008400000 */
[C---:B------:R-:W-:Y:S02]  /*af9c0*/  LOP3.LUT P1, RZ, R7.reuse, 0x20, RZ, 0xc0, !PT ;  /* 0x0000002007ff7812 */ /* 0x040fe4000782c0ff */
[----:B------:R-:W-:Y:S01]  /*af9d0*/  LOP3.LUT P2, RZ, R7, 0x10, RZ, 0xc0, !PT ;  /* 0x0000001007ff7812 */ /* 0x000fe2000784c0ff */
[----:B------:R-:W4:Y:S01]  /*af9e0*/  LDL.LU R70, [R1+0x16ac] ;  /* 0x0016ac0001467983 */ /* 0x000f220000300800 */
[----:B------:R-:W-:-:S02]  /*af9f0*/  F2FP.SATFINITE.E4M3.F32.PACK_AB_MERGE_C R18, RZ, R18, RZ ;  /* 0x00000012ff12723e */ /* 0x000fc400048070ff */
[----:B------:R-:W-:Y:S01]  /*afa00*/  LOP3.LUT P4, RZ, R4, 0x8000000, RZ, 0xc0, !PT ;  /* 0x0800000004ff7812 */ /* 0x000fe2000788c0ff */
[----:B------:R-:W4:Y:S04]  /*afa10*/  LDL.LU R71, [R1+0x16b0] ;  /* 0x0016b00001477983 */ /* 0x000f280000300800 */
[----:B------:R0:W-:Y:S02]  /*afa20*/  @!P0 STG.E.U8 desc[UR30][R16.64+0x101], R18 ;  /* 0x0001011210008986 */ /* 0x0001e4000c10111e */
[----:B0-----:R-:W-:-:S05]  /*afa30*/  FMUL R16, R75, UR27 ;  /* 0x0000001b4b107c20 */ /* 0x001fca0008400000 */
[----:B------:R-:W-:Y:S02]  /*afa40*/  F2FP.SATFINITE.E4M3.F32.PACK_AB_MERGE_C R16, RZ, R16, RZ ;  /* 0x00000010ff10723e */ /* 0x000fe400048070ff */
[----:B------:R-:W-:Y:S01]  /*afa50*/  LOP3.LUT P5, RZ, R4, 0x4000000, RZ, 0xc0, !PT ;  /* 0x0400000004ff7812 */ /* 0x000fe200078ac0ff */
[----:B--2---:R-:W-:-:S05]  /*afa60*/  FMUL R18, R68, UR27 ;  /* 0x0000001b44127c20 */ /* 0x004fca0008400000 */
[----:B------:R-:W-:Y:S01]  /*afa70*/  F2FP.SATFINITE.E4M3.F32.PACK_AB_MERGE_C R18, RZ, R18, RZ ;  /* 0x00000012ff12723e */ /* 0x000fe200048070ff */
[----:B---3--:R0:W-:Y:S02]  /*afa80*/  @!P1 STG.E.U8 desc[UR30][R158.64+0x108], R16 ;  /* 0x000108109e009986 */ /* 0x0081e4000c10111e */
[----:B0-----:R-:W-:Y:S02]  /*afa90*/  FMUL R16, R65, UR27 ;  /* 0x0000001b41107c20 */ /* 0x001fe40008400000 */
[----:B------:R-:W2:Y:S03]  /*afaa0*/  LDL.LU R65, [R1+0x16b4] ;  /* 0x0016b40001417983 */ /* 0x000ea60000300800 */
[----:B------:R-:W-:-:S05]  /*afab0*/  F2FP.SATFINITE.E4M3.F32.PACK_AB_MERGE_C R16, RZ, R16, RZ ;  /* 0x00000010ff10723e */ /* 0x000fca00048070ff */
[----:B------:R0:W-:Y:S02]  /*afac0*/  @!P2 STG.E.U8 desc[UR30][R156.64+0x109], R16 ;  /* 0x000109109c00a986 */ /* 0x0001e4000c10111e */
[----:B0-----:R-:W0:Y:S02]  /*afad0*/  @!P4 LDC.64 R16, c[0x0][0x5c0] ;  /* 0x00017000ff10cb82 */ /* 0x001e240000000a00 */
[----:B0-----:R-:W-:Y:S02]  /*afae0*/  @!P4 IADD3 R16, P1, R160, R16, RZ ;  /* 0x00000010a010c210 */ /* 0x001fe40007f3e0ff */
[----:B------:R-:W3:Y:S03]  /*afaf0*/  LDL.LU R160, [R1+0x1de8] ;  /* 0x001de80001a07983 */ /* 0x000ee60000300800 */
[----:B------:R-:W-:Y:S02]  /*afb00*/  @!P4 IMAD.X R17, R162, 0x1, R17, P1 ;  /* 0x00000001a211c824 */ /* 0x000fe400008e0611 */
[----:B------:R-:W3:Y:S04]  /*afb10*/  LDL.LU R162, [R1+0x1de4] ;  /* 0x001de40001a27983 */ /* 0x000ee80000300800 */
[----:B------:R0:W-:Y:S02]  /*afb20*/  @!P4 STG.E.U8 desc[UR30][R16.64+0x108], R18 ;  /* 0x000108121000c986 */ /* 0x0001e4000c10111e */
[----:B0-----:R-:W0:Y:S02]  /*afb30*/  @!P5 LDC.64 R16, c[0x0][0x5c0] ;  /* 0x00017000ff10db82 */ /* 0x001e240000000a00 */
[----:B0-----:R-:W-:-:S02]  /*afb40*/  @!P5 IADD3 R16, P1, R163, R16, RZ ;  /* 0x00000010a310d210 */ /* 0x001fc40007f3e0ff */
[----:B------:R-:W3:Y:S03]  /*afb50*/  LDL.LU R163, [R1+0x1de0] ;  /* 0x001de00001a37983 */ /* 0x000ee60000300800 */
[----:B------:R-:W-:Y:S02]  /*afb60*/  @!P5 IMAD.X R17, R161, 0x1, R17, P1 ;  /* 0x00000001a111d824 */ /* 0x000fe400008e0611 */
[----:B------:R-:W3:Y:S01]  /*afb70*/  LDL.LU R161, [R1+0x1ddc] ;  /* 0x001ddc0001a17983 */ /* 0x000ee20000300800 */
[----:B------:R-:W-:Y:S01]  /*afb80*/  FMUL R18, R69, UR27 ;  /* 0x0000001b45127c20 */ /* 0x000fe20008400000 */
[C---:B------:R-:W-:Y:S02]  /*afb90*/  LOP3.LUT P6, RZ, R7.reuse, 0x8, RZ, 0xc0, !PT ;  /* 0x0000000807ff7812 */ /* 0x040fe400078cc0ff */
[----:B------:R-:W-:Y:S01]  /*afba0*/  LOP3.LUT P3, RZ, R7, 0x4, RZ, 0xc0, !PT ;  /* 0x0000000407ff7812 */ /* 0x000fe2000786c0ff */
[----:B------:R-:W3:Y:S01]  /*afbb0*/  LDL.LU R69, [R1+0x16b8] ;  /* 0x0016b80001457983 */ /* 0x000ee20000300800 */
[----:B------:R-:W-:-:S02]  /*afbc0*/  F2FP.SATFINITE.E4M3.F32.PACK_AB_MERGE_C R18, RZ, R18, RZ ;  /* 0x00000012ff12723e */ /* 0x000fc400048070ff */
[----:B------:R-:W-:Y:S01]  /*afbd0*/  LOP3.LUT P0, RZ, R4, 0x2000000, RZ, 0xc0, !PT ;  /* 0x0200000004ff7812 */ /* 0x000fe2000780c0ff */
[----:B------:R-:W3:Y:S04]  /*afbe0*/  LDL.LU R75, [R1+0x16bc] ;  /* 0x0016bc00014b7983 */ /* 0x000ee80000300800 */
[----:B------:R4:W-:Y:S02]  /*afbf0*/  @!P5 STG.E.U8 desc[UR30][R16.64+0x109], R18 ;  /* 0x000109121000d986 */ /* 0x0009e4000c10111e */
[----:B----4-:R-:W-:Y:S01]  /*afc00*/  FMUL R16, R70, UR27 ;  /* 0x0000001b46107c20 */ /* 0x010fe20008400000 */
[----:B------:R-:W-:Y:S01]  /*afc10*/  LOP3.LUT P4, RZ, R7, 0x2, RZ, 0xc0, !PT ;  /* 0x0000000207ff7812 */ /* 0x000fe2000788c0ff */
[----:B------:R-:W4:Y:S03]  /*afc20*/  LDL.LU R70, [R1+0x16c0] ;  /* 0x0016c00001467983 */ /* 0x000f260000300800 */
[----:B------:R-:W-:-:S02]  /*afc30*/  F2FP.SATFINITE.E4M3.F32.PACK_AB_MERGE_C R16, RZ, R16, RZ ;  /* 0x00000010ff10723e */ /* 0x000fc400048070ff */
[----:B------:R-:W-:-:S07]  /*afc40*/  LOP3.LUT R2, R2, 0xffff7fff, RZ, 0xc0, !PT ;  /* 0xffff7fff02027812 */ /* 0x000fce00078ec0ff */
[----:B------:R-:W-:Y:S02]  /*afc50*/  @P4 LOP3.LUT R2, R2, 0x8000, RZ, 0xfc, !PT ;  /* 0x0000800002024812 */ /* 0x000fe400078efcff */
[----:B------:R-:W-:Y:S01]  /*afc60*/  LOP3.LUT P4, RZ, R4, 0x1000000, RZ, 0xc0, !PT ;  /* 0x0100000004ff7812 */ /* 0x000fe2000788c0ff */
[----:B--2---:R-:W-:-:S05]  /*afc70*/  FMUL R18, R65, UR27 ;  /* 0x0000001b41127c20 */ /* 0x004fca0008400000 */
[----:B------:R-:W-:Y:S01]  /*afc80*/  F2FP.SATFINITE.E4M3.F32.PACK_AB_MERGE_C R18, RZ, R18, RZ ;  /* 0x00000012ff12723e */ /* 0x000fe200048070ff */
[----:B---3--:R0:W-:Y:S02]  /*afc90*/  @!P6 STG.E.U8 desc[UR30][R162.64+0x110], R16 ;  /* 0x00011010a200e986 */ /* 0x0081e4000c10111e */
[----:B0-----:R-:W-:-:S05]  /*afca0*/  FMUL R16, R71, UR27 ;  /* 0x0000001b47107c20 */ /* 0x001fca0008400000 */
[----:B------:R-:W-:-:S05]  /*afcb0*/  F2FP.SATFINITE.E4M3.F32.PACK_AB_MERGE_C R16, RZ, R16, RZ ;  /* 0x00000010ff10723e */ /* 0x000fca00048070ff */
[----:B------:R0:W-:Y:S02]  /*afcc0*/  @!P3 STG.E.U8 desc[UR30][R160.64+0x111], R16 ;  /* 0x00011110a000b986 */ /* 0x0001e4000c10111e */
[----:B0-----:R-:W0:Y:S02]  /*afcd0*/  @!P0 LDC.64 R16, c[0x0][0x5c0] ;  /* 0x00017000ff108b82 */ /* 0x001e240000000a00 */
[----:B0-----:R-:W-:Y:S02]  /*afce0*/  @!P0 IADD3 R16, P1, R164, R16, RZ ;  /* 0x00000010a4108210 */ /* 0x001fe40007f3e0ff */
[----:B------:R-:W2:Y:S03]  /*afcf0*/  LDL.LU R164, [R1+0x1dd8] ;  /* 0x001dd80001a47983 */ /* 0x000ea60000300800 */
[----:B------:R-:W-:Y:S02]  /*afd00*/  @!P0 IMAD.X R17, R166, 0x1, R17, P1 ;  /* 0x00000001a6118824 */ /* 0x000fe400008e0611 */
[----:B------:R-:W3:Y:S04]  /*afd10*/  LDL.LU R166, [R1+0x1dd4] ;  /* 0x001dd40001a67983 */ /* 0x000ee80000300800 */
[----:B------:R0:W-:Y:S04]  /*afd20*/  @!P0 STG.E.U8 desc[UR30][R16.64+0x110], R18 ;  /* 0x0001101210008986 */ /* 0x0001e8000c10111e */
[----:B------:R-:W2:Y:S01]  /*afd30*/  LDL.LU R71, [R1+0x16c4] ;  /* 0x0016c40001477983 */ /* 0x000ea20000300800 */
[----:B0-----:R-:W0:Y:S02]  /*afd40*/  @!P4 LDC.64 R16, c[0x0][0x5c0] ;  /* 0x00017000ff10cb82 */ /* 0x001e240000000a00 */
[----:B0-----:R-:W-:-:S02]  /*afd50*/  @!P4 IADD3 R16, P1, R167, R16, RZ ;  /* 0x00000010a710c210 */ /* 0x001fc40007f3e0ff */
[----:B------:R-:W3:Y:S03]  /*afd60*/  LDL.LU R167, [R1+0x1dd0] ;  /* 0x001dd00001a77983 */ /* 0x000ee60000300800 */
[----:B------:R-:W-:Y:S01]  /*afd70*/  @!P4 IMAD.X R17, R165, 0x1, R17, P1 ;  /* 0x00000001a511c824 */ /* 0x000fe200008e0611 */
[----:B------:R-:W2:Y:S04]  /*afd80*/  LDL.LU R65, [R1+0x16c8] ;  /* 0x0016c80001417983 */ /* 0x000ea80000300800 */
[----:B------:R-:W2:Y:S01]  /*afd90*/  LDL.LU R165, [R1+0x1dcc] ;  /* 0x001dcc0001a57983 */ /* 0x000ea20000300800 */
[----:B------:R-:W-:Y:S02]  /*afda0*/  LOP3.LUT P6, RZ, R8, 0x80000000, RZ, 0xc0, !PT ;  /* 0x8000000008ff7812 */ /* 0x000fe400078cc0ff */
[----:B------:R-:W-:Y:S01]  /*afdb0*/  LOP3.LUT P1, RZ, R4, 0x1000000, RZ, 0xc0, !PT ;  /* 0x0100000004ff7812 */ /* 0x000fe2000782c0ff */
[----:B------:R-:W-:Y:S01]  /*afdc0*/  FMUL R18, R69, UR27 ;  /* 0x0000001b45127c20 */ /* 0x000fe20008400000 */
[----:B------:R-:W-:Y:S01]  /*afdd0*/  LOP3.LUT R2, R2, 0xffffbfff, RZ, 0xc0, !PT ;  /* 0xffffbfff02027812 */ /* 0x000fe200078ec0ff */
[----:B------:R-:W2:Y:S03]  /*afde0*/  LDL.LU R68, [R1+0x16cc] ;  /* 0x0016cc0001447983 */ /* 0x000ea60000300800 */
[----:B------:R-:W-:Y:S01]  /*afdf0*/  F2FP.SATFINITE.E4M3.F32.PACK_AB_MERGE_C R18, RZ, R18, RZ ;  /* 0x00000012ff12723e */ /* 0x000fe200048070ff */
[----:B------:R-:W2:Y:S04]  /*afe00*/  LDL.LU R69, [R1+0x16d0] ;  /* 0x0016d00001457983 */ /* 0x000ea80000300800 */
[----:B------:R-:W-:-:S02]  /*afe10*/  @P6 LOP3.LUT R2, R2, 0x4000, RZ, 0xfc, !PT ;  /* 0x0000400002026812 */ /* 0x000fc400078efcff */
[----:B------:R0:W-:Y:S02]  /*afe20*/  @!P1 STG.E.U8 desc[UR30][R16.64+0x111], R18 ;  /* 0x0001111210009986 */ /* 0x0001e4000c10111e */
[----:B------:R-:W-:Y:S02]  /*afe30*/  LOP3.LUT P4, RZ, R2, 0x8000, RZ, 0xc0, !PT ;  /* 0x0000800002ff7812 */ /* 0x000fe4000788c0ff */
[----:B------:R-:W-:Y:S01]  /*afe40*/  LOP3.LUT P2, RZ, R7, 0x1, RZ, 0xc0, !PT ;  /* 0x0000000107ff7812 */ /* 0x000fe2000784c0ff */
[----:B0-----:R-:W-:Y:S01]  /*afe50*/  FMUL R16, R75, UR27 ;  /* 0x0000001b4b107c20 */ /* 0x001fe20008400000 */
[----:B------:R-:W-:-:S04]  /*afe60*/  LOP3.LUT P5, RZ, R4, 0x800000, RZ, 0xc0, !PT ;  /* 0x0080000004ff7812 */ /* 0x000fc800078ac0ff */
[----:B------:R-:W-:Y:S02]  /*afe70*/  F2FP.SATFINITE.E4M3.F32.PACK_AB_MERGE_C R16, RZ, R16, RZ ;  /* 0x00000010ff10723e */ /* 0x000fe400048070ff */
[----:B------:R-:W-:-:S03]  /*afe80*/  LOP3.LUT P6, RZ, R4, 0x400000, RZ, 0xc0, !PT ;  /* 0x0040000004ff7812 */ /* 0x000fc600078cc0ff */
[----:B---3--:R4:W-:Y:S02]  /*afe90*/  @!P4 STG.E.U8 desc[UR30][R166.64+0x118], R16 ;  /* 0x00011810a600c986 */ /* 0x0089e4000c10111e */
[----:B----4-:R-:W-:Y:S01]  /*afea0*/  FMUL R16, R70, UR27 ;  /* 0x0000001b46107c20 */ /* 0x010fe20008400000 */
[----:B--2---:R-:W-:Y:S01]  /*afeb0*/  FMUL R18, R71, UR27 ;  /* 0x0000001b47127c20 */ /* 0x004fe20008400000 */
[----:B------:R-:W2:Y:S03]  /*afec0*/  LDL.LU R70, [R1+0x16d4] ;  /* 0x0016d40001467983 */ /* 0x000ea60000300800 */
[----:B------:R-:W-:-:S05]  /*afed0*/  F2FP.SATFINITE.E4M3.F32.PACK_AB_MERGE_C R16, RZ, R16, RZ ;  /* 0x00000010ff10723e */ /* 0x000fca00048070ff */
[----:B------:R0:W-:Y:S02]  /*afee0*/  @!P2 STG.E.U8 desc[UR30][R164.64+0x119], R16 ;  /* 0x00011910a400a986 */ /* 0x0001e4000c10111e */
[----:B0-----:R-:W0:Y:S01]  /*afef0*/  @!P5 LDC.64 R16, c[0x0][0x5c0] ;  /* 0x00017000ff10db82 */ /* 0x001e220000000a00 */
[----:B------:R-:W-:Y:S02]  /*aff00*/  F2FP.SATFINITE.E4M3.F32.PACK_AB_MERGE_C R18, RZ, R18, RZ ;  /* 0x00000012ff12723e */ /* 0x000fe400048070ff */
[----:B0-----:R-:W-:Y:S02]  /*aff10*/  @!P5 IADD3 R16, P1, R168, R16, RZ ;  /* 0x00000010a810d210 */ /* 0x001fe40007f3e0ff */
[----:B------:R-:W3:Y:S03]  /*aff20*/  LDL.LU R168, [R1+0x1dc8] ;  /* 0x001dc80001a87983 */ /* 0x000ee60000300800 */
[----:B------:R-:W-:-:S02]  /*aff30*/  @!P5 IMAD.X R17, R170, 0x1, R17, P1 ;  /* 0x00000001aa11d824 */ /* 0x000fc400008e0611 */
[----:B------:R-:W4:Y:S04]  /*aff40*/  LDL.LU R170, [R1+0x1dc4] ;  /* 0x001dc40001aa7983 */ /* 0x000f280000300800 */
[----:B------:R0:W-:Y:S04]  /*aff50*/  @!P5 STG.E.U8 desc[UR30][R16.64+0x118], R18 ;  /* 0x000118121000d986 */ /* 0x0001e8000c10111e */
[----:B------:R-:W3:Y:S01]  /*aff60*/  LDL.LU R71, [R1+0x16d8] ;  /* 0x0016d80001477983 */ /* 0x000ee20000300800 */
[----:B0-----:R-:W0:Y:S02]  /*aff70*/  @!P6 LDC.64 R16, c[0x0][0x5c0] ;  /* 0x00017000ff10eb82 */ /* 0x001e240000000a00 */
[----:B0-----:R-:W-:-:S02]  /*aff80*/  @!P6 IADD3 R16, P1, R171, R16, RZ ;  /* 0x00000010ab10e210 */ /* 0x001fc40007f3e0ff */
[----:B------:R-:W4:Y:S03]  /*aff90*/  LDL.LU R171, [R1+0x1dc0] ;  /* 0x001dc00001ab7983 */ /* 0x000f260000300800 */
[----:B------:R-:W-:Y:S02]  /*affa0*/  @!P6 IMAD.X R17, R169, 0x1, R17, P1 ;  /* 0x00000001a911e824 */ /* 0x000fe400008e0611 */
[----:B------:R-:W3:Y:S01]  /*affb0*/  LDL.LU R169, [R1+0x1dbc] ;  /* 0x001dbc0001a97983 */ /* 0x000ee20000300800 */
[----:B------:R-:W-:Y:S01]  /*affc0*/  LOP3.LUT P1, RZ, R4, 0x400000, RZ, 0xc0, !PT ;  /* 0x0040000004ff7812 */ /* 0x000fe2000782c0ff */
[----:B------:R-:W-:Y:S01]  /*affd0*/  FMUL R18, R65, UR27 ;  /* 0x0000001b41127c20 */ /* 0x000fe20008400000 */
[----:B------:R-:W-:Y:S01]  /*affe0*/  LOP3.LUT P6, RZ, R2, 0x4000, RZ, 0xc0, !PT ;  /* 0x0000400002ff7812 */ /* 0x000fe200078cc0ff */
[----:B------:R-:W3:Y:S03]  /*afff0*/  LDL.LU R75, [R1+0x16dc] ;  /* 0x0016dc00014b7983 */ /* 0x000ee60000300800 */
[----:B------:R-:W-:Y:S01]  /*b0000*/  F2FP.SATFINITE.E4M3.F32.PACK_AB_MERGE_C R18, RZ, R18, RZ ;  /* 0x00000012ff12723e */ /* 0x000fe200048070ff */
[----:B------:R-:W3:Y:S06]  /*b0010*/  LDL.LU R65, [R1+0x16e0] ;  /* 0x0016e00001417983 */ /* 0x000eec0000300800 */
[----:B------:R0:W-:Y:S01]  /*b0020*/  @!P1 STG.E.U8 desc[UR30][R16.64+0x119], R18 ;  /* 0x0001191210009986 */ /* 0x0001e2000c10111e */
[----:B------:R-:W-:-:S02]  /*b0030*/  LOP3.LUT P0, RZ, R8, 0x40000000, RZ, 0xc0, !PT ;  /* 0x4000000008ff7812 */ /* 0x000fc4000780c0ff */
[----:B------:R-:W-:Y:S01]  /*b0040*/  LOP3.LUT P3, RZ, R4, 0x200000, RZ, 0xc0, !PT ;  /* 0x0020000004ff7812 */ /* 0x000fe2000786c0ff */
[----:B0-----:R-:W-:Y:S01]  /*b0050*/  FMUL R16, R68, UR27 ;  /* 0x0000001b44107c20 */ /* 0x001fe20008400000 */
[----:B------:R-:W-:Y:S01]  /*b0060*/  LOP3.LUT P4, RZ, R4, 0x100000, RZ, 0xc0, !PT ;  /* 0x0010000004ff7812 */ /* 0x000fe2000788c0ff */
[----:B------:R-:W3:Y:S03]  /*b0070*/  LDL.LU R68, [R1+0x16e4] ;  /* 0x0016e40001447983 */ /* 0x000ee60000300800 */
[----:B------:R-:W-:Y:S01]  /*b0080*/  F2FP.SATFINITE.E4M3.F32.PACK_AB_MERGE_C R16, RZ, R16, RZ ;  /* 0x00000010ff10723e */ /* 0x000fe200048070ff */
[----:B--2---:R-:W-:-:S05]  /*b0090*/  FMUL R18, R70, UR27 ;  /* 0x0000001b46127c20 */ /* 0x004fca0008400000 */
[----:B------:R-:W-:Y:S01]  /*b00a0*/  F2FP.SATFINITE.E4M3.F32.PACK_AB_MERGE_C R18, RZ, R18, RZ ;  /* 0x00000012ff12723e */ /* 0x000fe200048070ff */
[----:B----4-:R0:W-:Y:S02]  /*b00b0*/  @!P6 STG.E.U8 desc[UR30][R170.64+0x120], R16 ;  /* 0x00012010aa00e986 */ /* 0x0101e4000c10111e */
[----:B0-----:R-:W-:-:S05]  /*b00c0*/  FMUL R16, R69, UR27 ;  /* 0x0000001b45107c20 */ /* 0x001fca0008400000 */
[----:B------:R-:W-:-:S05]  /*b00d0*/  F2FP.SATFINITE.E4M3.F32.PACK_AB_MERGE_C R16, RZ, R16, RZ ;  /* 0x00000010ff10723e */ /* 0x000fca00048070ff */
[----:B---3--:R0:W-:Y:S02]  /*b00e0*/  @!P0 STG.E.U8 desc[UR30][R168.64+0x121], R16 ;  /* 0x00012110a8008986 */ /* 0x0081e4000c10111e */
[----:B0-----:R-:W0:Y:S02]  /*b00f0*/  @!P3 LDC.64 R16, c[0x0][0x5c0] ;  /* 0x00017000ff10bb82 */ /* 0x001e240000000a00 */
[----:B0-----:R-:W-:Y:S02]  /*b0100*/  @!P3 IADD3 R16, P1, R174, R16, RZ ;  /* 0x00000010ae10b210 */ /* 0x001fe40007f3e0ff */
[----:B------:R-:W2:Y:S03]  /*b0110*/  LDL.LU R174, [R1+0x1db8] ;  /* 0x001db80001ae7983 */ /* 0x000ea60000300800 */
[----:B------:R-:W-:Y:S02]  /*b0120*/  @!P3 IMAD.X R17, R175, 0x1, R17, P1 ;  /* 0x00000001af11b824 */ /* 0x000fe400008e0611 */
[----:B------:R-:W2:Y:S04]  /*b0130*/  LDL.LU R175, [R1+0x1db4] ;  /* 0x001db40001af7983 */ /* 0x000ea80000300800 */
[----:B------:R0:W-:Y:S04]  /*b0140*/  @!P3 STG.E.U8 desc[UR30][R16.64+0x120], R18 ;  /* 0x000120121000b986 */ /* 0x0001e8000c10111e */
[----:B------:R-:W3:Y:S01]  /*b0150*/  LDL.LU R69, [R1+0x16e8] ;  /* 0x0016e80001457983 */ /* 0x000ee20000300800 */
[----:B0-----:R-:W0:Y:S02]  /*b0160*/  @!P4 LDC.64 R16, c[0x0][0x5c0] ;  /* 0x00017000ff10cb82 */ /* 0x001e240000000a00 */
[----:B0-----:R-:W-:-:S02]  /*b0170*/  @!P4 IADD3 R16, P1, R172, R16, RZ ;  /* 0x00000010ac10c210 */ /* 0x001fc40007f3e0ff */
[----:B------:R-:W4:Y:S03]  /*b0180*/  LDL.LU R172, [R1+0x1db0] ;  /* 0x001db00001ac7983 */ /* 0x000f260000300800 */
[----:B------:R-:W-:Y:S02]  /*b0190*/  @!P4 IMAD.X R17, R173, 0x1, R17, P1 ;  /* 0x00000001ad11c824 */ /* 0x000fe400008e0611 */
[----:B------:R-:W4:Y:S01]  /*b01a0*/  LDL.LU R173, [R1+0x1dac] ;  /* 0x001dac0001ad7983 */ /* 0x000f220000300800 */
        /* <DEDUP_REMOVED lines=8> */
[----:B0-----:R-:W-:-:S05]  /*b0230*/  FMUL R16, R75, UR27 ;  /* 0x0000001b4b107c20 */ /* 0x001fca0008400000 */
[----:B------:R-:W-:Y:S02]  /*b0240*/  F2FP.SATFINITE.E4M3.F32.PACK_AB_MERGE_C R16, RZ, R16, RZ ;  /* 0x00000010ff10723e */ /* 0x000fe400048070ff */
[----:B------:R-:W-:Y:S01]  /*b0250*/  LOP3.LUT P0, RZ, R4, 0x40000, RZ, 0xc0, !PT ;  /* 0x0004000004ff7812 */ /* 0x000fe2000780c0ff */
[----:B------:R-:W-:-:S05]  /*b0260*/  FMUL R18, R68, UR27 ;  /* 0x0000001b44127c20 */ /* 0x000fca0008400000 */
[----:B------:R-:W-:Y:S01]  /*b0270*/  F2FP.SATFINITE.E4M3.F32.PACK_AB_MERGE_C R18, RZ, R18, RZ ;  /* 0x00000012ff12723e */ /* 0x000fe200048070ff */
[----:B----4-:R0:W-:Y:S02]  /*b0280*/  @!P1 STG.E.U8 desc[UR30][R172.64+0x128], R16 ;  /* 0x00012810ac009986 */ /* 0x0101e4000c10111e */
[----:B0-----:R-:W-:Y:S02]  /*b0290*/  FMUL R16, R65, UR27 ;  /* 0x0000001b41107c20 */ /* 0x001fe40008400000 */
[----:B------:R-:W4:Y:S03]  /*b02a0*/  LDL.LU R65, [R1+0x16f4] ;  /* 0x0016f40001417983 */ /* 0x000f260000300800 */
[----:B------:R-:W-:-:S05]  /*b02b0*/  F2FP.SATFINITE.E4M3.F32.PACK_AB_MERGE_C R16, RZ, R16, RZ ;  /* 0x00000010ff10723e */ /* 0x000fca00048070ff */
[----:B--2---:R0:W-:Y:S02]  /*b02c0*/  @!P2 STG.E.U8 desc[UR30][R174.64+0x129], R16 ;  /* 0x00012910ae00a986 */ /* 0x0041e4000c10111e */
[----:B0-----:R-:W0:Y:S02]  /*b02d0*/  @!P5 LDC.64 R16, c[0x0][0x5c0] ;  /* 0x00017000ff10db82 */ /* 0x001e240000000a00 */
[----:B0-----:R-:W-:Y:S02]  /*b02e0*/  @!P5 IADD3 R16, P1, R178, R16, RZ ;  /* 0x00000010b210d210 */ /* 0x001fe40007f3e0ff */
[----:B------:R-:W2:Y:S03]  /*b02f0*/  LDL.LU R178, [R1+0x1da8] ;  /* 0x001da80001b27983 */ /* 0x000ea60000300800 */
[----:B------:R-:W-:Y:S02]  /*b0300*/  @!P5 IMAD.X R17, R176, 0x1, R17, P1 ;  /* 0x00000001b011d824 */ /* 0x000fe400008e0611 */
[----:B------:R-:W2:Y:S04]  /*b0310*/  LDL.LU R176, [R1+0x1da4] ;  /* 0x001da40001b07983 */ /* 0x000ea80000300800 */
[----:B------:R0:W-:Y:S02]  /*b0320*/  @!P5 STG.E.U8 desc[UR30][R16.64+0x128], R18 ;  /* 0x000128121000d986 */ /* 0x0001e4000c10111e */
[----:B0-----:R-:W0:Y:S02]  /*b0330*/  @!P0 LDC.64 R16, c[0x0][0x5c0] ;  /* 0x00017000ff108b82 */ /* 0x001e240000000a00 */
[----:B0-----:R-:W-:-:S02]  /*b0340*/  @!P0 IADD3 R16, P1, R177, R16, RZ ;  /* 0x00000010b1108210 */ /* 0x001fc40007f3e0ff */
[----:B------:R-:W2:Y:S03]  /*b0350*/  LDL.LU R177, [R1+0x1da0] ;  /* 0x001da00001b17983 */ /* 0x000ea60000300800 */
[----:B------:R-:W-:Y:S02]  /*b0360*/  @!P0 IMAD.X R17, R179, 0x1, R17, P1 ;  /* 0x00000001b3118824 */ /* 0x000fe400008e0611 */
[----:B------:R-:W2:Y:S01]  /*b0370*/  LDL.LU R179, [R1+0x1d9c] ;  /* 0x001d9c0001b37983 */ /* 0x000ea20000300800 */
[----:B---3--:R-:W-:Y:S01]  /*b0380*/  FMUL R18, R69, UR27 ;  /* 0x0000001b45127c20 */ /* 0x008fe20008400000 */
[C---:B------:R-:W-:Y:S02]  /*b0390*/  LOP3.LUT P6, RZ, R8.reuse, 0x4000000, RZ, 0xc0, !PT ;  /* 0x0400000008ff7812 */ /* 0x040fe400078cc0ff */
[----:B------:R-:W-:Y:S01]  /*b03a0*/  LOP3.LUT P3, RZ, R8, 0x1000000, RZ, 0xc0, !PT ;  /* 0x0100000008ff7812 */ /* 0x000fe2000786c0ff */
[----:B------:R-:W3:Y:S01]  /*b03b0*/  LDL.LU R69, [R1+0x16f8] ;  /* 0x0016f80001457983 */ /* 0x000ee20000300800 */
[----:B------:R-:W-:-:S02]  /*b03c0*/  F2FP.SATFINITE.E4M3.F32.PACK_AB_MERGE_C R18, RZ, R18, RZ ;  /* 0x00000012ff12723e */ /* 0x000fc400048070ff */
[----:B------:R-:W-:Y:S01]  /*b03d0*/  LOP3.LUT P4, RZ, R4, 0x20000, RZ, 0xc0, !PT ;  /* 0x0002000004ff7812 */ /* 0x000fe2000788c0ff */
[----:B------:R-:W3:Y:S04]  /*b03e0*/  LDL.LU R75, [R1+0x16fc] ;  /* 0x0016fc00014b7983 */ /* 0x000ee80000300800 */
[----:B------:R0:W-:Y:S02]  /*b03f0*/  @!P0 STG.E.U8 desc[UR30][R16.64+0x129], R18 ;  /* 0x0001291210008986 */ /* 0x0001e4000c10111e */
[----:B0-----:R-:W-:Y:S01]  /*b0400*/  FMUL R16, R70, UR27 ;  /* 0x0000001b46107c20 */ /* 0x001fe20008400000 */
[----:B------:R-:W-:Y:S01]  /*b0410*/  LOP3.LUT P5, RZ, R8, 0x800000, RZ, 0xc0, !PT ;  /* 0x0080000008ff7812 */ /* 0x000fe200078ac0ff */
[----:B------:R-:W3:Y:S03]  /*b0420*/  LDL.LU R70, [R1+0x1700] ;  /* 0x0017000001467983 */ /* 0x000ee60000300800 */
[----:B------:R-:W-:-:S02]  /*b0430*/  F2FP.SATFINITE.E4M3.F32.PACK_AB_MERGE_C R16, RZ, R16, RZ ;  /* 0x00000010ff10723e */ /* 0x000fc400048070ff */
[----:B------:R-:W-:-:S07]  /*b0440*/  LOP3.LUT R2, R2, 0xffffdfff, RZ, 0xc0, !PT ;  /* 0xffffdfff02027812 */ /* 0x000fce00078ec0ff */
[----:B------:R-:W-:Y:S02]  /*b0450*/  @P5 LOP3.LUT R2, R2, 0x2000, RZ, 0xfc, !PT ;  /* 0x0000200002025812 */ /* 0x000fe400078efcff */
[----:B------:R-:W-:Y:S01]  /*b0460*/  LOP3.LUT P5, RZ, R4, 0x10000, RZ, 0xc0, !PT ;  /* 0x0001000004ff7812 */ /* 0x000fe200078ac0ff */
[----:B----4-:R-:W-:-:S05]  /*b0470*/  FMUL R18, R65, UR27 ;  /* 0x0000001b41127c20 */ /* 0x010fca0008400000 */
[----:B------:R-:W-:Y:S01]  /*b0480*/  F2FP.SATFINITE.E4M3.F32.PACK_AB_MERGE_C R18, RZ, R18, RZ ;  /* 0x00000012ff12723e */ /* 0x000fe200048070ff */
[----:B--2---:R0:W-:Y:S02]  /*b0490*/  @!P6 STG.E.U8 desc[UR30][R176.64+0x130], R16 ;  /* 0x00013010b000e986 */ /* 0x0041e4000c10111e */
[----:B0-----:R-:W-:-:S05]  /*b04a0*/  FMUL R16, R71, UR27 ;  /* 0x0000001b47107c20 */ /* 0x001fca0008400000 */
[----:B------:R-:W-:-:S05]  /*b04b0*/  F2FP.SATFINITE.E4M3.F32.PACK_AB_MERGE_C R16, RZ, R16, RZ ;  /* 0x00000010ff10723e */ /* 0x000fca00048070ff */
[----:B------:R0:W-:Y:S02]  /*b04c0*/  @!P3 STG.E.U8 desc[UR30][R178.64+0x131], R16 ;  /* 0x00013110b200b986 */ /* 0x0001e4000c10111e */
[----:B0-----:R-:W0:Y:S02]  /*b04d0*/  @!P4 LDC.64 R16, c[0x0][0x5c0] ;  /* 0x00017000ff10cb82 */ /* 0x001e240000000a00 */
[----:B0-----:R-:W-:Y:S02]  /*b04e0*/  @!P4 IADD3 R16, P1, R182, R16, RZ ;  /* 0x00000010b610c210 */ /* 0x001fe40007f3e0ff */
[----:B------:R-:W2:Y:S03]  /*b04f0*/  LDL.LU R182, [R1+0x1d98] ;  /* 0x001d980001b67983 */ /* 0x000ea60000300800 */
[----:B------:R-:W-:Y:S02]  /*b0500*/  @!P4 IMAD.X R17, R180, 0x1, R17, P1 ;  /* 0x00000001b411c824 */ /* 0x000fe400008e0611 */
[----:B------:R-:W4:Y:S04]  /*b0510*/  LDL.LU R180, [R1+0x1d94] ;  /* 0x001d940001b47983 */ /* 0x000f280000300800 */
[----:B------:R0:W-:Y:S04]  /*b0520*/  @!P4 STG.E.U8 desc[UR30][R16.64+0x130], R18 ;  /* 0x000130121000c986 */ /* 0x0001e8000c10111e */
[----:B------:R-:W2:Y:S01]  /*b0530*/  LDL.LU R71, [R1+0x1704] ;  /* 0x0017040001477983 */ /* 0x000ea20000300800 */
[----:B0-----:R-:W0:Y:S02]  /*b0540*/  @!P5 LDC.64 R16, c[0x0][0x5c0] ;  /* 0x00017000ff10db82 */ /* 0x001e240000000a00 */
[----:B0-----:R-:W-:-:S02]  /*b0550*/  @!P5 IADD3 R16, P1, R181, R16, RZ ;  /* 0x00000010b510d210 */ /* 0x001fc40007f3e0ff */
[----:B------:R-:W4:Y:S03]  /*b0560*/  LDL.LU R181, [R1+0x1d90] ;  /* 0x001d900001b57983 */ /* 0x000f260000300800 */
[----:B------:R-:W-:Y:S01]  /*b0570*/  @!P5 IMAD.X R17, R183, 0x1, R17, P1 ;  /* 0x00000001b711d824 */ /* 0x000fe200008e0611 */
[----:B------:R-:W2:Y:S04]  /*b0580*/  LDL.LU R65, [R1+0x1708] ;  /* 0x0017080001417983 */ /* 0x000ea80000300800 */
[----:B------:R-:W2:Y:S01]  /*b0590*/  LDL.LU R183, [R1+0x1d8c] ;  /* 0x001d8c0001b77983 */ /* 0x000ea20000300800 */
[----:B------:R-:W-:Y:S02]  /*b05a0*/  LOP3.LUT P6, RZ, R8, 0x200000, RZ, 0xc0, !PT ;  /* 0x0020000008ff7812 */ /* 0x000fe400078cc0ff */
[----:B------:R-:W-:Y:S01]  /*b05b0*/  LOP3.LUT P1, RZ, R4, 0x10000, RZ, 0xc0, !PT ;  /* 0x0001000004ff7812 */ /* 0x000fe2000782c0ff */
[----:B---3--:R-:W-:Y:S01]  /*b05c0*/  FMUL R18, R69, UR27 ;  /* 0x0000001b45127c20 */ /* 0x008fe20008400000 */
[----:B------:R-:W-:Y:S01]  /*b05d0*/  LOP3.LUT R2, R2, 0xffffefff, RZ, 0xc0, !PT ;  /* 0xffffefff02027812 */ /* 0x000fe200078ec0ff */
[----:B------:R-:W3:Y:S03]  /*b05e0*/  LDL.LU R68, [R1+0x170c] ;  /* 0x00170c0001447983 */ /* 0x000ee60000300800 */
[----:B------:R-:W-:Y:S01]  /*b05f0*/  F2FP.SATFINITE.E4M3.F32.PACK_AB_MERGE_C R18, RZ, R18, RZ ;  /* 0x00000012ff12723e */ /* 0x000fe200048070ff */
[----:B------:R-:W3:Y:S04]  /*b0600*/  LDL.LU R69, [R1+0x1710] ;  /* 0x0017100001457983 */ /* 0x000ee80000300800 */
        /* <DEDUP_REMOVED lines=8> */
[----:B----4-:R0:W-:Y:S02]  /*b0690*/  @!P5 STG.E.U8 desc[UR30][R180.64+0x138], R16 ;  /* 0x00013810b400d986 */ /* 0x0101e4000c10111e */
[----:B0-----:R-:W-:Y:S01]  /*b06a0*/  FMUL R16, R70, UR27 ;  /* 0x0000001b46107c20 */ /* 0x001fe20008400000 */
[----:B--2---:R-:W-:Y:S01]  /*b06b0*/  FMUL R18, R71, UR27 ;  /* 0x0000001b47127c20 */ /* 0x004fe20008400000 */
[----:B------:R-:W2:Y:S03]  /*b06c0*/  LDL.LU R70, [R1+0x1714] ;  /* 0x0017140001467983 */ /* 0x000ea60000300800 */
[----:B------:R-:W-:-:S05]  /*b06d0*/  F2FP.SATFINITE.E4M3.F32.PACK_AB_MERGE_C R16, RZ, R16, RZ ;  /* 0x00000010ff10723e */ /* 0x000fca00048070ff */
[----:B------:R0:W-:Y:S02]  /*b06e0*/  @!P2 STG.E.U8 desc[UR30][R182.64+0x139], R16 ;  /* 0x00013910b600a986 */ /* 0x0001e4000c10111e */
[----:B0-----:R-:W0:Y:S01]  /*b06f0*/  @!P0 LDC.64 R16, c[0x0][0x5c0] ;  /* 0x00017000ff108b82 */ /* 0x001e220000000a00 */
[----:B------:R-:W-:Y:S02]  /*b0700*/  F2FP.SATFINITE.E4M3.F32.PACK_AB_MERGE_C R18, RZ, R18, RZ ;  /* 0x00000012ff12723e */ /* 0x000fe400048070ff */
[----:B0-----:R-:W-:Y:S02]  /*b0710*/  @!P0 IADD3 R16, P1, R186, R16, RZ ;  /* 0x00000010ba108210 */ /* 0x001fe40007f3e0ff */
[----:B------:R-:W4:Y:S03]  /*b0720*/  LDL.LU R186, [R1+0x1d88] ;  /* 0x001d880001ba7983 */ /* 0x000f260000300800 */
[----:B------:R-:W-:-:S02]  /*b0730*/  @!P0 IMAD.X R17, R184, 0x1, R17, P1 ;  /* 0x00000001b8118824 */ /* 0x000fc400008e0611 */
[----:B------:R-:W4:Y:S04]  /*b0740*/  LDL.LU R184, [R1+0x1d84] ;  /* 0x001d840001b87983 */ /* 0x000f280000300800 */
[----:B------:R0:W-:Y:S04]  /*b0750*/  @!P0 STG.E.U8 desc[UR30][R16.64+0x138], R18 ;  /* 0x0001381210008986 */ /* 0x0001e8000c10111e */
[----:B------:R-:W4:Y:S01]  /*b0760*/  LDL.LU R71, [R1+0x1718] ;  /* 0x0017180001477983 */ /* 0x000f220000300800 */
[----:B0-----:R-:W0:Y:S02]  /*b0770*/  @!P6 LDC.64 R16, c[0x0][0x5c0] ;  /* 0x00017000ff10eb82 */ /* 0x001e240000000a00 */
[----:B0-----:R-:W-:-:S02]  /*b0780*/  @!P6 IADD3 R16, P1, R185, R16, RZ ;  /* 0x00000010b910e210 */ /* 0x001fc40007f3e0ff */
[----:B------:R-:W4:Y:S03]  /*b0790*/  LDL.LU R185, [R1+0x1d80] ;  /* 0x001d800001b97983 */ /* 0x000f260000300800 */
[----:B------:R-:W-:Y:S02]  /*b07a0*/  @!P6 IMAD.X R17, R187, 0x1, R17, P1 ;  /* 0x00000001bb11e824 */ /* 0x000fe400008e0611 */
[----:B------:R-:W4:Y:S01]  /*b07b0*/  LDL.LU R187, [R1+0x1d7c] ;  /* 0x001d7c0001bb7983 */ /* 0x000f220000300800 */
[----:B------:R-:W-:Y:S01]  /*b07c0*/  LOP3.LUT P1, RZ, R4, 0x4000, RZ, 0xc0, !PT ;  /* 0x0000400004ff7812 */ /* 0x000fe2000782c0ff */
[----:B------:R-:W-:Y:S01]  /*b07d0*/  FMUL R18, R65, UR27 ;  /* 0x0000001b41127c20 */ /* 0x000fe20008400000 */
[----:B------:R-:W-:Y:S01]  /*b07e0*/  LOP3.LUT P6, RZ, R2, 0x1000, RZ, 0xc0, !PT ;  /* 0x0000100002ff7812 */ /* 0x000fe200078cc0ff */
[----:B------:R-:W4:Y:S03]  /*b07f0*/  LDL.LU R75, [R1+0x171c] ;  /* 0x00171c00014b7983 */ /* 0x000f260000300800 */
[----:B------:R-:W-:Y:S01]  /*b0800*/  F2FP.SATFINITE.E4M3.F32.PACK_AB_MERGE_C R18, RZ, R18, RZ ;  /* 0x00000012ff12723e */ /* 0x000fe200048070ff */
[----:B------:R-:W4:Y:S06]  /*b0810*/  LDL.LU R65, [R1+0x1720] ;  /* 0x0017200001417983 */ /* 0x000f2c0000300800 */
[----:B------:R3:W-:Y:S01]  /*b0820*/  @!P1 STG.E.U8 desc[UR30][R16.64+0x139], R18 ;  /* 0x0001391210009986 */ /* 0x0007e2000c10111e */
[----:B------:R-:W-:-:S02]  /*b0830*/  LOP3.LUT P4, RZ, R8, 0x100000, RZ, 0xc0, !PT ;  /* 0x0010000008ff7812 */ /* 0x000fc4000788c0ff */
[----:B------:R-:W-:Y:S01]  /*b0840*/  LOP3.LUT P3, RZ, R4, 0x2000, RZ, 0xc0, !PT ;  /* 0x0000200004ff7812 */ /* 0x000fe2000786c0ff */
[----:B---3--:R-:W-:Y:S01]  /*b0850*/  FMUL R16, R68, UR27 ;  /* 0x0000001b44107c20 */ /* 0x008fe20008400000 */
        /* <DEDUP_REMOVED lines=8> */
[----:B------:R0:W-:Y:S02]  /*b08e0*/  @!P4 STG.E.U8 desc[UR30][R186.64+0x141], R16 ;  /* 0x00014110ba00c986 */ /* 0x0001e4000c10111e */
[----:B0-----:R-:W0:Y:S02]  /*b08f0*/  @!P3 LDC.64 R16, c[0x0][0x5c0] ;  /* 0x00017000ff10bb82 */ /* 0x001e240000000a00 */
[----:B0-----:R-:W-:Y:S02]  /*b0900*/  @!P3 IADD3 R16, P1, R190, R16, RZ ;  /* 0x00000010be10b210 */ /* 0x001fe40007f3e0ff */
[----:B------:R-:W2:Y:S03]  /*b0910*/  LDL.LU R190, [R1+0x1d78] ;  /* 0x001d780001be7983 */ /* 0x000ea60000300800 */
[----:B------:R-:W-:Y:S02]  /*b0920*/  @!P3 IMAD.X R17, R191, 0x1, R17, P1 ;  /* 0x00000001bf11b824 */ /* 0x000fe400008e0611 */
[----:B------:R-:W2:Y:S04]  /*b0930*/  LDL.LU R191, [R1+0x1d74] ;  /* 0x001d740001bf7983 */ /* 0x000ea80000300800 */
[----:B------:R0:W-:Y:S04]  /*b0940*/  @!P3 STG.E.U8 desc[UR30][R16.64+0x140], R18 ;  /* 0x000140121000b986 */ /* 0x0001e8000c10111e */
[----:B------:R-:W4:Y:S01]  /*b0950*/  LDL.LU R69, [R1+0x1728] ;  /* 0x0017280001457983 */ /* 0x000f220000300800 */
[----:B0-----:R-:W0:Y:S02]  /*b0960*/  @!P5 LDC.64 R16, c[0x0][0x5c0] ;  /* 0x00017000ff10db82 */ /* 0x001e240000000a00 */
[----:B0-----:R-:W-:-:S02]  /*b0970*/  @!P5 IADD3 R16, P1, R188, R16, RZ ;  /* 0x00000010bc10d210 */ /* 0x001fc40007f3e0ff */
[----:B------:R-:W2:Y:S03]  /*b0980*/  LDL.LU R188, [R1+0x1d70] ;  /* 0x001d700001bc7983 */ /* 0x000ea60000300800 */
[----:B------:R-:W-:Y:S02]  /*b0990*/  @!P5 IMAD.X R17, R189, 0x1, R17, P1 ;  /* 0x00000001bd11d824 */ /* 0x000fe400008e0611 */
[----:B------:R-:W2:Y:S01]  /*b09a0*/  LDL.LU R189, [R1+0x1d6c] ;  /* 0x001d6c0001bd7983 */ /* 0x000ea20000300800 */
[----:B------:R-:W-:Y:S01]  /*b09b0*/  FMUL R18, R71, UR27 ;  /* 0x0000001b47127c20 */ /* 0x000fe20008400000 */
        /* <DEDUP_REMOVED lines=10> */
[----:B---3--:R-:W-:-:S05]  /*b0a60*/  FMUL R18, R68, UR27 ;  /* 0x0000001b44127c20 */ /* 0x008fca0008400000 */
[----:B------:R-:W-:Y:S01]  /*b0a70*/  F2FP.SATFINITE.E4M3.F32.PACK_AB_MERGE_C R18, RZ, R18, RZ ;  /* 0x00000012ff12723e */ /* 0x000fe200048070ff */
[----:B--2---:R0:W-:Y:S02]  /*b0a80*/  @!P1 STG.E.U8 desc[UR30][R188.64+0x148], R16 ;  /* 0x00014810bc009986 */ /* 0x0041e4000c10111e */
        /* <DEDUP_REMOVED lines=23> */
[----:B0-----:R-:W-:Y:S01]  /*b0c00*/  FMUL R16, R70, UR27 ;  /* 0x0000001b46107c20 */ /* 0x001fe20008400000 */
        /* <DEDUP_REMOVED lines=27> */
[----:B----4-:R-:W-:Y:S01]  /*b0dc0*/  FMUL R18, R69, UR27 ;  /* 0x0000001b45127c20 */ /* 0x010fe20008400000 */
[----:B------:R-:W-:Y:S01]  /*b0dd0*/  LOP3.LUT R2, R2, 0xfffffbff, RZ, 0xc0, !PT ;  /* 0xfffffbff02027812 */ /* 0x000fe200078ec0ff */
[----:B------:R-:W4:Y:S03]  /*b0de0*/  LDL.LU R68, [R1+0x174c] ;  /* 0x00174c0001447983 */ /* 0x000f260000300800 */
[----:B------:R-:W-:Y:S01]  /*b0df0*/  F2FP.SATFINITE.E4M3.F32.PACK_AB_MERGE_C R18, RZ, R18, RZ ;  /* 0x00000012ff12723e */ /* 0x000fe200048070ff */
[----:B------:R-:W4:Y:S04]  /*b0e00*/  LDL.LU R69, [R1+0x1750] ;  /* 0x0017500001457983 */ /* 0x000f280000300800 */
        /* <DEDUP_REMOVED lines=36> */
[----:B----4-:R-:W-:Y:S01]  /*b1050*/  FMUL R16, R68, UR27 ;  /* 0x0000001b44107c20 */ /* 0x010fe20008400000 */
[----:B------:R-:W-:Y:S01]  /*b1060*/  LOP3.LUT P0, RZ, R4, 0x10, RZ, 0xc0, !PT ;  /* 0x0000001004ff7812 */ /* 0x000fe2000780c0ff */
[----:B------:R-:W4:Y:S03]  /*b1070*/  LDL.LU R68, [R1+0x1764] ;  /* 0x0017640001447983 */ /* 0x000f260000300800 */
[----:B------:R-:W-:Y:S01]  /*b1080*/  F2FP.SATFINITE.E4M3.F32.PACK_AB_MERGE_C R16, RZ, R16, RZ ;  /* 0x00000010ff10723e */ /* 0x000fe200048070ff */
        /* <DEDUP_REMOVED lines=29> */
[----:B----4-:R-:W-:-:S05]  /*b1260*/  FMUL R18, R68, UR27 ;  /* 0x0000001b44127c20 */ /* 0x010fca0008400000 */
        /* <DEDUP_REMOVED lines=8> */
[----:B------:R-:W4:Y:S03]  /*b12f0*/  LDL.LU R210, [R1+0x1d28] ;  /* 0x001d280001d27983 */ /* 0x000f260000300800 */
[----:B------:R-:W-:Y:S02]  /*b1300*/  @!P4 IMAD.X R17, R208, 0x1, R17, P1 ;  /* 0x00000001d011c824 */ /* 0x000fe400008e0611 */
[----:B------:R-:W4:Y:S04]  /*b1310*/  LDL.LU R208, [R1+0x1d24] ;  /* 0x001d240001d07983 */ /* 0x000f280000300800 */
[----:B------:R0:W-:Y:S02]  /*b1320*/  @!P4 STG.E.U8 desc[UR30][R16.64+0x168], R18 ;  /* 0x000168121000c986 */ /* 0x0001e4000c10111e */
[----:B0-----:R-:W0:Y:S02]  /*b1330*/  @!P5 LDC.64 R16, c[0x0][0x5c0] ;  /* 0x00017000ff10db82 */ /* 0x001e240000000a00 */
[----:B0-----:R-:W-:-:S02]  /*b1340*/  @!P5 IADD3 R16, P1, R209, R16, RZ ;  /* 0x00000010d110d210 */ /* 0x001fc40007f3e0ff */
[----:B------:R-:W4:Y:S03]  /*b1350*/  LDL.LU R209, [R1+0x1d20] ;  /* 0x001d200001d17983 */ /* 0x000f260000300800 */
[----:B------:R-:W-:Y:S02]  /*b1360*/  @!P5 IMAD.X R17, R211, 0x1, R17, P1 ;  /* 0x00000001d311d824 */ /* 0x000fe400008e0611 */
[----:B------:R-:W4:Y:S01]  /*b1370*/  LDL.LU R211, [R1+0x1d1c] ;  /* 0x001d1c0001d37983 */ /* 0x000f220000300800 */
        /* <DEDUP_REMOVED lines=10> */
[----:B------:R-:W-:Y:S02]  /*b1420*/  LOP3.LUT P4, RZ, R8, 0x20, RZ, 0xc0, !PT ;  /* 0x0000002008ff7812 */ /* 0x000fe4000788c0ff */
[----:B------:R-:W-:-:S11]  /*b1430*/  LOP3.LUT R2, R2, 0xfffffdff, RZ, 0xc0, !PT ;  /* 0xfffffdff02027812 */ /* 0x000fd600078ec0ff */
[----:B------:R-:W-:Y:S02]  /*b1440*/  @P4 LOP3.LUT R2, R2, 0x200, RZ, 0xfc, !PT ;  /* 0x0000020002024812 */ /* 0x000fe400078efcff */
[----:B------:R-:W-:Y:S01]  /*b1450*/  LOP3.LUT P4, RZ, R4, 0x1, RZ, 0xc0, !PT ;  /* 0x0000000104ff7812 */ /* 0x000fe2000788c0ff */
[----:B--2---:R-:W-:-:S05]  /*b1460*/  FMUL R18, R65, UR27 ;  /* 0x0000001b41127c20 */ /* 0x004fca0008400000 */
[----:B------:R-:W-:Y:S01]  /*b1470*/  F2FP.SATFINITE.E4M3.F32.PACK_AB_MERGE_C R18, RZ, R18, RZ ;  /* 0x00000012ff12723e */ /* 0x000fe200048070ff */
[----:B----4-:R0:W-:Y:S02]  /*b1480*/  @!P6 STG.E.U8 desc[UR30][R208.64+0x170], R16 ;  /* 0x00017010d000e986 */ /* 0x0101e4000c10111e */
        /* <DEDUP_REMOVED lines=8> */
[----:B------:R-:W2:Y:S04]  /*b1510*/  LDL.LU R212, [R1+0x1d14] ;  /* 0x001d140001d47983 */ /* 0x000ea80000300800 */
[----:B------:R0:W-:Y:S04]  /*b1520*/  @!P0 STG.E.U8 desc[UR30][R16.64+0x170], R18 ;  /* 0x0001701210008986 */ /* 0x0001e8000c10111e */
[----:B------:R-:W4:Y:S01]  /*b1530*/  LDL.LU R65, [R1+0x1784] ;  /* 0x0017840001417983 */ /* 0x000f220000300800 */
[----:B0-----:R-:W0:Y:S02]  /*b1540*/  @!P4 LDC.64 R16, c[0x0][0x5c0] ;  /* 0x00017000ff10cb82 */ /* 0x001e240000000a00 */
[----:B0-----:R-:W-:-:S02]  /*b1550*/  @!P4 IADD3 R16, P1, R213, R16, RZ ;  /* 0x00000010d510c210 */ /* 0x001fc40007f3e0ff */
[----:B------:R-:W2:Y:S03]  /*b1560*/  LDL.LU R213, [R1+0x1d10] ;  /* 0x001d100001d57983 */ /* 0x000ea60000300800 */
[----:B------:R-:W-:Y:S01]  /*b1570*/  @!P4 IMAD.X R17, R215, 0x1, R17, P1 ;  /* 0x00000001d711c824 */ /* 0x000fe200008e0611 */
[----:B------:R-:W4:Y:S04]  /*b1580*/  LDL.LU R69, [R1+0x1788] ;  /* 0x0017880001457983 */ /* 0x000f280000300800 */
[----:B------:R-:W4:Y:S01]  /*b1590*/  LDL.LU R215, [R1+0x1d0c] ;  /* 0x001d0c0001d77983 */ /* 0x000f220000300800 */
        /* <DEDUP_REMOVED lines=15> */
[----:B--2---:R0:W-:Y:S02]  /*b1690*/  @!P4 STG.E.U8 desc[UR30][R212.64+0x178], R16 ;  /* 0x00017810d400c986 */ /* 0x0041e4000c10111e */
[----:B0-----:R-:W-:Y:S01]  /*b16a0*/  FMUL R16, R71, UR27 ;  /* 0x0000001b47107c20 */ /* 0x001fe20008400000 */
[----:B----4-:R-:W-:Y:S01]  /*b16b0*/  FMUL R18, R65, UR27 ;  /* 0x0000001b41127c20 */ /* 0x010fe20008400000 */
        /* <DEDUP_REMOVED lines=25> */
[----:B---3--:R-:W-:-:S05]  /*b1850*/  FMUL R16, R68, UR27 ;  /* 0x0000001b44107c20 */ /* 0x008fca0008400000 */
[----:B------:R-:W-:Y:S02]  /*b1860*/  F2FP.SATFINITE.E4M3.F32.PACK_AB_MERGE_C R16, RZ, R16, RZ ;  /* 0x00000010ff10723e */ /* 0x000fe400048070ff */
        /* <DEDUP_REMOVED lines=13> */
[----:B------:R0:W-:Y:S04]  /*b1940*/  @!P3 STG.E.U8 desc[UR30][R16.64+0x180], R18 ;  /* 0x000180121000b986 */ /* 0x0001e8000c10111e */
[----:B------:R-:W4:Y:S01]  /*b1950*/  LDL.LU R71, [R1+0x17a8] ;  /* 0x0017a80001477983 */ /* 0x000f220000300800 */
[----:B0-----:R-:W0:Y:S02]  /*b1960*/  @!P4 LDC.64 R16, c[0x0][0x5c0] ;  /* 0x00017000ff10cb82 */ /* 0x001e240000000a00 */
[----:B0-----:R-:W-:-:S02]  /*b1970*/  @!P4 IADD3 R16, P1, R220, R16, RZ ;  /* 0x00000010dc10c210 */ /* 0x001fc40007f3e0ff */
[----:B------:R-:W3:Y:S03]  /*b1980*/  LDL.LU R220, [R1+0x1cf0] ;  /* 0x001cf00001dc7983 */ /* 0x000ee60000300800 */
[----:B------:R-:W-:Y:S02]  /*b1990*/  @!P4 IMAD.X R17, R221, 0x1, R17, P1 ;  /* 0x00000001dd11c824 */ /* 0x000fe400008e0611 */
[----:B------:R-:W3:Y:S01]  /*b19a0*/  LDL.LU R221, [R1+0x1cec] ;  /* 0x001cec0001dd7983 */ /* 0x000ee20000300800 */
[----:B------:R-:W-:Y:S01]  /*b19b0*/  FMUL R18, R65, UR27 ;  /* 0x0000001b41127c20 */ /* 0x000fe20008400000 */
[----:B------:R-:W-:Y:S02]  /*b19c0*/  LOP3.LUT P1, RZ, R8, 0x2, RZ, 0xc0, !PT ;  /* 0x0000000208ff7812 */ /* 0x000fe4000782c0ff */
        /* <DEDUP_REMOVED lines=54> */
[----:B------:R-:W2:Y:S01]  /*b1d30*/  LDL.LU R69, [R1+0x17c4] ;  /* 0x0017c40001457983 */ /* 0x000ea20000300800 */
[----:B0-----:R-:W0:Y:S02]  /*b1d40*/  @!P5 LDC.64 R16, c[0x0][0x5c0] ;  /* 0x00017000ff10db82 */ /* 0x001e240000000a00 */
[----:B0-----:R-:W-:-:S02]  /*b1d50*/  @!P5 IADD3 R16, P1, R228, R16, RZ ;  /* 0x00000010e410d210 */ /* 0x001fc40007f3e0ff */
[----:B------:R-:W3:Y:S03]  /*b1d60*/  LDL.LU R228, [R1+0x1cd0] ;  /* 0x001cd00001e47983 */ /* 0x000ee60000300800 */
[----:B------:R-:W-:Y:S02]  /*b1d70*/  @!P5 IMAD.X R17, R229, 0x1, R17, P1 ;  /* 0x00000001e511d824 */ /* 0x000fe400008e0611 */
[----:B------:R-:W3:Y:S01]  /*b1d80*/  LDL.LU R229, [R1+0x1ccc] ;  /* 0x001ccc0001e57983 */ /* 0x000ee20000300800 */
        /* <DEDUP_REMOVED lines=12> */
[----:B------:R-:W-:Y:S01]  /*b1e50*/  LOP3.LUT P0, RZ, R3, 0x800000, RZ, 0xc0, !PT ;  /* 0x0080000003ff7812 */ /* 0x000fe2000780c0ff */
[----:B------:R-:W4:Y:S03]  /*b1e60*/  LDL.LU R71, [R1+0x17d0] ;  /* 0x0017d00001477983 */ /* 0x000f260000300800 */
[----:B------:R-:W-:-:S02]  /*b1e70*/  F2FP.SATFINITE.E4M3.F32.PACK_AB_MERGE_C R16, RZ, R16, RZ ;  /* 0x00000010ff10723e */ /* 0x000fc400048070ff */
[----:B------:R-:W-:Y:S01]  /*b1e80*/  LOP3.LUT P6, RZ, R3, 0x400000, RZ, 0xc0, !PT ;  /* 0x0040000003ff7812 */ /* 0x000fe200078cc0ff */
[----:B--2---:R-:W-:Y:S02]  /*b1e90*/  FMUL R18, R69, UR27 ;  /* 0x0000001b45127c20 */ /* 0x004fe40008400000 */
[----:B---3--:R0:W-:Y:S02]  /*b1ea0*/  @!P5 STG.E.U8 desc[UR30][R228.64+0x198], R16 ;  /* 0x00019810e400d986 */ /* 0x0081e4000c10111e */
[----:B0-----:R-:W-:-:S05]  /*b1eb0*/  FMUL R16, R65, UR27 ;  /* 0x0000001b41107c20 */ /* 0x001fca0008400000 */
[----:B------:R-:W-:-:S05]  /*b1ec0*/  F2FP.SATFINITE.E4M3.F32.PACK_AB_MERGE_C R16, RZ, R16, RZ ;  /* 0x00000010ff10723e */ /* 0x000fca00048070ff */
[----:B------:R0:W-:Y:S02]  /*b1ed0*/  @!P2 STG.E.U8 desc[UR30][R230.64+0x199], R16 ;  /* 0x00019910e600a986 */ /* 0x0001e4000c10111e */
[----:B0-----:R-:W0:Y:S01]  /*b1ee0*/  @!P0 LDC.64 R16, c[0x0][0x5c0] ;  /* 0x00017000ff108b82 */ /* 0x001e220000000a00 */
[----:B------:R-:W-:Y:S02]  /*b1ef0*/  F2FP.SATFINITE.E4M3.F32.PACK_AB_MERGE_C R18, RZ, R18, RZ ;  /* 0x00000012ff12723e */ /* 0x000fe400048070ff */
[----:B0-----:R-:W-:Y:S02]  /*b1f00*/  @!P0 IADD3 R16, P1, R234, R16, RZ ;  /* 0x00000010ea108210 */ /* 0x001fe40007f3e0ff */
[----:B------:R-:W2:Y:S03]  /*b1f10*/  LDL.LU R234, [R1+0x1cc8] ;  /* 0x001cc80001ea7983 */ /* 0x000ea60000300800 */
[----:B------:R-:W-:Y:S01]  /*b1f20*/  @!P0 IMAD.X R17, R232, 0x1, R17, P1 ;  /* 0x00000001e8118824 */ /* 0x000fe200008e0611 */
[----:B------:R-:W3:Y:S04]  /*b1f30*/  LDL.LU R65, [R1+0x3e4] ;  /* 0x0003e40001417983 */ /* 0x000ee80000300800 */
[----:B------:R0:W-:Y:S04]  /*b1f40*/  @!P0 STG.E.U8 desc[UR30][R16.64+0x198], R18 ;  /* 0x0001981210008986 */ /* 0x0001e8000c10111e */
[----:B------:R-:W2:Y:S04]  /*b1f50*/  LDL.LU R232, [R1+0x1cc4] ;  /* 0x001cc40001e87983 */ /* 0x000ea80000300800 */
[----:B------:R-:W3:Y:S01]  /*b1f60*/  LDL.LU R79, [R1+0x3e8] ;  /* 0x0003e800014f7983 */ /* 0x000ee20000300800 */
[----:B0-----:R-:W0:Y:S03]  /*b1f70*/  @!P6 LDC.64 R16, c[0x0][0x5c0] ;  /* 0x00017000ff10eb82 */ /* 0x001e260000000a00 */
[----:B------:R-:W3:Y:S04]  /*b1f80*/  LDL.LU R72, [R1+0x17d4] ;  /* 0x0017d40001487983 */ /* 0x000ee80000300800 */
[----:B------:R-:W3:Y:S04]  /*b1f90*/  LDL.LU R73, [R1+0x3ec] ;  /* 0x0003ec0001497983 */ /* 0x000ee80000300800 */
[----:B------:R-:W3:Y:S01]  /*b1fa0*/  LDL.LU R68, [R1+0x3f0] ;  /* 0x0003f00001447983 */ /* 0x000ee20000300800 */
[----:B0-----:R-:W-:-:S03]  /*b1fb0*/  @!P6 IADD3 R16, P1, R233, R16, RZ ;  /* 0x00000010e910e210 */ /* 0x001fc60007f3e0ff */
[----:B------:R-:W2:Y:S02]  /*b1fc0*/  LDL.LU R233, [R1+0x1cc0] ;  /* 0x001cc00001e97983 */ /* 0x000ea40000300800 */
[----:B------:R-:W-:Y:S02]  /*b1fd0*/  @!P6 IMAD.X R17, R235, 0x1, R17, P1 ;  /* 0x00000001eb11e824 */ /* 0x000fe400008e0611 */
[----:B------:R-:W3:Y:S04]  /*b1fe0*/  LDL.LU R69, [R1+0x17d8] ;  /* 0x0017d80001457983 */ /* 0x000ee80000300800 */
[----:B------:R-:W3:Y:S01]  /*b1ff0*/  LDL.LU R235, [R1+0x1cbc] ;  /* 0x001cbc0001eb7983 */ /* 0x000ee20000300800 */
[----:B------:R-:W-:Y:S01]  /*b2000*/  LOP3.LUT P1, RZ, R3, 0x400000, RZ, 0xc0, !PT ;  /* 0x0040000003ff7812 */ /* 0x000fe2000782c0ff */
[----:B----4-:R-:W-:Y:S01]  /*b2010*/  FMUL R18, R75, UR27 ;  /* 0x0000001b4b127c20 */ /* 0x010fe20008400000 */
[----:B------:R-:W-:-:S04]  /*b2020*/  LOP3.LUT P6, RZ, R2, 0x40, RZ, 0xc0, !PT ;  /* 0x0000004002ff7812 */ /* 0x000fc800078cc0ff */
[----:B------:R-:W-:-:S07]  /*b2030*/  F2FP.SATFINITE.E4M3.F32.PACK_AB_MERGE_C R18, RZ, R18, RZ ;  /* 0x00000012ff12723e */ /* 0x000fce00048070ff */
[----:B------:R0:W-:Y:S02]  /*b2040*/  @!P1 STG.E.U8 desc[UR30][R16.64+0x199], R18 ;  /* 0x0001991210009986 */ /* 0x0001e4000c10111e */
[----:B0-----:R-:W-:Y:S02]  /*b2050*/  FMUL R16, R70, UR27 ;  /* 0x0000001b46107c20 */ /* 0x001fe40008400000 */
[----:B------:R-:W4:Y:S03]  /*b2060*/  LDL.LU R70, [R1+0x17dc] ;  /* 0x0017dc0001467983 */ /* 0x000f260000300800 */
[----:B------:R-:W-:Y:S02]  /*b2070*/  F2FP.SATFINITE.E4M3.F32.PACK_AB_MERGE_C R16, RZ, R16, RZ ;  /* 0x00000010ff10723e */ /* 0x000fe400048070ff */
[----:B------:R-:W-:Y:S02]  /*b2080*/  LOP3.LUT P4, RZ, R6, 0x1000000, RZ, 0xc0, !PT ;  /* 0x0100000006ff7812 */ /* 0x000fe4000788c0ff */
[----:B------:R-:W-:-:S02]  /*b2090*/  LOP3.LUT P3, RZ, R3, 0x200000, RZ, 0xc0, !PT ;  /* 0x0020000003ff7812 */ /* 0x000fc4000786c0ff */
[----:B------:R-:W-:Y:S01]  /*b20a0*/  LOP3.LUT P5, RZ, R3, 0x100000, RZ, 0xc0, !PT ;  /* 0x0010000003ff7812 */ /* 0x000fe200078ac0ff */
[----:B--2---:R0:W-:Y:S02]  /*b20b0*/  @!P6 STG.E.U8 desc[UR30][R232.64+0x1a0], R16 ;  /* 0x0001a010e800e986 */ /* 0x0041e4000c10111e */
[----:B0-----:R-:W-:Y:S02]  /*b20c0*/  FMUL R16, R71, UR27 ;  /* 0x0000001b47107c20 */ /* 0x001fe40008400000 */
[----:B------:R-:W2:Y:S03]  /*b20d0*/  LDL.LU R71, [R1+0x17e0] ;  /* 0x0017e00001477983 */ /* 0x000ea60000300800 */
[----:B------:R-:W-:Y:S01]  /*b20e0*/  F2FP.SATFINITE.E4M3.F32.PACK_AB_MERGE_C R16, RZ, R16, RZ ;  /* 0x00000010ff10723e */ /* 0x000fe200048070ff */
[----:B------:R-:W2:Y:S04]  /*b20f0*/  LDL.LU.64 R74, [R1] ;  /* 0x00000000014a7983 */ /* 0x000ea80000300a00 */
[----:B---3--:R0:W-:Y:S02]  /*b2100*/  @!P4 STG.E.U8 desc[UR30][R234.64+0x1a1], R16 ;  /* 0x0001a110ea00c986 */ /* 0x0081e4000c10111e */
[----:B0-----:R-:W0:Y:S02]  /*b2110*/  @!P3 LDC.64 R16, c[0x0][0x5c0] ;  /* 0x00017000ff10bb82 */ /* 0x001e240000000a00 */
[----:B0-----:R-:W-:-:S02]  /*b2120*/  @!P3 IADD3 R16, P1, R65, R16, RZ ;  /* 0x000000104110b210 */ /* 0x001fc40007f3e0ff */
[----:B------:R-:W3:Y:S01]  /*b2130*/  LDL.LU R65, [R1+0x3f4] ;  /* 0x0003f40001417983 */ /* 0x000ee20000300800 */
[----:B------:R-:W-:-:S03]  /*b2140*/  FMUL R18, R72, UR27 ;  /* 0x0000001b48127c20 */ /* 0x000fc60008400000 */
[----:B------:R-:W3:Y:S01]  /*b2150*/  LDL.LU R83, [R1+0x3f8] ;  /* 0x0003f80001537983 */ /* 0x000ee20000300800 */
[----:B------:R-:W-:Y:S01]  /*b2160*/  @!P3 IMAD.X R17, R79, 0x1, R17, P1 ;  /* 0x000000014f11b824 */ /* 0x000fe200008e0611 */
[----:B------:R-:W-:Y:S02]  /*b2170*/  F2FP.SATFINITE.E4M3.F32.PACK_AB_MERGE_C R18, RZ, R18, RZ ;  /* 0x00000012ff12723e */ /* 0x000fe400048070ff */
[----:B------:R-:W3:Y:S04]  /*b2180*/  LDL.LU R76, [R1+0x17e4] ;  /* 0x0017e400014c7983 */ /* 0x000ee80000300800 */
[----:B------:R0:W-:Y:S04]  /*b2190*/  @!P3 STG.E.U8 desc[UR30][R16.64+0x1a0], R18 ;  /* 0x0001a0121000b986 */ /* 0x0001e8000c10111e */
[----:B------:R-:W3:Y:S01]  /*b21a0*/  LDL.LU R77, [R1+0x3fc] ;  /* 0x0003fc00014d7983 */ /* 0x000ee20000300800 */
[----:B0-----:R-:W0:Y:S01]  /*b21b0*/  @!P5 LDC.64 R16, c[0x0][0x5c0] ;  /* 0x00017000ff10db82 */ /* 0x001e220000000a00 */
[----:B------:R-:W-:-:S05]  /*b21c0*/  FMUL R18, R69, UR27 ;  /* 0x0000001b45127c20 */ /* 0x000fca0008400000 */
[----:B------:R-:W-:Y:S02]  /*b21d0*/  F2FP.SATFINITE.E4M3.F32.PACK_AB_MERGE_C R18, RZ, R18, RZ ;  /* 0x00000012ff12723e */ /* 0x000fe400048070ff */
[----:B0-----:R-:W-:-:S05]  /*b21e0*/  @!P5 IADD3 R16, P1, R73, R16, RZ ;  /* 0x000000104910d210 */ /* 0x001fca0007f3e0ff */
[----:B------:R-:W-:Y:S02]  /*b21f0*/  @!P5 IMAD.X R17, R68, 0x1, R17, P1 ;  /* 0x000000014411d824 */ /* 0x000fe400008e0611 */
[----:B------:R-:W3:Y:S04]  /*b2200*/  LDL.LU R68, [R1+0x400] ;  /* 0x0004000001447983 */ /* 0x000ee80000300800 */
[----:B------:R-:W3:Y:S01]  /*b2210*/  LDL.LU R69, [R1+0x17e8] ;  /* 0x0017e80001457983 */ /* 0x000ee20000300800 */
[----:B------:R-:W-:-:S03]  /*b2220*/  LOP3.LUT P1, RZ, R6, 0x800000, RZ, 0xc0, !PT ;  /* 0x0080000006ff7812 */ /* 0x000fc6000782c0ff */
[----:B------:R4:W-:Y:S02]  /*b2230*/  @!P5 STG.E.U8 desc[UR30][R16.64+0x1a1], R18 ;  /* 0x0001a1121000d986 */ /* 0x0009e4000c10111e */
[----:B----4-:R-:W-:Y:S02]  /*b2240*/  FMUL R16, R70, UR27 ;  /* 0x0000001b46107c20 */ /* 0x010fe40008400000 */
[----:B------:R-:W4:Y:S03]  /*b2250*/  LDL.LU R70, [R1+0x17ec] ;  /* 0x0017ec0001467983 */ /* 0x000f260000300800 */
[----:B------:R-:W-:Y:S01]  /*b2260*/  F2FP.SATFINITE.E4M3.F32.PACK_AB_MERGE_C R16, RZ, R16, RZ ;  /* 0x00000010ff10723e */ /* 0x000fe200048070ff */
[----:B------:R-:W4:Y:S04]  /*b2270*/  LDL.LU.64 R78, [R1+0x8] ;  /* 0x00000800014e7983 */ /* 0x000f280000300a00 */
[----:B------:R2:W-:Y:S01]  /*b2280*/  @!P1 STG.E.U8 desc[UR30][R236.64+0x1a8], R16 ;  /* 0x0001a810ec009986 */ /* 0x0005e2000c10111e */
[----:B------:R-:W-:-:S02]  /*b2290*/  LOP3.LUT P2, RZ, R6, 0x400000, RZ, 0xc0, !PT ;  /* 0x0040000006ff7812 */ /* 0x000fc4000784c0ff */
[----:B------:R-:W-:Y:S01]  /*b22a0*/  LOP3.LUT P0, RZ, R3, 0x80000, RZ, 0xc0, !PT ;  /* 0x0008000003ff7812 */ /* 0x000fe2000780c0ff */
[----:B--2---:R-:W-:Y:S02]  /*b22b0*/  FMUL R16, R71, UR27 ;  /* 0x0000001b47107c20 */ /* 0x004fe40008400000 */
[----:B------:R-:W2:Y:S04]  /*b22c0*/  LDL.LU R71, [R1+0x17f0] ;  /* 0x0017f00001477983 */ /* 0x000ea80000300800 */
[----:B------:R-:W2:Y:S01]  /*b22d0*/  LDL.LU.64 R72, [R1+0x10] ;  /* 0x0000100001487983 */ /* 0x000ea20000300a00 */
[----:B------:R-:W-:-:S05]  /*b22e0*/  F2FP.SATFINITE.E4M3.F32.PACK_AB_MERGE_C R16, RZ, R16, RZ ;  /* 0x00000010ff10723e */ /* 0x000fca00048070ff */
[----:B------:R0:W-:Y:S02]  /*b22f0*/  @!P2 STG.E.U8 desc[UR30][R74.64+0x1a9], R16 ;  /* 0x0001a9104a00a986 */ /* 0x0001e4000c10111e */
[----:B0-----:R-:W3:Y:S02]  /*b2300*/  @!P0 LDC.64 R16, c[0x0][0x5c0] ;  /* 0x00017000ff108b82 */ /* 0x001ee40000000a00 */
[----:B------:R-:W2:Y:S04]  /*b2310*/  LDL.LU R74, [R1+0x404] ;  /* 0x00040400014a7983 */ /* 0x000ea80000300800 */
[----:B------:R-:W2:Y:S01]  /*b2320*/  LDL.LU R75, [R1+0x408] ;  /* 0x00040800014b7983 */ /* 0x000ea20000300800 */
[----:B---3--:R-:W-:-:S03]  /*b2330*/  @!P0 IADD3 R16, P1, R65, R16, RZ ;  /* 0x0000001041108210 */ /* 0x008fc60007f3e0ff */
[----:B------:R-:W3:Y:S01]  /*b2340*/  LDL.LU R65, [R1+0x17f4] ;  /* 0x0017f40001417983 */ /* 0x000ee20000300800 */
[----:B------:R-:W-:Y:S01]  /*b2350*/  LOP3.LUT P4, RZ, R3, 0x40000, RZ, 0xc0, !PT ;  /* 0x0004000003ff7812 */ /* 0x000fe2000788c0ff */
[----:B------:R-:W-:Y:S01]  /*b2360*/  FMUL R18, R76, UR27 ;  /* 0x0000001b4c127c20 */ /* 0x000fe20008400000 */
[----:B------:R-:W-:-:S04]  /*b2370*/  @!P0 IMAD.X R17, R83, 0x1, R17, P1 ;  /* 0x0000000153118824 */ /* 0x000fc800008e0611 */
[----:B------:R-:W-:-:S05]  /*b2380*/  F2FP.SATFINITE.E4M3.F32.PACK_AB_MERGE_C R18, RZ, R18, RZ ;  /* 0x00000012ff12723e */ /* 0x000fca00048070ff */
[----:B------:R0:W-:Y:S02]  /*b2390*/  @!P0 STG.E.U8 desc[UR30][R16.64+0x1a8], R18 ;  /* 0x0001a81210008986 */ /* 0x0001e4000c10111e */
[----:B0-----:R-:W0:Y:S01]  /*b23a0*/  @!P4 LDC.64 R16, c[0x0][0x5c0] ;  /* 0x00017000ff10cb82 */ /* 0x001e220000000a00 */
[----:B------:R-:W-:Y:S02]  /*b23b0*/  LOP3.LUT P6, RZ, R6, 0x200000, RZ, 0xc0, !PT ;  /* 0x0020000006ff7812 */ /* 0x000fe400078cc0ff */
[----:B0-----:R-:W-:Y:S01]  /*b23c0*/  @!P4 IADD3 R16, P1, R77, R16, RZ ;  /* 0x000000104d10c210 */ /* 0x001fe20007f3e0ff */
[----:B------:R-:W-:-:S04]  /*b23d0*/  FMUL R18, R69, UR27 ;  /* 0x0000001b45127c20 */ /* 0x000fc80008400000 */
[----:B------:R-:W-:Y:S02]  /*b23e0*/  @!P4 IMAD.X R17, R68, 0x1, R17, P1 ;  /* 0x000000014411c824 */ /* 0x000fe400008e0611 */
[----:B------:R-:W3:Y:S01]  /*b23f0*/  LDL.LU R68, [R1+0x40c] ;  /* 0x00040c0001447983 */ /* 0x000ee20000300800 */
[----:B------:R-:W-:-:S03]  /*b2400*/  F2FP.SATFINITE.E4M3.F32.PACK_AB_MERGE_C R18, RZ, R18, RZ ;  /* 0x00000012ff12723e */ /* 0x000fc600048070ff */
[----:B------:R-:W3:Y:S04]  /*b2410*/  LDL.LU R69, [R1+0x410] ;  /* 0x0004100001457983 */ /* 0x000ee80000300800 */
[----:B------:R4:W-:Y:S02]  /*b2420*/  @!P4 STG.E.U8 desc[UR30][R16.64+0x1a9], R18 ;  /* 0x0001a9121000c986 */ /* 0x0009e4000c10111e */
[----:B----4-:R-:W-:Y:S02]  /*b2430*/  FMUL R16, R70, UR27 ;  /* 0x0000001b46107c20 */ /* 0x010fe40008400000 */
[----:B------:R-:W4:Y:S03]  /*b2440*/  LDL.LU R70, [R1+0x17f8] ;  /* 0x0017f80001467983 */ /* 0x000f260000300800 */
[----:B------:R-:W-:-:S05]  /*b2450*/  F2FP.SATFINITE.E4M3.F32.PACK_AB_MERGE_C R16, RZ, R16, RZ ;  /* 0x00000010ff10723e */ /* 0x000fca00048070ff */
[----:B------:R2:W-:Y:S01]  /*b2460*/  @!P6 STG.E.U8 desc[UR30][R78.64+0x1b0], R16 ;  /* 0x0001b0104e00e986 */ /* 0x0005e2000c10111e */
[----:B------:R-:W-:Y:S02]  /*b2470*/  LOP3.LUT P3, RZ, R6, 0x100000, RZ, 0xc0, !PT ;  /* 0x0010000006ff7812 */ /* 0x000fe4000786c0ff */
[----:B------:R-:W-:Y:S01]  /*b2480*/  LOP3.LUT P5, RZ, R3, 0x20000, RZ, 0xc0, !PT ;  /* 0x0002000003ff7812 */ /* 0x000fe200078ac0ff */
[----:B--2---:R-:W-:Y:S02]  /*b2490*/  FMUL R16, R71, UR27 ;  /* 0x0000001b47107c20 */ /* 0x004fe40008400000 */
[----:B------:R-:W2:Y:S04]  /*b24a0*/  LDL.LU R71, [R1+0x17fc] ;  /* 0x0017fc0001477983 */ /* 0x000ea80000300800 */
[----:B------:R-:W2:Y:S04]  /*b24b0*/  LDL.LU.64 R78, [R1+0x18] ;  /* 0x00001800014e7983 */ /* 0x000ea80000300a00 */
[----:B------:R-:W2:Y:S01]  /*b24c0*/  LDL.LU R77, [R1+0x1800] ;  /* 0x00180000014d7983 */ /* 0x000ea20000300800 */
[----:B------:R-:W-:-:S05]  /*b24d0*/  F2FP.SATFINITE.E4M3.F32.PACK_AB_MERGE_C R16, RZ, R16, RZ ;  /* 0x00000010ff10723e */ /* 0x000fca00048070ff */
[----:B------:R0:W-:Y:S04]  /*b24e0*/  @!P3 STG.E.U8 desc[UR30][R72.64+0x1b1], R16 ;  /* 0x0001b1104800b986 */ /* 0x0001e8000c10111e */
[----:B0-----:R-:W2:Y:S01]  /*b24f0*/  LDL.LU.64 R72, [R1+0x20] ;  /* 0x0000200001487983 */ /* 0x001ea20000300a00 */
[----:B------:R-:W0:Y:S01]  /*b2500*/  @!P5 LDC.64 R16, c[0x0][0x5c0] ;  /* 0x00017000ff10db82 */ /* 0x000e220000000a00 */
[----:B---3--:R-:W-:Y:S01]  /*b2510*/  FMUL R18, R65, UR27 ;  /* 0x0000001b41127c20 */ /* 0x008fe20008400000 */
[----:B0-----:R-:W-:Y:S02]  /*b2520*/  @!P5 IADD3 R16, P1, R74, R16, RZ ;  /* 0x000000104a10d210 */ /* 0x001fe40007f3e0ff */
[----:B------:R-:W3:Y:S04]  /*b2530*/  LDL.LU R74, [R1+0x414] ;  /* 0x00041400014a7983 */ /* 0x000ee80000300800 */
[----:B------:R-:W3:Y:S01]  /*b2540*/  LDL.LU R65, [R1+0x418] ;  /* 0x0004180001417983 */ /* 0x000ee20000300800 */
[----:B------:R-:W-:-:S02]  /*b2550*/  LOP3.LUT P0, RZ, R6, 0x80000, RZ, 0xc0, !PT ;  /* 0x0008000006ff7812 */ /* 0x000fc4000780c0ff */
[----:B------:R-:W-:Y:S01]  /*b2560*/  LOP3.LUT R2, R2, 0xffffffdf, RZ, 0xc0, !PT ;  /* 0xffffffdf02027812 */ /* 0x000fe200078ec0ff */
[----:B------:R-:W-:Y:S02]  /*b2570*/  @!P5 IMAD.X R17, R75, 0x1, R17, P1 ;  /* 0x000000014b11d824 */ /* 0x000fe400008e0611 */
[----:B------:R-:W3:Y:S08]  /*b2580*/  LDL.LU R75, [R1+0x1804] ;  /* 0x00180400014b7983 */ /* 0x000ef00000300800 */
[----:B------:R-:W-:-:S02]  /*b2590*/  @P0 LOP3.LUT R2, R2, 0x20, RZ, 0xfc, !PT ;  /* 0x0000002002020812 */ /* 0x000fc400078efcff */
[----:B------:R-:W-:Y:S02]  /*b25a0*/  LOP3.LUT P0, RZ, R3, 0x10000, RZ, 0xc0, !PT ;  /* 0x0001000003ff7812 */ /* 0x000fe4000780c0ff */
[----:B------:R-:W-:-:S05]  /*b25b0*/  F2FP.SATFINITE.E4M3.F32.PACK_AB_MERGE_C R18, RZ, R18, RZ ;  /* 0x00000012ff12723e */ /* 0x000fca00048070ff */
[----:B------:R0:W-:Y:S06]  /*b25c0*/  @!P5 STG.E.U8 desc[UR30][R16.64+0x1b0], R18 ;  /* 0x0001b0121000d986 */ /* 0x0001ec000c10111e */
[----:B0-----:R-:W0:Y:S01]  /*b25d0*/  @!P0 LDC.64 R16, c[0x0][0x5c0] ;  /* 0x00017000ff108b82 */ /* 0x001e220000000a00 */
[----:B------:R-:W-:Y:S02]  /*b25e0*/  LOP3.LUT P6, RZ, R6, 0x10000, RZ, 0xc0, !PT ;  /* 0x0001000006ff7812 */ /* 0x000fe400078cc0ff */
[----:B------:R-:W-:Y:S02]  /*b25f0*/  LOP3.LUT R2, R2, 0xffffffef, RZ, 0xc0, !PT ;  /* 0xffffffef02027812 */ /* 0x000fe400078ec0ff */
[----:B0-----:R-:W-:-:S02]  /*b2600*/  @!P0 IADD3 R16, P1, R68, R16, RZ ;  /* 0x0000001044108210 */ /* 0x001fc40007f3e0ff */
[----:B------:R-:W3:Y:S03]  /*b2610*/  LDL.LU R68, [R1+0x41c] ;  /* 0x00041c0001447983 */ /* 0x000ee60000300800 */
[----:B------:R-:W-:Y:S01]  /*b2620*/  @!P0 IMAD.X R17, R69, 0x1, R17, P1 ;  /* 0x0000000145118824 */ /* 0x000fe200008e0611 */
[----:B------:R-:W-:Y:S01]  /*b2630*/  LOP3.LUT P1, RZ, R3, 0x10000, RZ, 0xc0, !PT ;  /* 0x0001000003ff7812 */ /* 0x000fe2000782c0ff */
[----:B------:R-:W3:Y:S01]  /*b2640*/  LDL.LU R69, [R1+0x420] ;  /* 0x0004200001457983 */ /* 0x000ee20000300800 */
[----:B----4-:R-:W-:-:S03]  /*b2650*/  FMUL R18, R70, UR27 ;  /* 0x0000001b46127c20 */ /* 0x010fc60008400000 */
[----:B------:R-:W4:Y:S01]  /*b2660*/  LDL.LU R76, [R1+0x1808] ;  /* 0x00180800014c7983 */ /* 0x000f220000300800 */
[----:B------:R-:W-:Y:S02]  /*b2670*/  @P6 LOP3.LUT R2, R2, 0x10, RZ, 0xfc, !PT ;  /* 0x0000001002026812 */ /* 0x000fe400078efcff */
[----:B------:R-:W-:Y:S01]  /*b2680*/  F2FP.SATFINITE.E4M3.F32.PACK_AB_MERGE_C R18, RZ, R18, RZ ;  /* 0x00000012ff12723e */ /* 0x000fe200048070ff */
[----:B------:R-:W4:Y:S01]  /*b2690*/  LDL.LU R70, [R1+0x180c] ;  /* 0x00180c0001467983 */ /* 0x000f220000300800 */
[----:B------:R-:W-:-:S03]  /*b26a0*/  LOP3.LUT P0, RZ, R2, 0x20, RZ, 0xc0, !PT ;  /* 0x0000002002ff7812 */ /* 0x000fc6000780c0ff */
[----:B------:R2:W-:Y:S01]  /*b26b0*/  @!P1 STG.E.U8 desc[UR30][R16.64+0x1b1], R18 ;  /* 0x0001b11210009986 */ /* 0x0005e2000c10111e */
[----:B------:R-:W-:Y:S02]  /*b26c0*/  LOP3.LUT P2, RZ, R6, 0x20000, RZ, 0xc0, !PT ;  /* 0x0002000006ff7812 */ /* 0x000fe4000784c0ff */
[----:B------:R-:W-:Y:S01]  /*b26d0*/  LOP3.LUT P4, RZ, R3, 0x8000, RZ, 0xc0, !PT ;  /* 0x0000800003ff7812 */ /* 0x000fe2000788c0ff */
[----:B--2---:R-:W-:-:S05]  /*b26e0*/  FMUL R16, R71, UR27 ;  /* 0x0000001b47107c20 */ /* 0x004fca0008400000 */
[----:B------:R-:W-:-:S05]  /*b26f0*/  F2FP.SATFINITE.E4M3.F32.PACK_AB_MERGE_C R16, RZ, R16, RZ ;  /* 0x00000010ff10723e */ /* 0x000fca00048070ff */
[----:B------:R0:W-:Y:S04]  /*b2700*/  @!P0 STG.E.U8 desc[UR30][R78.64+0x1b8], R16 ;  /* 0x0001b8104e008986 */ /* 0x0001e8000c10111e */
[----:B0-----:R-:W2:Y:S01]  /*b2710*/  LDL.LU.64 R78, [R1+0x28] ;  /* 0x00002800014e7983 */ /* 0x001ea20000300a00 */
[----:B------:R-:W-:-:S03]  /*b2720*/  FMUL R16, R77, UR27 ;  /* 0x0000001b4d107c20 */ /* 0x000fc60008400000 */
[----:B------:R-:W2:Y:S02]  /*b2730*/  LDL.LU R71, [R1+0x1810] ;  /* 0x0018100001477983 */ /* 0x000ea40000300800 */
[----:B------:R-:W-:-:S05]  /*b2740*/  F2FP.SATFINITE.E4M3.F32.PACK_AB_MERGE_C R16, RZ, R16, RZ ;  /* 0x00000010ff10723e */ /* 0x000fca00048070ff */
[----:B------:R0:W-:Y:S04]  /*b2750*/  @!P2 STG.E.U8 desc[UR30][R72.64+0x1b9], R16 ;  /* 0x0001b9104800a986 */ /* 0x0001e8000c10111e */
[----:B0-----:R-:W2:Y:S01]  /*b2760*/  LDL.LU.64 R72, [R1+0x30] ;  /* 0x0000300001487983 */ /* 0x001ea20000300a00 */
[----:B------:R-:W3:Y:S02]  /*b2770*/  @!P4 LDC.64 R16, c[0x0][0x5c0] ;  /* 0x00017000ff10cb82 */ /* 0x000ee40000000a00 */
[----:B---3--:R-:W-:-:S05]  /*b2780*/  @!P4 IADD3 R16, P1, R74, R16, RZ ;  /* 0x000000104a10c210 */ /* 0x008fca0007f3e0ff */
[----:B------:R-:W-:Y:S02]  /*b2790*/  @!P4 IMAD.X R17, R65, 0x1, R17, P1 ;  /* 0x000000014111c824 */ /* 0x000fe400008e0611 */
[----:B------:R-:W3:Y:S01]  /*b27a0*/  LDL.LU R65, [R1+0x424] ;  /* 0x0004240001417983 */ /* 0x000ee20000300800 */
[----:B------:R-:W-:Y:S01]  /*b27b0*/  LOP3.LUT P6, RZ, R3, 0x4000, RZ, 0xc0, !PT ;  /* 0x0000400003ff7812 */ /* 0x000fe200078cc0ff */
[----:B------:R-:W-:Y:S02]  /*b27c0*/  FMUL R18, R75, UR27 ;  /* 0x0000001b4b127c20 */ /* 0x000fe40008400000 */
[----:B------:R-:W3:Y:S03]  /*b27d0*/  LDL.LU R77, [R1+0x428] ;  /* 0x00042800014d7983 */ /* 0x000ee60000300800 */
[----:B------:R-:W-:Y:S01]  /*b27e0*/  F2FP.SATFINITE.E4M3.F32.PACK_AB_MERGE_C R18, RZ, R18, RZ ;  /* 0x00000012ff12723e */ /* 0x000fe200048070ff */
[----:B------:R-:W3:Y:S04]  /*b27f0*/  LDL.LU R74, [R1+0x1814] ;  /* 0x00181400014a7983 */ /* 0x000ee80000300800 */
[----:B------:R0:W-:Y:S04]  /*b2800*/  @!P4 STG.E.U8 desc[UR30][R16.64+0x1b8], R18 ;  /* 0x0001b8121000c986 */ /* 0x0001e8000c10111e */
[----:B------:R-:W3:Y:S01]  /*b2810*/  LDL.LU R75, [R1+0x42c] ;  /* 0x00042c00014b7983 */ /* 0x000ee20000300800 */
[----:B0-----:R-:W0:Y:S02]  /*b2820*/  @!P6 LDC.64 R16, c[0x0][0x5c0] ;  /* 0x00017000ff10eb82 */ /* 0x001e240000000a00 */
[----:B0-----:R-:W-:-:S02]  /*b2830*/  @!P6 IADD3 R16, P1, R68, R16, RZ ;  /* 0x000000104410e210 */ /* 0x001fc40007f3e0ff */
[----:B------:R-:W3:Y:S03]  /*b2840*/  LDL.LU R68, [R1+0x430] ;  /* 0x0004300001447983 */ /* 0x000ee60000300800 */
[----:B------:R-:W-:Y:S01]  /*b2850*/  @!P6 IMAD.X R17, R69, 0x1, R17, P1 ;  /* 0x000000014511e824 */ /* 0x000fe200008e0611 */
[----:B------:R-:W-:Y:S01]  /*b2860*/  LOP3.LUT P1, RZ, R3, 0x4000, RZ, 0xc0, !PT ;  /* 0x0000400003ff7812 */ /* 0x000fe2000782c0ff */
[----:B----4-:R-:W-:Y:S01]  /*b2870*/  FMUL R18, R76, UR27 ;  /* 0x0000001b4c127c20 */ /* 0x010fe20008400000 */
[----:B------:R-:W4:Y:S01]  /*b2880*/  LDL.LU R69, [R1+0x1818] ;  /* 0x0018180001457983 */ /* 0x000f220000300800 */
[----:B------:R-:W-:-:S03]  /*b2890*/  LOP3.LUT P6, RZ, R2, 0x10, RZ, 0xc0, !PT ;  /* 0x0000001002ff7812 */ /* 0x000fc600078cc0ff */
[----:B------:R-:W-:-:S07]  /*b28a0*/  F2FP.SATFINITE.E4M3.F32.PACK_AB_MERGE_C R18, RZ, R18, RZ ;  /* 0x00000012ff12723e */ /* 0x000fce00048070ff */
[----:B------:R0:W-:Y:S01]  /*b28b0*/  @!P1 STG.E.U8 desc[UR30][R16.64+0x1b9], R18 ;  /* 0x0001b91210009986 */ /* 0x0001e2000c10111e */
[----:B------:R-:W-:Y:S01]  /*b28c0*/  LOP3.LUT P5, RZ, R6, 0x4000, RZ, 0xc0, !PT ;  /* 0x0000400006ff7812 */ /* 0x000fe200078ac0ff */
[----:B0-----:R-:W-:Y:S02]  /*b28d0*/  FMUL R16, R70, UR27 ;  /* 0x0000001b46107c20 */ /* 0x001fe40008400000 */
[----:B------:R-:W4:Y:S03]  /*b28e0*/  LDL.LU R70, [R1+0x181c] ;  /* 0x00181c0001467983 */ /* 0x000f260000300800 */
[----:B------:R-:W-:Y:S02]  /*b28f0*/  F2FP.SATFINITE.E4M3.F32.PACK_AB_MERGE_C R16, RZ, R16, RZ ;  /* 0x00000010ff10723e */ /* 0x000fe400048070ff */
[----:B------:R-:W-:-:S03]  /*b2900*/  LOP3.LUT P3, RZ, R3, 0x2000, RZ, 0xc0, !PT ;  /* 0x0000200003ff7812 */ /* 0x000fc6000786c0ff */
[----:B--2---:R0:W-:Y:S02]  /*b2910*/  @!P6 STG.E.U8 desc[UR30][R78.64+0x1c0], R16 ;  /* 0x0001c0104e00e986 */ /* 0x0041e4000c10111e */
[----:B0-----:R-:W-:Y:S02]  /*b2920*/  FMUL R16, R71, UR27 ;  /* 0x0000001b47107c20 */ /* 0x001fe40008400000 */
[----:B------:R-:W2:Y:S04]  /*b2930*/  LDL.LU.64 R78, [R1+0x38] ;  /* 0x00003800014e7983 */ /* 0x000ea80000300a00 */
[----:B------:R-:W2:Y:S01]  /*b2940*/  LDL.LU R71, [R1+0x1820] ;  /* 0x0018200001477983 */ /* 0x000ea20000300800 */
[----:B------:R-:W-:-:S05]  /*b2950*/  F2FP.SATFINITE.E4M3.F32.PACK_AB_MERGE_C R16, RZ, R16, RZ ;  /* 0x00000010ff10723e */ /* 0x000fca00048070ff */
[----:B------:R0:W-:Y:S04]  /*b2960*/  @!P5 STG.E.U8 desc[UR30][R72.64+0x1c1], R16 ;  /* 0x0001c1104800d986 */ /* 0x0001e8000c10111e */
[----:B0-----:R-:W2:Y:S01]  /*b2970*/  LDL.LU.64 R72, [R1+0x40] ;  /* 0x0000400001487983 */ /* 0x001ea20000300a00 */
[----:B------:R-:W3:Y:S02]  /*b2980*/  @!P3 LDC.64 R16, c[0x0][0x5c0] ;  /* 0x00017000ff10bb82 */ /* 0x000ee40000000a00 */
[----:B---3--:R-:W-:Y:S02]  /*b2990*/  @!P3 IADD3 R16, P1, R65, R16, RZ ;  /* 0x000000104110b210 */ /* 0x008fe40007f3e0ff */
[----:B------:R-:W3:Y:S01]  /*b29a0*/  LDL.LU R65, [R1+0x434] ;  /* 0x0004340001417983 */ /* 0x000ee20000300800 */
[----:B------:R-:W-:-:S03]  /*b29b0*/  LOP3.LUT P0, RZ, R3, 0x1000, RZ, 0xc0, !PT ;  /* 0x0000100003ff7812 */ /* 0x000fc6000780c0ff */
        /* <DEDUP_REMOVED lines=9> */
[----:B------:R-:W-:Y:S01]  /*b2a50*/  LOP3.LUT P2, RZ, R6, 0x1000, RZ, 0xc0, !PT ;  /* 0x0000100006ff7812 */ /* 0x000fe2000784c0ff */
[----:B----4-:R-:W-:-:S02]  /*b2a60*/  FMUL R18, R69, UR27 ;  /* 0x0000001b45127c20 */ /* 0x010fc40008400000 */
[----:B------:R-:W4:Y:S01]  /*b2a70*/  LDL.LU R69, [R1+0x1828] ;  /* 0x0018280001457983 */ /* 0x000f220000300800 */
[----:B0-----:R-:W-:Y:S02]  /*b2a80*/  @!P0 IADD3 R16, P1, R75, R16, RZ ;  /* 0x000000104b108210 */ /* 0x001fe40007f3e0ff */
[----:B------:R-:W-:-:S03]  /*b2a90*/  F2FP.SATFINITE.E4M3.F32.PACK_AB_MERGE_C R18, RZ, R18, RZ ;  /* 0x00000012ff12723e */ /* 0x000fc600048070ff */
[----:B------:R-:W-:Y:S01]  /*b2aa0*/  @!P0 IMAD.X R17, R68, 0x1, R17, P1 ;  /* 0x0000000144118824 */ /* 0x000fe200008e0611 */
[----:B------:R-:W-:-:S04]  /*b2ab0*/  LOP3.LUT P1, RZ, R6, 0x2000, RZ, 0xc0, !PT ;  /* 0x0000200006ff7812 */ /* 0x000fc8000782c0ff */
[----:B------:R0:W-:Y:S02]  /*b2ac0*/  @!P0 STG.E.U8 desc[UR30][R16.64+0x1c1], R18 ;  /* 0x0001c11210008986 */ /* 0x0001e4000c10111e */
        /* <DEDUP_REMOVED lines=11> */
[----:B------:R-:W3:Y:S03]  /*b2b80*/  @!P4 LDC.64 R16, c[0x0][0x5c0] ;  /* 0x00017000ff10cb82 */ /* 0x000ee60000000a00 */
        /* <DEDUP_REMOVED lines=10> */
[----:B------:R-:W-:Y:S01]  /*b2c30*/  LOP3.LUT P6, RZ, R6, 0x800, RZ, 0xc0, !PT ;  /* 0x0000080006ff7812 */ /* 0x000fe200078cc0ff */
[----:B----4-:R-:W-:Y:S01]  /*b2c40*/  FMUL R18, R69, UR27 ;  /* 0x0000001b45127c20 */ /* 0x010fe20008400000 */
[----:B0-----:R-:W-:-:S04]  /*b2c50*/  @!P5 IADD3 R16, P1, R77, R16, RZ ;  /* 0x000000104d10d210 */ /* 0x001fc80007f3e0ff */
[----:B------:R-:W-:Y:S01]  /*b2c60*/  F2FP.SATFINITE.E4M3.F32.PACK_AB_MERGE_C R18, RZ, R18, RZ ;  /* 0x00000012ff12723e */ /* 0x000fe200048070ff */
[----:B------:R-:W-:Y:S02]  /*b2c70*/  @!P5 IMAD.X R17, R74, 0x1, R17, P1 ;  /* 0x000000014a11d824 */ /* 0x000fe400008e0611 */
[----:B------:R-:W4:Y:S04]  /*b2c80*/  LDL.LU R74, [R1+0x44c] ;  /* 0x00044c00014a7983 */ /* 0x000f280000300800 */
[----:B------:R-:W4:Y:S04]  /*b2c90*/  LDL.LU R69, [R1+0x450] ;  /* 0x0004500001457983 */ /* 0x000f280000300800 */
[----:B------:R0:W-:Y:S01]  /*b2ca0*/  @!P5 STG.E.U8 desc[UR30][R16.64+0x1c9], R18 ;  /* 0x0001c9121000d986 */ /* 0x0001e2000c10111e */
[----:B------:R-:W-:Y:S01]  /*b2cb0*/  LOP3.LUT P3, RZ, R6, 0x400, RZ, 0xc0, !PT ;  /* 0x0000040006ff7812 */ /* 0x000fe2000786c0ff */
[----:B0-----:R-:W-:-:S02]  /*b2cc0*/  FMUL R16, R70, UR27 ;  /* 0x0000001b46107c20 */ /* 0x001fc40008400000 */
[----:B------:R-:W4:Y:S03]  /*b2cd0*/  LDL.LU R70, [R1+0x1838] ;  /* 0x0018380001467983 */ /* 0x000f260000300800 */
[----:B------:R-:W-:Y:S02]  /*b2ce0*/  F2FP.SATFINITE.E4M3.F32.PACK_AB_MERGE_C R16, RZ, R16, RZ ;  /* 0x00000010ff10723e */ /* 0x000fe400048070ff */
[----:B------:R-:W-:-:S03]  /*b2cf0*/  LOP3.LUT P0, RZ, R3, 0x200, RZ, 0xc0, !PT ;  /* 0x0000020003ff7812 */ /* 0x000fc6000780c0ff */
[----:B--2---:R0:W-:Y:S02]  /*b2d00*/  @!P6 STG.E.U8 desc[UR30][R78.64+0x1d0], R16 ;  /* 0x0001d0104e00e986 */ /* 0x0041e4000c10111e */
[----:B0-----:R-:W-:Y:S02]  /*b2d10*/  FMUL R16, R71, UR27 ;  /* 0x0000001b47107c20 */ /* 0x001fe40008400000 */
[----:B------:R-:W2:Y:S03]  /*b2d20*/  LDL.LU R71, [R1+0x183c] ;  /* 0x00183c0001477983 */ /* 0x000ea60000300800 */
[----:B------:R-:W-:-:S05]  /*b2d30*/  F2FP.SATFINITE.E4M3.F32.PACK_AB_MERGE_C R16, RZ, R16, RZ ;  /* 0x00000010ff10723e */ /* 0x000fca00048070ff */
[----:B------:R0:W-:Y:S04]  /*b2d40*/  @!P3 STG.E.U8 desc[UR30][R72.64+0x1d1], R16 ;  /* 0x0001d1104800b986 */ /* 0x0001e8000c10111e */
[----:B0-----:R-:W2:Y:S01]  /*b2d50*/  LDL.LU.64 R72, [R1+0x58] ;  /* 0x0000580001487983 */ /* 0x001ea20000300a00 */
[----:B------:R-:W0:Y:S02]  /*b2d60*/  @!P0 LDC.64 R16, c[0x0][0x5c0] ;  /* 0x00017000ff108b82 */ /* 0x000e240000000a00 */
[----:B0-----:R-:W-:Y:S02]  /*b2d70*/  @!P0 IADD3 R16, P1, R75, R16, RZ ;  /* 0x000000104b108210 */ /* 0x001fe40007f3e0ff */
[----:B------:R-:W2:Y:S04]  /*b2d80*/  LDL.LU R75, [R1+0x1840] ;  /* 0x00184000014b7983 */ /* 0x000ea80000300800 */
[----:B------:R-:W2:Y:S01]  /*b2d90*/  LDL.LU.64 R82, [R1+0x60] ;  /* 0x0000600001527983 */ /* 0x000ea20000300a00 */
[----:B---3--:R-:W-:-:S03]  /*b2da0*/  FMUL R18, R65, UR27 ;  /* 0x0000001b41127c20 */ /* 0x008fc60008400000 */
[----:B------:R-:W3:Y:S01]  /*b2db0*/  LDL.LU R65, [R1+0x454] ;  /* 0x0004540001417983 */ /* 0x000ee20000300800 */
[----:B------:R-:W-:Y:S02]  /*b2dc0*/  LOP3.LUT P4, RZ, R6, 0x200, RZ, 0xc0, !PT ;  /* 0x0000020006ff7812 */ /* 0x000fe4000788c0ff */
[----:B------:R-:W-:Y:S01]  /*b2dd0*/  LOP3.LUT R2, R2, 0xfffffff7, RZ, 0xc0, !PT ;  /* 0xfffffff702027812 */ /* 0x000fe200078ec0ff */
[----:B------:R-:W-:Y:S01]  /*b2de0*/  @!P0 IMAD.X R17, R68, 0x1, R17, P1 ;  /* 0x0000000144118824 */ /* 0x000fe200008e0611 */
[----:B------:R-:W3:Y:S04]  /*b2df0*/  LDL.LU R79, [R1+0x458] ;  /* 0x00045800014f7983 */ /* 0x000ee80000300800 */
[----:B------:R-:W3:Y:S01]  /*b2e00*/  LDL.LU R68, [R1+0x1844] ;  /* 0x0018440001447983 */ /* 0x000ee20000300800 */
[----:B------:R-:W-:-:S02]  /*b2e10*/  F2FP.SATFINITE.E4M3.F32.PACK_AB_MERGE_C R18, RZ, R18, RZ ;  /* 0x00000012ff12723e */ /* 0x000fc400048070ff */
[----:B------:R-:W-:Y:S01]  /*b2e20*/  LOP3.LUT P6, RZ, R6, 0x80, RZ, 0xc0, !PT ;  /* 0x0000008006ff7812 */ /* 0x000fe200078cc0ff */
[----:B------:R-:W3:Y:S01]  /*b2e30*/  LDL.LU R76, [R1+0x45c] ;  /* 0x00045c00014c7983 */ /* 0x000ee20000300800 */
[----:B------:R-:W-:Y:S02]  /*b2e40*/  @P4 LOP3.LUT R2, R2, 0x8, RZ, 0xfc, !PT ;  /* 0x0000000802024812 */ /* 0x000fe400078efcff */
[----:B------:R-:W-:Y:S01]  /*b2e50*/  LOP3.LUT P4, RZ, R3, 0x100, RZ, 0xc0, !PT ;  /* 0x0000010003ff7812 */ /* 0x000fe2000788c0ff */
[----:B------:R0:W-:-:S12]  /*b2e60*/  @!P0 STG.E.U8 desc[UR30][R16.64+0x1d0], R18 ;  /* 0x0001d01210008986 */ /* 0x0001d8000c10111e */
[----:B0-----:R-:W4:Y:S01]  /*b2e70*/  @!P4 LDC.64 R16, c[0x0][0x5c0] ;  /* 0x00017000ff10cb82 */ /* 0x001f220000000a00 */
[----:B------:R-:W-:-:S04]  /*b2e80*/  LOP3.LUT R2, R2, 0xfffffffb, RZ, 0xc0, !PT ;  /* 0xfffffffb02027812 */ /* 0x000fc800078ec0ff */
[----:B------:R-:W-:Y:S02]  /*b2e90*/  @P6 LOP3.LUT R2, R2, 0x4, RZ, 0xfc, !PT ;  /* 0x0000000402026812 */ /* 0x000fe400078efcff */
[----:B----4-:R-:W-:-:S05]  /*b2ea0*/  @!P4 IADD3 R16, P1, R74, R16, RZ ;  /* 0x000000104a10c210 */ /* 0x010fca0007f3e0ff */
[----:B------:R-:W-:Y:S01]  /*b2eb0*/  @!P4 IMAD.X R17, R69, 0x1, R17, P1 ;  /* 0x000000014511c824 */ /* 0x000fe200008e0611 */
[----:B------:R-:W-:Y:S01]  /*b2ec0*/  LOP3.LUT P1, RZ, R3, 0x100, RZ, 0xc0, !PT ;  /* 0x0000010003ff7812 */ /* 0x000fe2000782c0ff */
[----:B------:R-:W4:Y:S01]  /*b2ed0*/  LDL.LU R69, [R1+0x460] ;  /* 0x0004600001457983 */ /* 0x000f220000300800 */
[----:B------:R-:W-:-:S03]  /*b2ee0*/  FMUL R18, R70, UR27 ;  /* 0x0000001b46127c20 */ /* 0x000fc60008400000 */
[----:B------:R-:W4:Y:S02]  /*b2ef0*/  LDL.LU R77, [R1+0x1848] ;  /* 0x00184800014d7983 */ /* 0x000f240000300800 */
[----:B------:R-:W-:Y:S02]  /*b2f00*/  F2FP.SATFINITE.E4M3.F32.PACK_AB_MERGE_C R18, RZ, R18, RZ ;  /* 0x00000012ff12723e */ /* 0x000fe400048070ff */
[----:B------:R-:W-:Y:S01]  /*b2f10*/  LOP3.LUT P4, RZ, R2, 0x8, RZ, 0xc0, !PT ;  /* 0x0000000802ff7812 */ /* 0x000fe2000788c0ff */
[----:B------:R-:W4:Y:S04]  /*b2f20*/  LDL.LU R70, [R1+0x184c] ;  /* 0x00184c0001467983 */ /* 0x000f280000300800 */
[----:B------:R2:W-:Y:S01]  /*b2f30*/  @!P1 STG.E.U8 desc[UR30][R16.64+0x1d1], R18 ;  /* 0x0001d11210009986 */ /* 0x0005e2000c10111e */
[----:B------:R-:W-:-:S02]  /*b2f40*/  LOP3.LUT P2, RZ, R6, 0x100, RZ, 0xc0, !PT ;  /* 0x0000010006ff7812 */ /* 0x000fc4000784c0ff */
[----:B------:R-:W-:Y:S01]  /*b2f50*/  LOP3.LUT P5, RZ, R3, 0x80, RZ, 0xc0, !PT ;  /* 0x0000008003ff7812 */ /* 0x000fe200078ac0ff */
[----:B--2---:R-:W-:-:S05]  /*b2f60*/  FMUL R16, R71, UR27 ;  /* 0x0000001b47107c20 */ /* 0x004fca0008400000 */
[----:B------:R-:W-:-:S05]  /*b2f70*/  F2FP.SATFINITE.E4M3.F32.PACK_AB_MERGE_C R16, RZ, R16, RZ ;  /* 0x00000010ff10723e */ /* 0x000fca00048070ff */
[----:B------:R0:W-:Y:S04]  /*b2f80*/  @!P4 STG.E.U8 desc[UR30][R72.64+0x1d8], R16 ;  /* 0x0001d8104800c986 */ /* 0x0001e8000c10111e */
[----:B0-----:R-:W2:Y:S04]  /*b2f90*/  LDL.LU.64 R72, [R1+0x68] ;  /* 0x0000680001487983 */ /* 0x001ea80000300a00 */
[----:B------:R-:W2:Y:S01]  /*b2fa0*/  LDL.LU R71, [R1+0x1850] ;  /* 0x0018500001477983 */ /* 0x000ea20000300800 */
[----:B------:R-:W-:-:S03]  /*b2fb0*/  FMUL R16, R75, UR27 ;  /* 0x0000001b4b107c20 */ /* 0x000fc60008400000 */
[----:B------:R-:W2:Y:S02]  /*b2fc0*/  LDL.LU.64 R74, [R1+0x70] ;  /* 0x00007000014a7983 */ /* 0x000ea40000300a00 */
[----:B------:R-:W-:-:S05]  /*b2fd0*/  F2FP.SATFINITE.E4M3.F32.PACK_AB_MERGE_C R16, RZ, R16, RZ ;  /* 0x00000010ff10723e */ /* 0x000fca00048070ff */
[----:B------:R0:W-:Y:S02]  /*b2fe0*/  @!P2 STG.E.U8 desc[UR30][R82.64+0x1d9], R16 ;  /* 0x0001d9105200a986 */ /* 0x0001e4000c10111e */
[----:B0-----:R-:W3:Y:S02]  /*b2ff0*/  @!P5 LDC.64 R16, c[0x0][0x5c0] ;  /* 0x00017000ff10db82 */ /* 0x001ee40000000a00 */
[----:B---3--:R-:W-:Y:S02]  /*b3000*/  @!P5 IADD3 R16, P1, R65, R16, RZ ;  /* 0x000000104110d210 */ /* 0x008fe40007f3e0ff */
[----:B------:R-:W3:Y:S01]  /*b3010*/  LDL.LU R65, [R1+0x464] ;  /* 0x0004640001417983 */ /* 0x000ee20000300800 */
[----:B------:R-:W-:Y:S01]  /*b3020*/  LOP3.LUT P6, RZ, R3, 0x40, RZ, 0xc0, !PT ;  /* 0x0000004003ff7812 */ /* 0x000fe200078cc0ff */
[----:B------:R-:W-:Y:S01]  /*b3030*/  FMUL R18, R68, UR27 ;  /* 0x0000001b44127c20 */ /* 0x000fe20008400000 */
[----:B------:R-:W-:Y:S01]  /*b3040*/  @!P5 IMAD.X R17, R79, 0x1, R17, P1 ;  /* 0x000000014f11d824 */ /* 0x000fe200008e0611 */
[----:B------:R-:W3:Y:S04]  /*b3050*/  LDL.LU R78, [R1+0x468] ;  /* 0x00046800014e7983 */ /* 0x000ee80000300800 */
[----:B------:R-:W3:Y:S01]  /*b3060*/  LDL.LU R79, [R1+0x1854] ;  /* 0x00185400014f7983 */ /* 0x000ee20000300800 */
[----:B------:R-:W-:-:S03]  /*b3070*/  F2FP.SATFINITE.E4M3.F32.PACK_AB_MERGE_C R18, RZ, R18, RZ ;  /* 0x00000012ff12723e */ /* 0x000fc600048070ff */
[----:B------:R-:W3:Y:S04]  /*b3080*/  LDL.LU R68, [R1+0x46c] ;  /* 0x00046c0001447983 */ /* 0x000ee80000300800 */
[----:B------:R0:W-:Y:S02]  /*b3090*/  @!P5 STG.E.U8 desc[UR30][R16.64+0x1d8], R18 ;  /* 0x0001d8121000d986 */ /* 0x0001e4000c10111e */
[----:B0-----:R-:W0:Y:S01]  /*b30a0*/  @!P6 LDC.64 R16, c[0x0][0x5c0] ;  /* 0x00017000ff10eb82 */ /* 0x001e220000000a00 */
[----:B----4-:R-:W-:-:S05]  /*b30b0*/  FMUL R18, R77, UR27 ;  /* 0x0000001b4d127c20 */ /* 0x010fca0008400000 */
[----:B------:R-:W-:Y:S02]  /*b30c0*/  F2FP.SATFINITE.E4M3.F32.PACK_AB_MERGE_C R18, RZ, R18, RZ ;  /* 0x00000012ff12723e */ /* 0x000fe400048070ff */
[----:B0-----:R-:W-:-:S05]  /*b30d0*/  @!P6 IADD3 R16, P1, R76, R16, RZ ;  /* 0x000000104c10e210 */ /* 0x001fca0007f3e0ff */
[----:B------:R-:W-:Y:S01]  /*b30e0*/  @!P6 IMAD.X R17, R69, 0x1, R17, P1 ;  /* 0x000000014511e824 */ /* 0x000fe200008e0611 */
[----:B------:R-:W-:Y:S01]  /*b30f0*/  LOP3.LUT P1, RZ, R3, 0x40, RZ, 0xc0, !PT ;  /* 0x0000004003ff7812 */ /* 0x000fe2000782c0ff */
[----:B------:R-:W4:Y:S01]  /*b3100*/  LDL.LU R69, [R1+0x1858] ;  /* 0x0018580001457983 */ /* 0x000f220000300800 */
[----:B------:R-:W-:-:S11]  /*b3110*/  LOP3.LUT P6, RZ, R2, 0x4, RZ, 0xc0, !PT ;  /* 0x0000000402ff7812 */ /* 0x000fd600078cc0ff */
[----:B------:R0:W-:Y:S02]  /*b3120*/  @!P1 STG.E.U8 desc[UR30][R16.64+0x1d9], R18 ;  /* 0x0001d91210009986 */ /* 0x0001e4000c10111e */
[----:B0-----:R-:W-:Y:S02]  /*b3130*/  FMUL R16, R70, UR27 ;  /* 0x0000001b46107c20 */ /* 0x001fe40008400000 */
[----:B------:R-:W4:Y:S03]  /*b3140*/  LDL.LU R70, [R1+0x185c] ;  /* 0x00185c0001467983 */ /* 0x000f260000300800 */
[----:B------:R-:W-:Y:S02]  /*b3150*/  F2FP.SATFINITE.E4M3.F32.PACK_AB_MERGE_C R16, RZ, R16, RZ ;  /* 0x00000010ff10723e */ /* 0x000fe400048070ff */
[----:B------:R-:W-:Y:S02]  /*b3160*/  LOP3.LUT P0, RZ, R6, 0x40, RZ, 0xc0, !PT ;  /* 0x0000004006ff7812 */ /* 0x000fe4000780c0ff */
[----:B------:R-:W-:Y:S01]  /*b3170*/  LOP3.LUT P3, RZ, R3, 0x20, RZ, 0xc0, !PT ;  /* 0x0000002003ff7812 */ /* 0x000fe2000786c0ff */
[----:B--2---:R0:W-:Y:S02]  /*b3180*/  @!P6 STG.E.U8 desc[UR30][R72.64+0x1e0], R16 ;  /* 0x0001e0104800e986 */ /* 0x0041e4000c10111e */
[----:B0-----:R-:W-:-:S02]  /*b3190*/  FMUL R16, R71, UR27 ;  /* 0x0000001b47107c20 */ /* 0x001fc40008400000 */
        /* <DEDUP_REMOVED lines=8> */
[----:B------:R-:W-:Y:S01]  /*b3220*/  LOP3.LUT P4, RZ, R3, 0x10, RZ, 0xc0, !PT ;  /* 0x0000001003ff7812 */ /* 0x000fe2000788c0ff */
[----:B------:R-:W-:Y:S01]  /*b3230*/  FMUL R18, R79, UR27 ;  /* 0x0000001b4f127c20 */ /* 0x000fe20008400000 */
[----:B------:R-:W-:Y:S01]  /*b3240*/  @!P3 IMAD.X R17, R78, 0x1, R17, P1 ;  /* 0x000000014e11b824 */ /* 0x000fe200008e0611 */
[----:B------:R-:W3:Y:S03]  /*b3250*/  LDL.LU R83, [R1+0x478] ;  /* 0x0004780001537983 */ /* 0x000ee60000300800 */
[----:B------:R-:W-:Y:S01]  /*b3260*/  F2FP.SATFINITE.E4M3.F32.PACK_AB_MERGE_C R18, RZ, R18, RZ ;  /* 0x00000012ff12723e */ /* 0x000fe200048070ff */
[----:B------:R-:W3:Y:S04]  /*b3270*/  LDL.LU R76, [R1+0x1864] ;  /* 0x00186400014c7983 */ /* 0x000ee80000300800 */
[----:B------:R0:W-:Y:S02]  /*b3280*/  @!P3 STG.E.U8 desc[UR30][R16.64+0x1e0], R18 ;  /* 0x0001e0121000b986 */ /* 0x0001e4000c10111e */
[----:B0-----:R-:W0:Y:S02]  /*b3290*/  @!P4 LDC.64 R16, c[0x0][0x5c0] ;  /* 0x00017000ff10cb82 */ /* 0x001e240000000a00 */
[----:B0-----:R-:W-:-:S05]  /*b32a0*/  @!P4 IADD3 R16, P1, R68, R16, RZ ;  /* 0x000000104410c210 */ /* 0x001fca0007f3e0ff */
[----:B------:R-:W-:Y:S02]  /*b32b0*/  @!P4 IMAD.X R17, R11, 0x1, R17, P1 ;  /* 0x000000010b11c824 */ /* 0x000fe400008e0611 */
[----:B------:R-:W3:Y:S01]  /*b32c0*/  LDL.LU R11, [R1+0x1cb8] ;  /* 0x001cb800010b7983 */ /* 0x000ee20000300800 */
[----:B----4-:R-:W-:-:S03]  /*b32d0*/  FMUL R18, R69, UR27 ;  /* 0x0000001b45127c20 */ /* 0x010fc60008400000 */
[----:B------:R-:W4:Y:S04]  /*b32e0*/  LDL.LU R77, [R1+0x47c] ;  /* 0x00047c00014d7983 */ /* 0x000f280000300800 */
[----:B------:R-:W4:Y:S04]  /*b32f0*/  LDL.LU R68, [R1+0x480] ;  /* 0x0004800001447983 */ /* 0x000f280000300800 */
[----:B------:R-:W4:Y:S01]  /*b3300*/  LDL.LU R69, [R1+0x1868] ;  /* 0x0018680001457983 */ /* 0x000f220000300800 */
[----:B------:R-:W-:Y:S02]  /*b3310*/  F2FP.SATFINITE.E4M3.F32.PACK_AB_MERGE_C R18, RZ, R18, RZ ;  /* 0x00000012ff12723e */ /* 0x000fe400048070ff */
[----:B------:R-:W-:-:S03]  /*b3320*/  LOP3.LUT P1, RZ, R6, 0x20, RZ, 0xc0, !PT ;  /* 0x0000002006ff7812 */ /* 0x000fc6000782c0ff */
[----:B------:R0:W-:Y:S02]  /*b3330*/  @!P4 STG.E.U8 desc[UR30][R16.64+0x1e1], R18 ;  /* 0x0001e1121000c986 */ /* 0x0001e4000c10111e */
[----:B0-----:R-:W-:Y:S02]  /*b3340*/  FMUL R16, R70, UR27 ;  /* 0x0000001b46107c20 */ /* 0x001fe40008400000 */
[----:B------:R-:W4:Y:S03]  /*b3350*/  LDL.LU R70, [R1+0x186c] ;  /* 0x00186c0001467983 */ /* 0x000f260000300800 */
[----:B------:R-:W-:Y:S01]  /*b3360*/  F2FP.SATFINITE.E4M3.F32.PACK_AB_MERGE_C R16, RZ, R16, RZ ;  /* 0x00000010ff10723e */ /* 0x000fe200048070ff */
[----:B------:R-:W4:Y:S01]  /*b3370*/  LDL.LU.64 R78, [R1+0x88] ;  /* 0x00008800014e7983 */ /* 0x000f220000300a00 */
[----:B------:R-:W-:Y:S02]  /*b3380*/  LOP3.LUT P2, RZ, R6, 0x8, RZ, 0xc0, !PT ;  /* 0x0000000806ff7812 */ /* 0x000fe4000784c0ff */
[----:B------:R-:W-:Y:S01]  /*b3390*/  LOP3.LUT P5, RZ, R3, 0x8, RZ, 0xc0, !PT ;  /* 0x0000000803ff7812 */ /* 0x000fe200078ac0ff */
[----:B--2---:R0:W-:Y:S02]  /*b33a0*/  @!P1 STG.E.U8 desc[UR30][R72.64+0x1e8], R16 ;  /* 0x0001e81048009986 */ /* 0x0041e4000c10111e */
[----:B0-----:R-:W-:-:S02]  /*b33b0*/  FMUL R16, R71, UR27 ;  /* 0x0000001b47107c20 */ /* 0x001fc40008400000 */
[----:B------:R-:W2:Y:S04]  /*b33c0*/  LDL.LU R71, [R1+0x1870] ;  /* 0x0018700001477983 */ /* 0x000ea80000300800 */
[----:B------:R-:W2:Y:S01]  /*b33d0*/  LDL.LU.64 R72, [R1+0x90] ;  /* 0x0000900001487983 */ /* 0x000ea20000300a00 */
[----:B------:R-:W-:-:S05]  /*b33e0*/  F2FP.SATFINITE.E4M3.F32.PACK_AB_MERGE_C R16, RZ, R16, RZ ;  /* 0x00000010ff10723e */ /* 0x000fca00048070ff */
[----:B------:R0:W-:Y:S04]  /*b33f0*/  @!P2 STG.E.U8 desc[UR30][R74.64+0x1e9], R16 ;  /* 0x0001e9104a00a986 */ /* 0x0001e8000c10111e */
[----:B0-----:R-:W2:Y:S01]  /*b3400*/  LDL.LU R74, [R1+0x484] ;  /* 0x00048400014a7983 */ /* 0x001ea20000300800 */
[----:B------:R-:W3:Y:S03]  /*b3410*/  @!P5 LDC.64 R16, c[0x0][0x5c0] ;  /* 0x00017000ff10db82 */ /* 0x000ee60000000a00 */
        /* <DEDUP_REMOVED lines=8> */
[----:B0-----:R-:W4:Y:S01]  /*b34a0*/  @!P0 LDC.64 R16, c[0x0][0x5c0] ;  /* 0x00017000ff108b82 */ /* 0x001f220000000a00 */
[C---:B------:R-:W-:Y:S02]  /*b34b0*/  LOP3.LUT P6, RZ, R6.reuse, 0x4, RZ, 0xc0, !PT ;  /* 0x0000000406ff7812 */ /* 0x040fe400078cc0ff */
[----:B------:R-:W-:Y:S02]  /*b34c0*/  LOP3.LUT P3, RZ, R6, 0x1, RZ, 0xc0, !PT ;  /* 0x0000000106ff7812 */ /* 0x000fe4000786c0ff */
[----:B----4-:R-:W-:-:S05]  /*b34d0*/  @!P0 IADD3 R16, P1, R77, R16, RZ ;  /* 0x000000104d108210 */ /* 0x010fca0007f3e0ff */
[----:B------:R-:W-:Y:S02]  /*b34e0*/  @!P0 IMAD.X R17, R68, 0x1, R17, P1 ;  /* 0x0000000144118824 */ /* 0x000fe400008e0611 */
[----:B------:R-:W4:Y:S01]  /*b34f0*/  LDL.LU R68, [R1+0x48c] ;  /* 0x00048c0001447983 */ /* 0x000f220000300800 */
[----:B------:R-:W-:-:S03]  /*b3500*/  FMUL R18, R69, UR27 ;  /* 0x0000001b45127c20 */ /* 0x000fc60008400000 */
[----:B------:R-:W4:Y:S02]  /*b3510*/  LDL.LU R69, [R1+0x490] ;  /* 0x0004900001457983 */ /* 0x000f240000300800 */
[----:B------:R-:W-:-:S05]  /*b3520*/  F2FP.SATFINITE.E4M3.F32.PACK_AB_MERGE_C R18, RZ, R18, RZ ;  /* 0x00000012ff12723e */ /* 0x000fca00048070ff */
[----:B------:R0:W-:Y:S02]  /*b3530*/  @!P0 STG.E.U8 desc[UR30][R16.64+0x1e9], R18 ;  /* 0x0001e91210008986 */ /* 0x0001e4000c10111e */
[----:B0-----:R-:W-:Y:S02]  /*b3540*/  FMUL R16, R70, UR27 ;  /* 0x0000001b46107c20 */ /* 0x001fe40008400000 */
[----:B------:R-:W4:Y:S03]  /*b3550*/  LDL.LU R70, [R1+0x1878] ;  /* 0x0018780001467983 */ /* 0x000f260000300800 */
[----:B------:R-:W-:-:S05]  /*b3560*/  F2FP.SATFINITE.E4M3.F32.PACK_AB_MERGE_C R16, RZ, R16, RZ ;  /* 0x00000010ff10723e */ /* 0x000fca00048070ff */
[----:B------:R2:W-:Y:S01]  /*b3570*/  @!P6 STG.E.U8 desc[UR30][R78.64+0x1f0], R16 ;  /* 0x0001f0104e00e986 */ /* 0x0005e2000c10111e */
[----:B------:R-:W-:Y:S01]  /*b3580*/  LOP3.LUT P4, RZ, R3, 0x2, RZ, 0xc0, !PT ;  /* 0x0000000203ff7812 */ /* 0x000fe2000788c0ff */
[----:B--2---:R-:W-:Y:S02]  /*b3590*/  FMUL R16, R71, UR27 ;  /* 0x0000001b47107c20 */ /* 0x004fe40008400000 */
[----:B------:R-:W2:Y:S03]  /*b35a0*/  LDL.LU R71, [R1+0x187c] ;  /* 0x00187c0001477983 */ /* 0x000ea60000300800 */
[----:B------:R-:W-:-:S05]  /*b35b0*/  F2FP.SATFINITE.E4M3.F32.PACK_AB_MERGE_C R16, RZ, R16, RZ ;  /* 0x00000010ff10723e */ /* 0x000fca00048070ff */
[----:B------:R0:W-:Y:S04]  /*b35c0*/  @!P3 STG.E.U8 desc[UR30][R72.64+0x1f1], R16 ;  /* 0x0001f1104800b986 */ /* 0x0001e8000c10111e */
[----:B0-----:R-:W2:Y:S01]  /*b35d0*/  LDL.LU.64 R72, [R1+0x98] ;  /* 0x0000980001487983 */ /* 0x001ea20000300a00 */
[----:B------:R-:W0:Y:S03]  /*b35e0*/  @!P4 LDC.64 R16, c[0x0][0x5c0] ;  /* 0x00017000ff10cb82 */ /* 0x000e260000000a00 */
[----:B------:R-:W2:Y:S01]  /*b35f0*/  LDL.LU R77, [R1+0x1880] ;  /* 0x00188000014d7983 */ /* 0x000ea20000300800 */
[----:B0-----:R-:W-:-:S05]  /*b3600*/  @!P4 IADD3 R16, P1, R74, R16, RZ ;  /* 0x000000104a10c210 */ /* 0x001fca0007f3e0ff */
[----:B------:R-:W-:Y:S02]  /*b3610*/  @!P4 IMAD.X R17, R75, 0x1, R17, P1 ;  /* 0x000000014b11c824 */ /* 0x000fe400008e0611 */
[----:B------:R-:W2:Y:S04]  /*b3620*/  LDL.LU.64 R74, [R1+0xa0] ;  /* 0x0000a000014a7983 */ /* 0x000ea80000300a00 */
[----:B------:R-:W2:Y:S01]  /*b3630*/  LDL.LU R78, [R1+0x494] ;  /* 0x00049400014e7983 */ /* 0x000ea20000300800 */
[----:B---3--:R-:W-:-:S03]  /*b3640*/  FMUL R18, R65, UR27 ;  /* 0x0000001b41127c20 */ /* 0x008fc60008400000 */
[----:B------:R-:W3:Y:S01]  /*b3650*/  LDL.LU R65, [R1+0x498] ;  /* 0x0004980001417983 */ /* 0x000ee20000300800 */
[----:B------:R-:W-:Y:S02]  /*b3660*/  LOP3.LUT P5, RZ, R11, 0x80000000, RZ, 0xc0, !PT ;  /* 0x800000000bff7812 */ /* 0x000fe400078ac0ff */
[----:B------:R-:W-:Y:S01]  /*b3670*/  LOP3.LUT R2, R2, 0xfffffffd, RZ, 0xc0, !PT ;  /* 0xfffffffd02027812 */ /* 0x000fe200078ec0ff */
[----:B------:R-:W3:Y:S01]  /*b3680*/  LDL.LU R79, [R1+0x1884] ;  /* 0x00188400014f7983 */ /* 0x000ee20000300800 */
[----:B------:R-:W-:-:S09]  /*b3690*/  F2FP.SATFINITE.E4M3.F32.PACK_AB_MERGE_C R18, RZ, R18, RZ ;  /* 0x00000012ff12723e */ /* 0x000fd200048070ff */
[----:B------:R-:W-:Y:S02]  /*b36a0*/  @P5 LOP3.LUT R2, R2, 0x2, RZ, 0xfc, !PT ;  /* 0x0000000202025812 */ /* 0x000fe400078efcff */
[----:B------:R-:W-:Y:S01]  /*b36b0*/  LOP3.LUT P5, RZ, R3, 0x1, RZ, 0xc0, !PT ;  /* 0x0000000103ff7812 */ /* 0x000fe200078ac0ff */
[----:B------:R0:W-:-:S12]  /*b36c0*/  @!P4 STG.E.U8 desc[UR30][R16.64+0x1f0], R18 ;  /* 0x0001f0121000c986 */ /* 0x0001d8000c10111e */
[----:B0-----:R-:W4:Y:S01]  /*b36d0*/  @!P5 LDC.64 R16, c[0x0][0x5c0] ;  /* 0x00017000ff10db82 */ /* 0x001f220000000a00 */
[----:B------:R-:W-:Y:S02]  /*b36e0*/  LOP3.LUT P6, RZ, R11, 0x20000000, RZ, 0xc0, !PT ;  /* 0x200000000bff7812 */ /* 0x000fe400078cc0ff */
[----:B------:R-:W-:Y:S02]  /*b36f0*/  LOP3.LUT R2, R2, 0xfffffffe, RZ, 0xc0, !PT ;  /* 0xfffffffe02027812 */ /* 0x000fe400078ec0ff */
[----:B----4-:R-:W-:Y:S02]  /*b3700*/  @!P5 IADD3 R16, P1, R68, R16, RZ ;  /* 0x000000104410d210 */ /* 0x010fe40007f3e0ff */
[----:B------:R-:W4:Y:S03]  /*b3710*/  LDL.LU R68, [R1+0x49c] ;  /* 0x00049c0001447983 */ /* 0x000f260000300800 */
[----:B------:R-:W-:Y:S01]  /*b3720*/  @!P5 IMAD.X R17, R69, 0x1, R17, P1 ;  /* 0x000000014511d824 */ /* 0x000fe200008e0611 */
[----:B------:R-:W-:Y:S01]  /*b3730*/  LOP3.LUT P1, RZ, R3, 0x1, RZ, 0xc0, !PT ;  /* 0x0000000103ff7812 */ /* 0x000fe2000782c0ff */
[----:B------:R-:W4:Y:S02]  /*b3740*/  LDL.LU R69, [R1+0x4a0] ;  /* 0x0004a00001457983 */ /* 0x000f240000300800 */
[----:B------:R-:W-:-:S02]  /*b3750*/  @P6 LOP3.LUT R2, R2, 0x1, RZ, 0xfc, !PT ;  /* 0x0000000102026812 */ /* 0x000fc400078efcff */
[----:B------:R-:W4:Y:S01]  /*b3760*/  LDL.LU R76, [R1+0x1888] ;  /* 0x00188800014c7983 */ /* 0x000f220000300800 */
[----:B------:R-:W-:Y:S01]  /*b3770*/  FMUL R18, R70, UR27 ;  /* 0x0000001b46127c20 */ /* 0x000fe20008400000 */
[----:B------:R-:W-:Y:S02]  /*b3780*/  LOP3.LUT P5, RZ, R2, 0x2, RZ, 0xc0, !PT ;  /* 0x0000000202ff7812 */ /* 0x000fe400078ac0ff */
[----:B------:R-:W4:Y:S02]  /*b3790*/  LDL.LU R70, [R1+0x188c] ;  /* 0x00188c0001467983 */ /* 0x000f240000300800 */
[----:B------:R-:W-:-:S05]  /*b37a0*/  F2FP.SATFINITE.E4M3.F32.PACK_AB_MERGE_C R18, RZ, R18, RZ ;  /* 0x00000012ff12723e */ /* 0x000fca00048070ff */
[----:B------:R2:W-:Y:S01]  /*b37b0*/  @!P1 STG.E.U8 desc[UR30][R16.64+0x1f1], R18 ;  /* 0x0001f11210009986 */ /* 0x0005e2000c10111e */
[----:B------:R-:W-:Y:S02]  /*b37c0*/  LOP3.LUT P2, RZ, R11, 0x40000000, RZ, 0xc0, !PT ;  /* 0x400000000bff7812 */ /* 0x000fe4000784c0ff */
[----:B------:R-:W-:Y:S01]  /*b37d0*/  LOP3.LUT P0, RZ, R5, 0x80000000, RZ, 0xc0, !PT ;  /* 0x8000000005ff7812 */ /* 0x000fe2000780c0ff */
[----:B--2---:R-:W-:-:S05]  /*b37e0*/  FMUL R16, R71, UR27 ;  /* 0x0000001b47107c20 */ /* 0x004fca0008400000 */
[----:B------:R-:W-:-:S05]  /*b37f0*/  F2FP.SATFINITE.E4M3.F32.PACK_AB_MERGE_C R16, RZ, R16, RZ ;  /* 0x00000010ff10723e */ /* 0x000fca00048070ff */
[----:B------:R0:W-:Y:S04]  /*b3800*/  @!P5 STG.E.U8 desc[UR30][R72.64+0x1f8], R16 ;  /* 0x0001f8104800d986 */ /* 0x0001e8000c10111e */
[----:B0-----:R-:W2:Y:S04]  /*b3810*/  LDL.LU.64 R72, [R1+0xa8] ;  /* 0x0000a80001487983 */ /* 0x001ea80000300a00 */
[----:B------:R-:W2:Y:S01]  /*b3820*/  LDL.LU R71, [R1+0x1890] ;  /* 0x0018900001477983 */ /* 0x000ea20000300800 */
[----:B------:R-:W-:-:S05]  /*b3830*/  FMUL R16, R77, UR27 ;  /* 0x0000001b4d107c20 */ /* 0x000fca0008400000 */
[----:B------:R-:W-:-:S05]  /*b3840*/  F2FP.SATFINITE.E4M3.F32.PACK_AB_MERGE_C R16, RZ, R16, RZ ;  /* 0x00000010ff10723e */ /* 0x000fca00048070ff */
[----:B------:R0:W-:Y:S04]  /*b3850*/  @!P2 STG.E.U8 desc[UR30][R74.64+0x1f9], R16 ;  /* 0x0001f9104a00a986 */ /* 0x0001e8000c10111e */
[----:B0-----:R-:W2:Y:S01]  /*b3860*/  LDL.LU.64 R74, [R1+0xb0] ;  /* 0x0000b000014a7983 */ /* 0x001ea20000300a00 */
[----:B------:R-:W0:Y:S02]  /*b3870*/  @!P0 LDC.64 R16, c[0x0][0x5c0] ;  /* 0x00017000ff108b82 */ /* 0x000e240000000a00 */
[----:B0-----:R-:W-:-:S05]  /*b3880*/  @!P0 IADD3 R16, P1, R78, R16, RZ ;  /* 0x000000104e108210 */ /* 0x001fca0007f3e0ff */
[----:B---3--:R-:W-:Y:S02]  /*b3890*/  @!P0 IMAD.X R17, R65, 0x1, R17, P1 ;  /* 0x0000000141118824 */ /* 0x008fe400008e0611 */
        /* <DEDUP_REMOVED lines=8> */
[----:B0-----:R-:W0:Y:S01]  /*b3920*/  @!P6 LDC.64 R16, c[0x0][0x5c0] ;  /* 0x00017000ff10eb82 */ /* 0x001e220000000a00 */
[----:B----4-:R-:W-:-:S05]  /*b3930*/  FMUL R18, R76, UR27 ;  /* 0x0000001b4c127c20 */ /* 0x010fca0008400000 */
[----:B------:R-:W-:Y:S02]  /*b3940*/  F2FP.SATFINITE.E4M3.F32.PACK_AB_MERGE_C R18, RZ, R18, RZ ;  /* 0x00000012ff12723e */ /* 0x000fe400048070ff */
[----:B0-----:R-:W-:Y:S02]  /*b3950*/  @!P6 IADD3 R16, P1, R68, R16, RZ ;  /* 0x000000104410e210 */ /* 0x001fe40007f3e0ff */
[----:B------:R-:W4:Y:S03]  /*b3960*/  LDL.LU R68, [R1+0x4b0] ;  /* 0x0004b00001447983 */ /* 0x000f260000300800 */
        /* <DEDUP_REMOVED lines=21> */
[----:B------:R-:W-:-:S02]  /*b3ac0*/  FMUL R18, R78, UR27 ;  /* 0x0000001b4e127c20 */ /* 0x000fc40008400000 */
[----:B------:R-:W3:Y:S01]  /*b3ad0*/  LDL.LU R83, [R1+0x500] ;  /* 0x0005000001537983 */ /* 0x000ee20000300800 */
[----:B------:R-:W-:Y:S02]  /*b3ae0*/  @!P3 IMAD.X R17, R77, 0x1, R17, P1 ;  /* 0x000000014d11b824 */ /* 0x000fe400008e0611 */
[----:B------:R-:W-:Y:S01]  /*b3af0*/  F2FP.SATFINITE.E4M3.F32.PACK_AB_MERGE_C R18, RZ, R18, RZ ;  /* 0x00000012ff12723e */ /* 0x000fe200048070ff */
[----:B------:R-:W3:Y:S04]  /*b3b00*/  LDL.LU R76, [R1+0x18a4] ;  /* 0x0018a400014c7983 */ /* 0x000ee80000300800 */
[----:B------:R0:W-:Y:S04]  /*b3b10*/  @!P3 STG.E.U8 desc[UR30][R16.64+0x100], R18 ;  /* 0x000100121000b986 */ /* 0x0001e8000c10111e */
[----:B------:R-:W3:Y:S01]  /*b3b20*/  LDL.LU R77, [R1+0x57c] ;  /* 0x00057c00014d7983 */ /* 0x000ee20000300800 */
[----:B0-----:R-:W0:Y:S02]  /*b3b30*/  @!P5 LDC.64 R16, c[0x0][0x5c0] ;  /* 0x00017000ff10db82 */ /* 0x001e240000000a00 */
[----:B0-----:R-:W-:Y:S01]  /*b3b40*/  @!P5 IADD3 R16, P1, R79, R16, RZ ;  /* 0x000000104f10d210 */ /* 0x001fe20007f3e0ff */
[----:B----4-:R-:W-:-:S04]  /*b3b50*/  FMUL R18, R69, UR27 ;  /* 0x0000001b45127c20 */ /* 0x010fc80008400000 */
[----:B------:R-:W-:Y:S02]  /*b3b60*/  @!P5 IMAD.X R17, R68, 0x1, R17, P1 ;  /* 0x000000014411d824 */ /* 0x000fe400008e0611 */
        /* <DEDUP_REMOVED lines=30> */
[----:B----4-:R-:W-:-:S04]  /*b3d50*/  FMUL R18, R69, UR27 ;  /* 0x0000001b45127c20 */ /* 0x010fc80008400000 */
[----:B------:R-:W-:Y:S02]  /*b3d60*/  @!P4 IMAD.X R17, R68, 0x1, R17, P1 ;  /* 0x000000014411c824 */ /* 0x000fe400008e0611 */
[----:B------:R-:W4:Y:S01]  /*b3d70*/  LDL.LU R68, [R1+0x528] ;  /* 0x0005280001447983 */ /* 0x000f220000300800 */
[----:B------:R-:W-:-:S03]  /*b3d80*/  F2FP.SATFINITE.E4M3.F32.PACK_AB_MERGE_C R18, RZ, R18, RZ ;  /* 0x00000012ff12723e */ /* 0x000fc600048070ff */
[----:B------:R-:W4:Y:S04]  /*b3d90*/  LDL.LU R69, [R1+0x550] ;  /* 0x0005500001457983 */ /* 0x000f280000300800 */
[----:B------:R0:W-:Y:S01]  /*b3da0*/  @!P4 STG.E.U8 desc[UR30][R16.64+0x109], R18 ;  /* 0x000109121000c986 */ /* 0x0001e2000c10111e */
[----:B------:R-:W-:Y:S01]  /*b3db0*/  LOP3.LUT P3, RZ, R11, 0x1000000, RZ, 0xc0, !PT ;  /* 0x010000000bff7812 */ /* 0x000fe2000786c0ff */
        /* <DEDUP_REMOVED lines=49> */
[----:B------:R0:W-:Y:S02]  /*b40d0*/  @!P2 STG.E.U8 desc[UR30][R74.64+0x119], R16 ;  /* 0x000119104a00a986 */ /* 0x0001e4000c10111e */
[----:B0-----:R-:W0:Y:S02]  /*b40e0*/  @!P4 LDC.64 R16, c[0x0][0x5c0] ;  /* 0x00017000ff10cb82 */ /* 0x001e240000000a00 */
[----:B------:R-:W2:Y:S01]  /*b40f0*/  LDL.LU.64 R74, [R1+0xf0] ;  /* 0x0000f000014a7983 */ /* 0x000ea20000300a00 */
[----:B0-----:R-:W-:-:S05]  /*b4100*/  @!P4 IADD3 R16, P1, R78, R16, RZ ;  /* 0x000000104e10c210 */ /* 0x001fca0007f3e0ff */
[----:B---3--:R-:W-:Y:S02]  /*b4110*/  @!P4 IMAD.X R17, R65, 0x1, R17, P1 ;  /* 0x000000014111c824 */ /* 0x008fe400008e0611 */
[----:B------:R-:W3:Y:S01]  /*b4120*/  LDL.LU R65, [R1+0x4d0] ;  /* 0x0004d00001417983 */ /* 0x000ee20000300800 */
[----:B------:R-:W-:-:S03]  /*b4130*/  LOP3.LUT P6, RZ, R5, 0x800000, RZ, 0xc0, !PT ;  /* 0x0080000005ff7812 */ /* 0x000fc600078cc0ff */
[----:B------:R-:W3:Y:S01]  /*b4140*/  LDL.LU R77, [R1+0x4f4] ;  /* 0x0004f400014d7983 */ /* 0x000ee20000300800 */
[----:B------:R-:W-:-:S03]  /*b4150*/  FMUL R18, R79, UR27 ;  /* 0x0000001b4f127c20 */ /* 0x000fc60008400000 */
[----:B------:R-:W3:Y:S02]  /*b4160*/  LDL.LU R78, [R1+0x18d4] ;  /* 0x0018d400014e7983 */ /* 0x000ee40000300800 */
[----:B------:R-:W-:Y:S02]  /*b4170*/  F2FP.SATFINITE.E4M3.F32.PACK_AB_MERGE_C R18, RZ, R18, RZ ;  /* 0x00000012ff12723e */ /* 0x000fe400048070ff */
[----:B------:R-:W3:Y:S04]  /*b4180*/  LDL.LU R79, [R1+0x524] ;  /* 0x00052400014f7983 */ /* 0x000ee80000300800 */
[----:B------:R0:W-:Y:S02]  /*b4190*/  @!P4 STG.E.U8 desc[UR30][R16.64+0x118], R18 ;  /* 0x000118121000c986 */ /* 0x0001e4000c10111e */
        /* <DEDUP_REMOVED lines=27> */
[----:B------:R-:W3:Y:S04]  /*b4350*/  LDL.LU R83, [R1+0x5f4] ;  /* 0x0005f40001537983 */ /* 0x000ee80000300800 */
[----:B------:R-:W3:Y:S01]  /*b4360*/  LDL.LU R76, [R1+0x18e4] ;  /* 0x0018e400014c7983 */ /* 0x000ee20000300800 */
[----:B------:R-:W-:Y:S01]  /*b4370*/  @!P3 IMAD.X R17, R77, 0x1, R17, P1 ;  /* 0x000000014d11b824 */ /* 0x000fe200008e0611 */
[----:B------:R-:W-:Y:S02]  /*b4380*/  F2FP.SATFINITE.E4M3.F32.PACK_AB_MERGE_C R18, RZ, R18, RZ ;  /* 0x00000012ff12723e */ /* 0x000fe400048070ff */
[----:B------:R-:W3:Y:S04]  /*b4390*/  LDL.LU R77, [R1+0x574] ;  /* 0x00057400014d7983 */ /* 0x000ee80000300800 */
[----:B------:R0:W-:Y:S02]  /*b43a0*/  @!P3 STG.E.U8 desc[UR30][R16.64+0x120], R18 ;  /* 0x000120121000b986 */ /* 0x0001e4000c10111e */
[----:B0-----:R-:W0:Y:S02]  /*b43b0*/  @!P0 LDC.64 R16, c[0x0][0x5c0] ;  /* 0x00017000ff108b82 */ /* 0x001e240000000a00 */
[----:B0-----:R-:W-:-:S05]  /*b43c0*/  @!P0 IADD3 R16, P1, R79, R16, RZ ;  /* 0x000000104f108210 */ /* 0x001fca0007f3e0ff */
[----:B----4-:R-:W-:Y:S02]  /*b43d0*/  @!P0 IMAD.X R17, R68, 0x1, R17, P1 ;  /* 0x0000000144118824 */ /* 0x010fe400008e0611 */
[----:B------:R-:W4:Y:S01]  /*b43e0*/  LDL.LU R68, [R1+0x5c0] ;  /* 0x0005c00001447983 */ /* 0x000f220000300800 */
[----:B------:R-:W-:-:S03]  /*b43f0*/  FMUL R18, R69, UR27 ;  /* 0x0000001b45127c20 */ /* 0x000fc60008400000 */
[----:B------:R-:W4:Y:S02]  /*b4400*/  LDL.LU R69, [R1+0x18e8] ;  /* 0x0018e80001457983 */ /* 0x000f240000300800 */
        /* <DEDUP_REMOVED lines=27> */
[----:B0-----:R-:W-:-:S05]  /*b45c0*/  @!P5 IADD3 R16, P1, R77, R16, RZ ;  /* 0x000000104d10d210 */ /* 0x001fca0007f3e0ff */
[----:B----4-:R-:W-:Y:S02]  /*b45d0*/  @!P5 IMAD.X R17, R68, 0x1, R17, P1 ;  /* 0x000000014411d824 */ /* 0x010fe400008e0611 */
        /* <DEDUP_REMOVED lines=18> */
[----:B------:R-:W0:Y:S02]  /*b4700*/  @!P0 LDC.64 R16, c[0x0][0x5c0] ;  /* 0x00017000ff108b82 */ /* 0x000e240000000a00 */
[----:B0-----:R-:W-:Y:S02]  /*b4710*/  @!P0 IADD3 R16, P1, R74, R16, RZ ;  /* 0x000000104a108210 */ /* 0x001fe40007f3e0ff */
[----:B------:R-:W2:Y:S01]  /*b4720*/  LDL.LU R74, [R1+0x5bc] ;  /* 0x0005bc00014a7983 */ /* 0x000ea20000300800 */
[----:B---3--:R-:W-:-:S03]  /*b4730*/  FMUL R18, R65, UR27 ;  /* 0x0000001b41127c20 */ /* 0x008fc60008400000 */
[----:B------:R-:W3:Y:S01]  /*b4740*/  LDL.LU R65, [R1+0x5f0] ;  /* 0x0005f00001417983 */ /* 0x000ee20000300800 */
[----:B------:R-:W-:Y:S02]  /*b4750*/  LOP3.LUT P4, RZ, R11, 0x8000, RZ, 0xc0, !PT ;  /* 0x000080000bff7812 */ /* 0x000fe4000788c0ff */
[----:B------:R-:W-:Y:S01]  /*b4760*/  LOP3.LUT R12, R12, 0xdfffffff, RZ, 0xc0, !PT ;  /* 0xdfffffff0c0c7812 */ /* 0x000fe200078ec0ff */
[----:B------:R-:W-:Y:S02]  /*b4770*/  @!P0 IMAD.X R17, R75, 0x1, R17, P1 ;  /* 0x000000014b118824 */ /* 0x000fe400008e0611 */
[----:B------:R-:W3:Y:S08]  /*b4780*/  LDL.LU R75, [R1+0x1904] ;  /* 0x00190400014b7983 */ /* 0x000ef00000300800 */
[----:B------:R-:W-:-:S02]  /*b4790*/  @P4 LOP3.LUT R12, R12, 0x20000000, RZ, 0xfc, !PT ;  /* 0x200000000c0c4812 */ /* 0x000fc400078efcff */
[----:B------:R-:W-:Y:S02]  /*b47a0*/  LOP3.LUT P4, RZ, R5, 0x20000, RZ, 0xc0, !PT ;  /* 0x0002000005ff7812 */ /* 0x000fe4000788c0ff */
[----:B------:R-:W-:-:S05]  /*b47b0*/  F2FP.SATFINITE.E4M3.F32.PACK_AB_MERGE_C R18, RZ, R18, RZ ;  /* 0x00000012ff12723e */ /* 0x000fca00048070ff */
[----:B------:R0:W-:Y:S06]  /*b47c0*/  @!P0 STG.E.U8 desc[UR30][R16.64+0x130], R18 ;  /* 0x0001301210008986 */ /* 0x0001ec000c10111e */
[----:B0-----:R-:W4:Y:S01]  /*b47d0*/  @!P4 LDC.64 R16, c[0x0][0x5c0] ;  /* 0x00017000ff10cb82 */ /* 0x001f220000000a00 */
[----:B------:R-:W-:Y:S02]  /*b47e0*/  LOP3.LUT P6, RZ, R11, 0x2000, RZ, 0xc0, !PT ;  /* 0x000020000bff7812 */ /* 0x000fe400078cc0ff */
[----:B------:R-:W-:Y:S02]  /*b47f0*/  LOP3.LUT R12, R12, 0xefffffff, RZ, 0xc0, !PT ;  /* 0xefffffff0c0c7812 */ /* 0x000fe400078ec0ff */
[----:B----4-:R-:W-:-:S02]  /*b4800*/  @!P4 IADD3 R16, P1, R68, R16, RZ ;  /* 0x000000104410c210 */ /* 0x010fc40007f3e0ff */
[----:B------:R-:W4:Y:S03]  /*b4810*/  LDL.LU R68, [R1+0x570] ;  /* 0x0005700001447983 */ /* 0x000f260000300800 */
[----:B------:R-:W-:Y:S02]  /*b4820*/  @!P4 IMAD.X R17, R69, 0x1, R17, P1 ;  /* 0x000000014511c824 */ /* 0x000fe400008e0611 */
[----:B------:R-:W4:Y:S01]  /*b4830*/  LDL.LU R69, [R1+0x5b8] ;  /* 0x0005b80001457983 */ /* 0x000f220000300800 */
[----:B------:R-:W-:-:S03]  /*b4840*/  LOP3.LUT P1, RZ, R5, 0x20000, RZ, 0xc0, !PT ;  /* 0x0002000005ff7812 */ /* 0x000fc6000782c0ff */
[----:B------:R-:W4:Y:S01]  /*b4850*/  LDL.LU R76, [R1+0x1908] ;  /* 0x00190800014c7983 */ /* 0x000f220000300800 */
[----:B------:R-:W-:Y:S01]  /*b4860*/  @P6 LOP3.LUT R12, R12, 0x10000000, RZ, 0xfc, !PT ;  /* 0x100000000c0c6812 */ /* 0x000fe200078efcff */
[----:B------:R-:W-:-:S03]  /*b4870*/  FMUL R18, R70, UR27 ;  /* 0x0000001b46127c20 */ /* 0x000fc60008400000 */
[----:B------:R-:W-:Y:S01]  /*b4880*/  LOP3.LUT P4, RZ, R12, 0x20000000, RZ, 0xc0, !PT ;  /* 0x200000000cff7812 */ /* 0x000fe2000788c0ff */
[----:B------:R-:W4:Y:S01]  /*b4890*/  LDL.LU R70, [R1+0x190c] ;  /* 0x00190c0001467983 */ /* 0x000f220000300800 */
[----:B------:R-:W-:-:S05]  /*b48a0*/  F2FP.SATFINITE.E4M3.F32.PACK_AB_MERGE_C R18, RZ, R18, RZ ;  /* 0x00000012ff12723e */ /* 0x000fca00048070ff */
        /* <DEDUP_REMOVED lines=23> */
[----:B0-----:R-:W4:Y:S02]  /*b4a20*/  @!P6 LDC.64 R16, c[0x0][0x5c0] ;  /* 0x00017000ff10eb82 */ /* 0x001f240000000a00 */
[----:B----4-:R-:W-:-:S02]  /*b4a30*/  @!P6 IADD3 R16, P1, R68, R16, RZ ;  /* 0x000000104410e210 */ /* 0x010fc40007f3e0ff */
[----:B------:R-:W4:Y:S03]  /*b4a40*/  LDL.LU R68, [R1+0x544] ;  /* 0x0005440001447983 */ /* 0x000f260000300800 */
[----:B------:R-:W-:Y:S02]  /*b4a50*/  @!P6 IMAD.X R17, R69, 0x1, R17, P1 ;  /* 0x000000014511e824 */ /* 0x000fe400008e0611 */
[----:B------:R-:W4:Y:S01]  /*b4a60*/  LDL.LU R69, [R1+0x1918] ;  /* 0x0019180001457983 */ /* 0x000f220000300800 */
[----:B------:R-:W-:Y:S01]  /*b4a70*/  LOP3.LUT P1, RZ, R5, 0x8000, RZ, 0xc0, !PT ;  /* 0x0000800005ff7812 */ /* 0x000fe2000782c0ff */
[----:B------:R-:W-:-:S05]  /*b4a80*/  FMUL R18, R76, UR27 ;  /* 0x0000001b4c127c20 */ /* 0x000fca0008400000 */
[----:B------:R-:W-:Y:S02]  /*b4a90*/  F2FP.SATFINITE.E4M3.F32.PACK_AB_MERGE_C R18, RZ, R18, RZ ;  /* 0x00000012ff12723e */ /* 0x000fe400048070ff */
[----:B------:R-:W-:-:S05]  /*b4aa0*/  LOP3.LUT P6, RZ, R12, 0x10000000, RZ, 0xc0, !PT ;  /* 0x100000000cff7812 */ /* 0x000fca00078cc0ff */
        /* <DEDUP_REMOVED lines=15> */
[----:B------:R-:W3:Y:S04]  /*b4ba0*/  LDL.LU R65, [R1+0x5b4] ;  /* 0x0005b40001417983 */ /* 0x000ee80000300800 */
[----:B------:R-:W3:Y:S04]  /*b4bb0*/  LDL.LU R83, [R1+0x5ec] ;  /* 0x0005ec0001537983 */ /* 0x000ee80000300800 */
[----:B------:R-:W3:Y:S01]  /*b4bc0*/  LDL.LU R76, [R1+0x1924] ;  /* 0x00192400014c7983 */ /* 0x000ee20000300800 */
[----:B------:R-:W-:Y:S01]  /*b4bd0*/  LOP3.LUT P4, RZ, R5, 0x2000, RZ, 0xc0, !PT ;  /* 0x0000200005ff7812 */ /* 0x000fe2000788c0ff */
[----:B------:R-:W-:Y:S01]  /*b4be0*/  FMUL R18, R74, UR27 ;  /* 0x0000001b4a127c20 */ /* 0x000fe20008400000 */
[----:B------:R-:W-:-:S02]  /*b4bf0*/  @!P3 IMAD.X R17, R77, 0x1, R17, P1 ;  /* 0x000000014d11b824 */ /* 0x000fc400008e0611 */
[----:B------:R-:W3:Y:S02]  /*b4c00*/  LDL.LU R77, [R1+0x56c] ;  /* 0x00056c00014d7983 */ /* 0x000ee40000300800 */
[----:B------:R-:W-:Y:S02]  /*b4c10*/  F2FP.SATFINITE.E4M3.F32.PACK_AB_MERGE_C R18, RZ, R18, RZ ;  /* 0x00000012ff12723e */ /* 0x000fe400048070ff */
[----:B------:R-:W3:Y:S04]  /*b4c20*/  LDL.LU R74, [R1+0x5b0] ;  /* 0x0005b000014a7983 */ /* 0x000ee80000300800 */
[----:B------:R0:W-:Y:S02]  /*b4c30*/  @!P3 STG.E.U8 desc[UR30][R16.64+0x140], R18 ;  /* 0x000140121000b986 */ /* 0x0001e4000c10111e */
[----:B0-----:R-:W0:Y:S01]  /*b4c40*/  @!P4 LDC.64 R16, c[0x0][0x5c0] ;  /* 0x00017000ff10cb82 */ /* 0x001e220000000a00 */
[----:B----4-:R-:W-:-:S02]  /*b4c50*/  FMUL R18, R69, UR27 ;  /* 0x0000001b45127c20 */ /* 0x010fc40008400000 */
[----:B------:R-:W4:Y:S01]  /*b4c60*/  LDL.LU R69, [R1+0x1928] ;  /* 0x0019280001457983 */ /* 0x000f220000300800 */
[----:B0-----:R-:W-:Y:S02]  /*b4c70*/  @!P4 IADD3 R16, P1, R75, R16, RZ ;  /* 0x000000104b10c210 */ /* 0x001fe40007f3e0ff */
[----:B------:R-:W-:-:S03]  /*b4c80*/  F2FP.SATFINITE.E4M3.F32.PACK_AB_MERGE_C R18, RZ, R18, RZ ;  /* 0x00000012ff12723e */ /* 0x000fc600048070ff */
[----:B------:R-:W-:Y:S01]  /*b4c90*/  @!P4 IMAD.X R17, R68, 0x1, R17, P1 ;  /* 0x000000014411c824 */ /* 0x000fe200008e0611 */
[----:B------:R-:W-:-:S04]  /*b4ca0*/  LOP3.LUT P1, RZ, R11, 0x800, RZ, 0xc0, !PT ;  /* 0x000008000bff7812 */ /* 0x000fc8000782c0ff */
        /* <DEDUP_REMOVED lines=24> */
[----:B----4-:R-:W-:Y:S01]  /*b4e30*/  FMUL R18, R69, UR27 ;  /* 0x0000001b45127c20 */ /* 0x010fe20008400000 */
[----:B0-----:R-:W-:-:S05]  /*b4e40*/  @!P0 IADD3 R16, P1, R77, R16, RZ ;  /* 0x000000104d108210 */ /* 0x001fca0007f3e0ff */
[----:B------:R-:W-:Y:S02]  /*b4e50*/  @!P0 IMAD.X R17, R74, 0x1, R17, P1 ;  /* 0x000000014a118824 */ /* 0x000fe400008e0611 */
[----:B------:R-:W4:Y:S04]  /*b4e60*/  LDL.LU R74, [R1+0x518] ;  /* 0x00051800014a7983 */ /* 0x000f280000300800 */
[----:B------:R-:W4:Y:S01]  /*b4e70*/  LDL.LU R69, [R1+0x540] ;  /* 0x0005400001457983 */ /* 0x000f220000300800 */
[----:B------:R-:W-:Y:S02]  /*b4e80*/  F2FP.SATFINITE.E4M3.F32.PACK_AB_MERGE_C R18, RZ, R18, RZ ;  /* 0x00000012ff12723e */ /* 0x000fe400048070ff */
[----:B------:R-:W-:-:S03]  /*b4e90*/  LOP3.LUT P6, RZ, R11, 0x200, RZ, 0xc0, !PT ;  /* 0x000002000bff7812 */ /* 0x000fc600078cc0ff */
        /* <DEDUP_REMOVED lines=18> */
[----:B------:R-:W-:-:S03]  /*b4fc0*/  LOP3.LUT P5, RZ, R11, 0x80, RZ, 0xc0, !PT ;  /* 0x000000800bff7812 */ /* 0x000fc600078ac0ff */
[----:B------:R-:W3:Y:S01]  /*b4fd0*/  LDL.LU R79, [R1+0x5e8] ;  /* 0x0005e800014f7983 */ /* 0x000ee20000300800 */
[----:B------:R-:W-:Y:S01]  /*b4fe0*/  LOP3.LUT R12, R12, 0xf7ffffff, RZ, 0xc0, !PT ;  /* 0xf7ffffff0c0c7812 */ /* 0x000fe200078ec0ff */
[----:B------:R-:W-:Y:S02]  /*b4ff0*/  @!P4 IMAD.X R17, R68, 0x1, R17, P1 ;  /* 0x000000014411c824 */ /* 0x000fe400008e0611 */
[----:B------:R-:W3:Y:S01]  /*b5000*/  LDL.LU R68, [R1+0x1944] ;  /* 0x0019440001447983 */ /* 0x000ee20000300800 */
[----:B------:R-:W-:-:S03]  /*b5010*/  F2FP.SATFINITE.E4M3.F32.PACK_AB_MERGE_C R18, RZ, R18, RZ ;  /* 0x00000012ff12723e */ /* 0x000fc600048070ff */
[----:B------:R-:W3:Y:S02]  /*b5020*/  LDL.LU R76, [R1+0x568] ;  /* 0x00056800014c7983 */ /* 0x000ee40000300800 */
[----:B------:R-:W-:Y:S02]  /*b5030*/  @P5 LOP3.LUT R12, R12, 0x8000000, RZ, 0xfc, !PT ;  /* 0x080000000c0c5812 */ /* 0x000fe400078efcff */
[----:B------:R-:W-:Y:S01]  /*b5040*/  LOP3.LUT P5, RZ, R5, 0x200, RZ, 0xc0, !PT ;  /* 0x0000020005ff7812 */ /* 0x000fe200078ac0ff */
[----:B------:R0:W-:-:S12]  /*b5050*/  @!P4 STG.E.U8 desc[UR30][R16.64+0x150], R18 ;  /* 0x000150121000c986 */ /* 0x0001d8000c10111e */
[----:B0-----:R-:W4:Y:S01]  /*b5060*/  @!P5 LDC.64 R16, c[0x0][0x5c0] ;  /* 0x00017000ff10db82 */ /* 0x001f220000000a00 */
[----:B------:R-:W-:Y:S02]  /*b5070*/  LOP3.LUT P6, RZ, R11, 0x20, RZ, 0xc0, !PT ;  /* 0x000000200bff7812 */ /* 0x000fe400078cc0ff */
[----:B----4-:R-:W-:-:S05]  /*b5080*/  @!P5 IADD3 R16, P1, R74, R16, RZ ;  /* 0x000000104a10d210 */ /* 0x010fca0007f3e0ff */
[----:B------:R-:W-:Y:S02]  /*b5090*/  @!P5 IMAD.X R17, R69, 0x1, R17, P1 ;  /* 0x000000014511d824 */ /* 0x000fe400008e0611 */
[----:B------:R-:W4:Y:S04]  /*b50a0*/  LDL.LU R69, [R1+0x5a8] ;  /* 0x0005a80001457983 */ /* 0x000f280000300800 */
[----:B------:R-:W4:Y:S01]  /*b50b0*/  LDL.LU R77, [R1+0x1948] ;  /* 0x00194800014d7983 */ /* 0x000f220000300800 */
[----:B------:R-:W-:Y:S01]  /*b50c0*/  LOP3.LUT P1, RZ, R5, 0x200, RZ, 0xc0, !PT ;  /* 0x0000020005ff7812 */ /* 0x000fe2000782c0ff */
[----:B------:R-:W-:Y:S02]  /*b50d0*/  FMUL R18, R70, UR27 ;  /* 0x0000001b46127c20 */ /* 0x000fe40008400000 */
[----:B------:R-:W4:Y:S01]  /*b50e0*/  LDL.LU R70, [R1+0x194c] ;  /* 0x00194c0001467983 */ /* 0x000f220000300800 */
[----:B------:R-:W-:-:S02]  /*b50f0*/  LOP3.LUT R12, R12, 0xfbffffff, RZ, 0xc0, !PT ;  /* 0xfbffffff0c0c7812 */ /* 0x000fc400078ec0ff */
[----:B------:R-:W-:Y:S02]  /*b5100*/  F2FP.SATFINITE.E4M3.F32.PACK_AB_MERGE_C R18, RZ, R18, RZ ;  /* 0x00000012ff12723e */ /* 0x000fe400048070ff */
[----:B------:R-:W-:-:S04]  /*b5110*/  @P6 LOP3.LUT R12, R12, 0x4000000, RZ, 0xfc, !PT ;  /* 0x040000000c0c6812 */ /* 0x000fc800078efcff */
[----:B------:R-:W-:Y:S01]  /*b5120*/  LOP3.LUT P5, RZ, R12, 0x8000000, RZ, 0xc0, !PT ;  /* 0x080000000cff7812 */ /* 0x000fe200078ac0ff */
        /* <DEDUP_REMOVED lines=14> */
[----:B------:R-:W3:Y:S03]  /*b5210*/  LDL.LU R65, [R1+0x4c0] ;  /* 0x0004c00001417983 */ /* 0x000ee60000300800 */
[----:B------:R-:W-:Y:S01]  /*b5220*/  @!P0 IMAD.X R17, R79, 0x1, R17, P1 ;  /* 0x000000014f118824 */ /* 0x000fe200008e0611 */
[----:B------:R-:W3:Y:S04]  /*b5230*/  LDL.LU R78, [R1+0x4e4] ;  /* 0x0004e400014e7983 */ /* 0x000ee80000300800 */
[----:B------:R-:W3:Y:S01]  /*b5240*/  LDL.LU R79, [R1+0x1954] ;  /* 0x00195400014f7983 */ /* 0x000ee20000300800 */
[----:B------:R-:W-:Y:S01]  /*b5250*/  LOP3.LUT P6, RZ, R5, 0x80, RZ, 0xc0, !PT ;  /* 0x0000008005ff7812 */ /* 0x000fe200078cc0ff */
[----:B------:R-:W-:-:S02]  /*b5260*/  FMUL R18, R68, UR27 ;  /* 0x0000001b44127c20 */ /* 0x000fc40008400000 */
[----:B------:R-:W3:Y:S03]  /*b5270*/  LDL.LU R68, [R1+0x514] ;  /* 0x0005140001447983 */ /* 0x000ee60000300800 */
[----:B------:R-:W-:-:S05]  /*b5280*/  F2FP.SATFINITE.E4M3.F32.PACK_AB_MERGE_C R18, RZ, R18, RZ ;  /* 0x00000012ff12723e */ /* 0x000fca00048070ff */
[----:B------:R0:W-:Y:S02]  /*b5290*/  @!P0 STG.E.U8 desc[UR30][R16.64+0x158], R18 ;  /* 0x0001581210008986 */ /* 0x0001e4000c10111e */
[----:B0-----:R-:W0:Y:S01]  /*b52a0*/  @!P6 LDC.64 R16, c[0x0][0x5c0] ;  /* 0x00017000ff10eb82 */ /* 0x001e220000000a00 */
[----:B----4-:R-:W-:Y:S01]  /*b52b0*/  FMUL R18, R77, UR27 ;  /* 0x0000001b4d127c20 */ /* 0x010fe20008400000 */
[----:B0-----:R-:W-:-:S05]  /*b52c0*/  @!P6 IADD3 R16, P1, R76, R16, RZ ;  /* 0x000000104c10e210 */ /* 0x001fca0007f3e0ff */
[----:B------:R-:W-:Y:S02]  /*b52d0*/  @!P6 IMAD.X R17, R69, 0x1, R17, P1 ;  /* 0x000000014511e824 */ /* 0x000fe400008e0611 */
[----:B------:R-:W4:Y:S01]  /*b52e0*/  LDL.LU R69, [R1+0x1958] ;  /* 0x0019580001457983 */ /* 0x000f220000300800 */
[----:B------:R-:W-:Y:S02]  /*b52f0*/  LOP3.LUT P1, RZ, R5, 0x80, RZ, 0xc0, !PT ;  /* 0x0000008005ff7812 */ /* 0x000fe4000782c0ff */
[----:B------:R-:W-:-:S11]  /*b5300*/  F2FP.SATFINITE.E4M3.F32.PACK_AB_MERGE_C R18, RZ, R18, RZ ;  /* 0x00000012ff12723e */ /* 0x000fd600048070ff */
[----:B------:R0:W-:Y:S01]  /*b5310*/  @!P1 STG.E.U8 desc[UR30][R16.64+0x159], R18 ;  /* 0x0001591210009986 */ /* 0x0001e2000c10111e */
[----:B------:R-:W-:Y:S01]  /*b5320*/  LOP3.LUT P6, RZ, R12, 0x4000000, RZ, 0xc0, !PT ;  /* 0x040000000cff7812 */ /* 0x000fe200078cc0ff */
[----:B0-----:R-:W-:Y:S02]  /*b5330*/  FMUL R16, R70, UR27 ;  /* 0x0000001b46107c20 */ /* 0x001fe40008400000 */
[----:B------:R-:W4:Y:S03]  /*b5340*/  LDL.LU R70, [R1+0x195c] ;  /* 0x00195c0001467983 */ /* 0x000f260000300800 */
[----:B------:R-:W-:Y:S02]  /*b5350*/  F2FP.SATFINITE.E4M3.F32.PACK_AB_MERGE_C R16, RZ, R16, RZ ;  /* 0x00000010ff10723e */ /* 0x000fe400048070ff */
[----:B------:R-:W-:Y:S02]  /*b5360*/  LOP3.LUT P4, RZ, R11, 0x10, RZ, 0xc0, !PT ;  /* 0x000000100bff7812 */ /* 0x000fe4000788c0ff */
        /* <DEDUP_REMOVED lines=21> */
[----:B------:R-:W3:Y:S04]  /*b54c0*/  LDL.LU R9, [R1+0x1cb4] ;  /* 0x001cb40001097983 */ /* 0x000ee80000300800 */
[----:B------:R-:W3:Y:S04]  /*b54d0*/  LDL.LU R77, [R1+0x564] ;  /* 0x00056400014d7983 */ /* 0x000ee80000300800 */
[----:B------:R-:W3:Y:S01]  /*b54e0*/  LDL.LU R68, [R1+0x5a0] ;  /* 0x0005a00001447983 */ /* 0x000ee20000300800 */
[----:B----4-:R-:W-:-:S03]  /*b54f0*/  FMUL R18, R69, UR27 ;  /* 0x0000001b45127c20 */ /* 0x010fc60008400000 */
[----:B------:R-:W4:Y:S02]  /*b5500*/  LDL.LU R69, [R1+0x1968] ;  /* 0x0019680001457983 */ /* 0x000f240000300800 */
[----:B------:R-:W-:-:S05]  /*b5510*/  F2FP.SATFINITE.E4M3.F32.PACK_AB_MERGE_C R18, RZ, R18, RZ ;  /* 0x00000012ff12723e */ /* 0x000fca00048070ff */
[----:B------:R0:W-:Y:S01]  /*b5520*/  @!P5 STG.E.U8 desc[UR30][R16.64+0x161], R18 ;  /* 0x000161121000d986 */ /* 0x0001e2000c10111e */
[C---:B------:R-:W-:Y:S01]  /*b5530*/  LOP3.LUT P1, RZ, R11.reuse, 0x8, RZ, 0xc0, !PT ;  /* 0x000000080bff7812 */ /* 0x040fe2000782c0ff */
[----:B0-----:R-:W-:Y:S02]  /*b5540*/  FMUL R16, R70, UR27 ;  /* 0x0000001b46107c20 */ /* 0x001fe40008400000 */
[----:B------:R-:W4:Y:S03]  /*b5550*/  LDL.LU R70, [R1+0x196c] ;  /* 0x00196c0001467983 */ /* 0x000f260000300800 */
[----:B------:R-:W-:Y:S01]  /*b5560*/  F2FP.SATFINITE.E4M3.F32.PACK_AB_MERGE_C R16, RZ, R16, RZ ;  /* 0x00000010ff10723e */ /* 0x000fe200048070ff */
[----:B------:R-:W4:Y:S01]  /*b5570*/  LDL.LU.64 R78, [R1+0x190] ;  /* 0x00019000014e7983 */ /* 0x000f220000300a00 */
[----:B------:R-:W-:Y:S02]  /*b5580*/  LOP3.LUT P2, RZ, R11, 0x4, RZ, 0xc0, !PT ;  /* 0x000000040bff7812 */ /* 0x000fe4000784c0ff */
[----:B------:R-:W-:-:S03]  /*b5590*/  LOP3.LUT P0, RZ, R5, 0x10, RZ, 0xc0, !PT ;  /* 0x0000001005ff7812 */ /* 0x000fc6000780c0ff */
[----:B--2---:R0:W-:Y:S02]  /*b55a0*/  @!P1 STG.E.U8 desc[UR30][R72.64+0x168], R16 ;  /* 0x0001681048009986 */ /* 0x0041e4000c10111e */
[----:B0-----:R-:W-:Y:S02]  /*b55b0*/  FMUL R16, R71, UR27 ;  /* 0x0000001b47107c20 */ /* 0x001fe40008400000 */
        /* <DEDUP_REMOVED lines=14> */
[----:B0-----:R-:W0:Y:S02]  /*b56a0*/  @!P4 LDC.64 R16, c[0x0][0x5c0] ;  /* 0x00017000ff10cb82 */ /* 0x001e240000000a00 */
[----:B0-----:R-:W-:-:S05]  /*b56b0*/  @!P4 IADD3 R16, P1, R77, R16, RZ ;  /* 0x000000104d10c210 */ /* 0x001fca0007f3e0ff */
[----:B------:R-:W-:Y:S02]  /*b56c0*/  @!P4 IMAD.X R17, R68, 0x1, R17, P1 ;  /* 0x000000014411c824 */ /* 0x000fe400008e0611 */
        /* <DEDUP_REMOVED lines=8> */
[----:B------:R-:W-:Y:S02]  /*b5750*/  F2FP.SATFINITE.E4M3.F32.PACK_AB_MERGE_C R16, RZ, R16, RZ ;  /* 0x00000010ff10723e */ /* 0x000fe400048070ff */
[----:B------:R-:W-:-:S05]  /*b5760*/  LOP3.LUT P3, RZ, R11, 0x1, RZ, 0xc0, !PT ;  /* 0x000000010bff7812 */ /* 0x000fca000786c0ff */
        /* <DEDUP_REMOVED lines=22> */
[----:B0-----:R-:W0:Y:S02]  /*b58d0*/  @!P0 LDC.64 R16, c[0x0][0x5c0] ;  /* 0x00017000ff108b82 */ /* 0x001e240000000a00 */
[----:B0-----:R-:W-:Y:S02]  /*b58e0*/  @!P0 IADD3 R16, P1, R68, R16, RZ ;  /* 0x0000001044108210 */ /* 0x001fe40007f3e0ff */
[----:B------:R-:W3:Y:S03]  /*b58f0*/  LDL.LU R68, [R1+0x560] ;  /* 0x0005600001447983 */ /* 0x000ee60000300800 */
[----:B----4-:R-:W-:Y:S02]  /*b5900*/  @!P0 IMAD.X R17, R69, 0x1, R17, P1 ;  /* 0x0000000145118824 */ /* 0x010fe400008e0611 */
[----:B------:R-:W4:Y:S04]  /*b5910*/  LDL.LU R69, [R1+0x598] ;  /* 0x0005980001457983 */ /* 0x000f280000300800 */
[----:B------:R-:W4:Y:S01]  /*b5920*/  LDL.LU R76, [R1+0x1988] ;  /* 0x00198800014c7983 */ /* 0x000f220000300800 */
[----:B------:R-:W-:Y:S01]  /*b5930*/  LOP3.LUT P6, RZ, R9, 0x20000000, RZ, 0xc0, !PT ;  /* 0x2000000009ff7812 */ /* 0x000fe200078cc0ff */
[----:B------:R-:W-:-:S02]  /*b5940*/  FMUL R18, R70, UR27 ;  /* 0x0000001b46127c20 */ /* 0x000fc40008400000 */
[----:B------:R-:W4:Y:S01]  /*b5950*/  LDL.LU R70, [R1+0x198c] ;  /* 0x00198c0001467983 */ /* 0x000f220000300800 */
[----:B------:R-:W-:Y:S02]  /*b5960*/  LOP3.LUT P1, RZ, R5, 0x2, RZ, 0xc0, !PT ;  /* 0x0000000205ff7812 */ /* 0x000fe4000782c0ff */
[----:B------:R-:W-:Y:S02]  /*b5970*/  LOP3.LUT R12, R12, 0xfeffffff, RZ, 0xc0, !PT ;  /* 0xfeffffff0c0c7812 */ /* 0x000fe400078ec0ff */
[----:B------:R-:W-:-:S05]  /*b5980*/  F2FP.SATFINITE.E4M3.F32.PACK_AB_MERGE_C R18, RZ, R18, RZ ;  /* 0x00000012ff12723e */ /* 0x000fca00048070ff */
        /* <DEDUP_REMOVED lines=14> */
[----:B------:R-:W0:Y:S03]  /*b5a70*/  @!P4 LDC.64 R16, c[0x0][0x5c0] ;  /* 0x00017000ff10cb82 */ /* 0x000e260000000a00 */
[----:B------:R-:W2:Y:S01]  /*b5a80*/  LDL.LU R77, [R1+0x4b8] ;  /* 0x0004b800014d7983 */ /* 0x000ea20000300800 */
[----:B0-----:R-:W-:-:S05]  /*b5a90*/  @!P4 IADD3 R16, P1, R78, R16, RZ ;  /* 0x000000104e10c210 */ /* 0x001fca0007f3e0ff */
[----:B---3--:R-:W-:Y:S02]  /*b5aa0*/  @!P4 IMAD.X R17, R65, 0x1, R17, P1 ;  /* 0x000000014111c824 */ /* 0x008fe400008e0611 */
[----:B------:R-:W3:Y:S01]  /*b5ab0*/  LDL.LU R65, [R1+0x4dc] ;  /* 0x0004dc0001417983 */ /* 0x000ee20000300800 */
[----:B------:R-:W-:-:S03]  /*b5ac0*/  LOP3.LUT P6, RZ, R0, 0x80000000, RZ, 0xc0, !PT ;  /* 0x8000000000ff7812 */ /* 0x000fc600078cc0ff */
[----:B------:R-:W3:Y:S01]  /*b5ad0*/  LDL.LU R78, [R1+0x1994] ;  /* 0x00199400014e7983 */ /* 0x000ee20000300800 */
[----:B------:R-:W-:-:S03]  /*b5ae0*/  FMUL R18, R79, UR27 ;  /* 0x0000001b4f127c20 */ /* 0x000fc60008400000 */
[----:B------:R-:W3:Y:S02]  /*b5af0*/  LDL.LU R79, [R1+0x50c] ;  /* 0x00050c00014f7983 */ /* 0x000ee40000300800 */
[----:B------:R-:W-:-:S05]  /*b5b00*/  F2FP.SATFINITE.E4M3.F32.PACK_AB_MERGE_C R18, RZ, R18, RZ ;  /* 0x00000012ff12723e */ /* 0x000fca00048070ff */
[----:B------:R0:W-:Y:S02]  /*b5b10*/  @!P4 STG.E.U8 desc[UR30][R16.64+0x178], R18 ;  /* 0x000178121000c986 */ /* 0x0001e4000c10111e */
[----:B0-----:R-:W0:Y:S01]  /*b5b20*/  @!P6 LDC.64 R16, c[0x0][0x5c0] ;  /* 0x00017000ff10eb82 */ /* 0x001e220000000a00 */
[----:B----4-:R-:W-:Y:S01]  /*b5b30*/  FMUL R18, R76, UR27 ;  /* 0x0000001b4c127c20 */ /* 0x010fe20008400000 */
[----:B0-----:R-:W-:Y:S02]  /*b5b40*/  @!P6 IADD3 R16, P1, R68, R16, RZ ;  /* 0x000000104410e210 */ /* 0x001fe40007f3e0ff */
[----:B------:R-:W4:Y:S03]  /*b5b50*/  LDL.LU R68, [R1+0x534] ;  /* 0x0005340001447983 */ /* 0x000f260000300800 */
[----:B------:R-:W-:Y:S02]  /*b5b60*/  @!P6 IMAD.X R17, R69, 0x1, R17, P1 ;  /* 0x000000014511e824 */ /* 0x000fe400008e0611 */
[----:B------:R-:W4:Y:S01]  /*b5b70*/  LDL.LU R69, [R1+0x1998] ;  /* 0x0019980001457983 */ /* 0x000f220000300800 */
[----:B------:R-:W-:-:S02]  /*b5b80*/  LOP3.LUT P1, RZ, R0, 0x80000000, RZ, 0xc0, !PT ;  /* 0x8000000000ff7812 */ /* 0x000fc4000782c0ff */
[----:B------:R-:W-:-:S11]  /*b5b90*/  F2FP.SATFINITE.E4M3.F32.PACK_AB_MERGE_C R18, RZ, R18, RZ ;  /* 0x00000012ff12723e */ /* 0x000fd600048070ff */
[----:B------:R0:W-:Y:S02]  /*b5ba0*/  @!P1 STG.E.U8 desc[UR30][R16.64+0x179], R18 ;  /* 0x0001791210009986 */ /* 0x0001e4000c10111e */
[----:B0-----:R-:W-:Y:S02]  /*b5bb0*/  FMUL R16, R70, UR27 ;  /* 0x0000001b46107c20 */ /* 0x001fe40008400000 */
[----:B------:R-:W4:Y:S01]  /*b5bc0*/  LDL.LU R70, [R1+0x199c] ;  /* 0x00199c0001467983 */ /* 0x000f220000300800 */
[----:B------:R-:W-:Y:S02]  /*b5bd0*/  LOP3.LUT P6, RZ, R12, 0x1000000, RZ, 0xc0, !PT ;  /* 0x010000000cff7812 */ /* 0x000fe400078cc0ff */
[----:B------:R-:W-:Y:S02]  /*b5be0*/  F2FP.SATFINITE.E4M3.F32.PACK_AB_MERGE_C R16, RZ, R16, RZ ;  /* 0x00000010ff10723e */ /* 0x000fe400048070ff */
[----:B------:R-:W-:Y:S02]  /*b5bf0*/  LOP3.LUT P5, RZ, R9, 0x10000000, RZ, 0xc0, !PT ;  /* 0x1000000009ff7812 */ /* 0x000fe400078ac0ff */
[----:B------:R-:W-:-:S07]  /*b5c00*/  LOP3.LUT P3, RZ, R0, 0x40000000, RZ, 0xc0, !PT ;  /* 0x4000000000ff7812 */ /* 0x000fce000786c0ff */
[----:B--2---:R0:W-:Y:S02]  /*b5c10*/  @!P6 STG.E.U8 desc[UR30][R72.64+0x180], R16 ;  /* 0x000180104800e986 */ /* 0x0041e4000c10111e */
[----:B0-----:R-:W-:Y:S02]  /*b5c20*/  FMUL R16, R71, UR27 ;  /* 0x0000001b47107c20 */ /* 0x001fe40008400000 */
[----:B------:R-:W2:Y:S04]  /*b5c30*/  LDL.LU.64 R72, [R1+0x1c0] ;  /* 0x0001c00001487983 */ /* 0x000ea80000300a00 */
[----:B------:R-:W2:Y:S01]  /*b5c40*/  LDL.LU R71, [R1+0x19a0] ;  /* 0x0019a00001477983 */ /* 0x000ea20000300800 */
        /* <DEDUP_REMOVED lines=9> */
[----:B------:R-:W3:Y:S04]  /*b5ce0*/  LDL.LU R83, [R1+0x5dc] ;  /* 0x0005dc0001537983 */ /* 0x000ee80000300800 */
[----:B------:R-:W3:Y:S01]  /*b5cf0*/  LDL.LU R76, [R1+0x19a4] ;  /* 0x0019a400014c7983 */ /* 0x000ee20000300800 */
[----:B------:R-:W-:-:S03]  /*b5d00*/  F2FP.SATFINITE.E4M3.F32.PACK_AB_MERGE_C R18, RZ, R18, RZ ;  /* 0x00000012ff12723e */ /* 0x000fc600048070ff */
        /* <DEDUP_REMOVED lines=11> */
[----:B------:R-:W4:Y:S01]  /*b5dc0*/  LDL.LU R70, [R1+0x19ac] ;  /* 0x0019ac0001467983 */ /* 0x000f220000300800 */
[C---:B------:R-:W-:Y:S02]  /*b5dd0*/  LOP3.LUT P1, RZ, R9.reuse, 0x8000000, RZ, 0xc0, !PT ;  /* 0x0800000009ff7812 */ /* 0x040fe4000782c0ff */
[----:B------:R-:W-:Y:S01]  /*b5de0*/  F2FP.SATFINITE.E4M3.F32.PACK_AB_MERGE_C R16, RZ, R16, RZ ;  /* 0x00000010ff10723e */ /* 0x000fe200048070ff */
[----:B------:R-:W4:Y:S01]  /*b5df0*/  LDL.LU.64 R78, [R1+0x1d0] ;  /* 0x0001d000014e7983 */ /* 0x000f220000300a00 */
[----:B------:R-:W-:Y:S02]  /*b5e00*/  LOP3.LUT P2, RZ, R9, 0x4000000, RZ, 0xc0, !PT ;  /* 0x0400000009ff7812 */ /* 0x000fe4000784c0ff */
[----:B------:R-:W-:-:S07]  /*b5e10*/  LOP3.LUT P4, RZ, R0, 0x10000000, RZ, 0xc0, !PT ;  /* 0x1000000000ff7812 */ /* 0x000fce000788c0ff */
        /* <DEDUP_REMOVED lines=27> */
[----:B------:R-:W-:Y:S02]  /*b5fd0*/  F2FP.SATFINITE.E4M3.F32.PACK_AB_MERGE_C R16, RZ, R16, RZ ;  /* 0x00000010ff10723e */ /* 0x000fe400048070ff */
[----:B------:R-:W-:-:S09]  /*b5fe0*/  LOP3.LUT P3, RZ, R9, 0x1000000, RZ, 0xc0, !PT ;  /* 0x0100000009ff7812 */ /* 0x000fd2000786c0ff */
[----:B------:R2:W-:Y:S01]  /*b5ff0*/  @!P6 STG.E.U8 desc[UR30][R78.64+0x190], R16 ;  /* 0x000190104e00e986 */ /* 0x0005e2000c10111e */
[----:B------:R-:W-:Y:S01]  /*b6000*/  LOP3.LUT P0, RZ, R0, 0x4000000, RZ, 0xc0, !PT ;  /* 0x0400000000ff7812 */ /* 0x000fe2000780c0ff */
[----:B--2---:R-:W-:Y:S02]  /*b6010*/  FMUL R16, R71, UR27 ;  /* 0x0000001b47107c20 */ /* 0x004fe40008400000 */
[----:B------:R-:W2:Y:S04]  /*b6020*/  LDL.LU R71, [R1+0x19bc] ;  /* 0x0019bc0001477983 */ /* 0x000ea80000300800 */
[----:B------:R-:W2:Y:S04]  /*b6030*/  LDL.LU.64 R82, [R1+0x1e0] ;  /* 0x0001e00001527983 */ /* 0x000ea80000300a00 */
[----:B------:R-:W2:Y:S01]  /*b6040*/  LDL.LU R78, [R1+0x19c0] ;  /* 0x0019c000014e7983 */ /* 0x000ea20000300800 */
[----:B------:R-:W-:-:S03]  /*b6050*/  F2FP.SATFINITE.E4M3.F32.PACK_AB_MERGE_C R16, RZ, R16, RZ ;  /* 0x00000010ff10723e */ /* 0x000fc600048070ff */
[----:B------:R-:W2:Y:S04]  /*b6060*/  LDL.LU.64 R76, [R1+0x1d8] ;  /* 0x0001d800014c7983 */ /* 0x000ea80000300a00 */
[----:B------:R0:W-:Y:S02]  /*b6070*/  @!P3 STG.E.U8 desc[UR30][R72.64+0x191], R16 ;  /* 0x000191104800b986 */ /* 0x0001e4000c10111e */
[----:B0-----:R-:W0:Y:S02]  /*b6080*/  @!P0 LDC.64 R16, c[0x0][0x5c0] ;  /* 0x00017000ff108b82 */ /* 0x001e240000000a00 */
[----:B0-----:R-:W-:Y:S02]  /*b6090*/  @!P0 IADD3 R16, P1, R74, R16, RZ ;  /* 0x000000104a108210 */ /* 0x001fe40007f3e0ff */
[----:B------:R-:W2:Y:S03]  /*b60a0*/  LDL.LU R74, [R1+0x58c] ;  /* 0x00058c00014a7983 */ /* 0x000ea60000300800 */
[----:B------:R-:W-:-:S02]  /*b60b0*/  @!P0 IMAD.X R17, R75, 0x1, R17, P1 ;  /* 0x000000014b118824 */ /* 0x000fc400008e0611 */
        /* <DEDUP_REMOVED lines=10> */
[----:B0-----:R-:W4:Y:S02]  /*b6160*/  @!P4 LDC.64 R16, c[0x0][0x5c0] ;  /* 0x00017000ff10cb82 */ /* 0x001f240000000a00 */
[----:B----4-:R-:W-:-:S05]  /*b6170*/  @!P4 IADD3 R16, P1, R68, R16, RZ ;  /* 0x000000104410c210 */ /* 0x010fca0007f3e0ff */
[----:B------:R-:W-:Y:S02]  /*b6180*/  @!P4 IMAD.X R17, R69, 0x1, R17, P1 ;  /* 0x000000014511c824 */ /* 0x000fe400008e0611 */
[----:B------:R-:W4:Y:S01]  /*b6190*/  LDL.LU R69, [R1+0x588] ;  /* 0x0005880001457983 */ /* 0x000f220000300800 */
[----:B------:R-:W-:-:S03]  /*b61a0*/  FMUL R18, R70, UR27 ;  /* 0x0000001b46127c20 */ /* 0x000fc60008400000 */
[----:B------:R-:W4:Y:S04]  /*b61b0*/  LDL.LU R70, [R1+0x19c8] ;  /* 0x0019c80001467983 */ /* 0x000f280000300800 */
[----:B------:R-:W4:Y:S01]  /*b61c0*/  LDL.LU R68, [R1+0x19cc] ;  /* 0x0019cc0001447983 */ /* 0x000f220000300800 */
[----:B------:R-:W-:Y:S02]  /*b61d0*/  LOP3.LUT P6, RZ, R9, 0x200000, RZ, 0xc0, !PT ;  /* 0x0020000009ff7812 */ /* 0x000fe400078cc0ff */
[----:B------:R-:W-:Y:S01]  /*b61e0*/  LOP3.LUT P1, RZ, R0, 0x2000000, RZ, 0xc0, !PT ;  /* 0x0200000000ff7812 */ /* 0x000fe2000782c0ff */
[----:B------:R-:W4:Y:S01]  /*b61f0*/  LDL.LU.64 R72, [R1+0x1f0] ;  /* 0x0001f00001487983 */ /* 0x000f220000300a00 */
[----:B------:R-:W-:Y:S02]  /*b6200*/  LOP3.LUT R12, R12, 0xffbfffff, RZ, 0xc0, !PT ;  /* 0xffbfffff0c0c7812 */ /* 0x000fe400078ec0ff */
[----:B------:R-:W-:-:S07]  /*b6210*/  F2FP.SATFINITE.E4M3.F32.PACK_AB_MERGE_C R18, RZ, R18, RZ ;  /* 0x00000012ff12723e */ /* 0x000fce00048070ff */
[----:B------:R-:W-:Y:S02]  /*b6220*/  @P6 LOP3.LUT R12, R12, 0x400000, RZ, 0xfc, !PT ;  /* 0x004000000c0c6812 */ /* 0x000fe400078efcff */
[----:B------:R2:W-:Y:S02]  /*b6230*/  @!P1 STG.E.U8 desc[UR30][R16.64+0x191], R18 ;  /* 0x0001911210009986 */ /* 0x0005e4000c10111e */
[----:B------:R-:W-:Y:S02]  /*b6240*/  LOP3.LUT P4, RZ, R12, 0x800000, RZ, 0xc0, !PT ;  /* 0x008000000cff7812 */ /* 0x000fe4000788c0ff */
[----:B------:R-:W-:Y:S02]  /*b6250*/  LOP3.LUT P2, RZ, R9, 0x400000, RZ, 0xc0, !PT ;  /* 0x0040000009ff7812 */ /* 0x000fe4000784c0ff */
[----:B------:R-:W-:Y:S01]  /*b6260*/  LOP3.LUT P5, RZ, R0, 0x1000000, RZ, 0xc0, !PT ;  /* 0x0100000000ff7812 */ /* 0x000fe200078ac0ff */
[----:B--2---:R-:W-:Y:S02]  /*b6270*/  FMUL R16, R71, UR27 ;  /* 0x0000001b47107c20 */ /* 0x004fe40008400000 */
[----:B------:R-:W2:Y:S03]  /*b6280*/  LDL.LU R71, [R1+0x19d0] ;  /* 0x0019d00001477983 */ /* 0x000ea60000300800 */
[----:B------:R-:W-:-:S05]  /*b6290*/  F2FP.SATFINITE.E4M3.F32.PACK_AB_MERGE_C R16, RZ, R16, RZ ;  /* 0x00000010ff10723e */ /* 0x000fca00048070ff */
[----:B------:R0:W-:Y:S02]  /*b62a0*/  @!P4 STG.E.U8 desc[UR30][R82.64+0x198], R16 ;  /* 0x000198105200c986 */ /* 0x0001e4000c10111e */
[----:B0-----:R-:W-:Y:S02]  /*b62b0*/  FMUL R16, R78, UR27 ;  /* 0x0000001b4e107c20 */ /* 0x001fe40008400000 */
[----:B------:R-:W2:Y:S03]  /*b62c0*/  LDL.LU.64 R82, [R1+0x1e8] ;  /* 0x0001e80001527983 */ /* 0x000ea60000300a00 */
[----:B------:R-:W-:-:S05]  /*b62d0*/  F2FP.SATFINITE.E4M3.F32.PACK_AB_MERGE_C R16, RZ, R16, RZ ;  /* 0x00000010ff10723e */ /* 0x000fca00048070ff */
[----:B------:R0:W-:Y:S02]  /*b62e0*/  @!P2 STG.E.U8 desc[UR30][R76.64+0x199], R16 ;  /* 0x000199104c00a986 */ /* 0x0001e4000c10111e */
[----:B0-----:R-:W0:Y:S02]  /*b62f0*/  @!P5 LDC.64 R16, c[0x0][0x5c0] ;  /* 0x00017000ff10db82 */ /* 0x001e240000000a00 */
[----:B0-----:R-:W-:Y:S02]  /*b6300*/  @!P5 IADD3 R16, P1, R74, R16, RZ ;  /* 0x000000104a10d210 */ /* 0x001fe40007f3e0ff */
[----:B------:R-:W2:Y:S03]  /*b6310*/  LDL.LU R74, [R1+0x19d4] ;  /* 0x0019d400014a7983 */ /* 0x000ea60000300800 */
[----:B------:R-:W-:Y:S02]  /*b6320*/  @!P5 IMAD.X R17, R75, 0x1, R17, P1 ;  /* 0x000000014b11d824 */ /* 0x000fe400008e0611 */
[----:B------:R-:W2:Y:S01]  /*b6330*/  LDL.LU R75, [R1+0x504] ;  /* 0x00050400014b7983 */ /* 0x000ea20000300800 */
[----:B---3--:R-:W-:-:S03]  /*b6340*/  FMUL R18, R65, UR27 ;  /* 0x0000001b41127c20 */ /* 0x008fc60008400000 */
[----:B------:R-:W3:Y:S01]  /*b6350*/  LDL.LU R65, [R1+0x52c] ;  /* 0x00052c0001417983 */ /* 0x000ee20000300800 */
[----:B------:R-:W-:Y:S02]  /*b6360*/  LOP3.LUT P6, RZ, R0, 0x800000, RZ, 0xc0, !PT ;  /* 0x0080000000ff7812 */ /* 0x000fe400078cc0ff */
[----:B------:R-:W-:-:S05]  /*b6370*/  F2FP.SATFINITE.E4M3.F32.PACK_AB_MERGE_C R18, RZ, R18, RZ ;  /* 0x00000012ff12723e */ /* 0x000fca00048070ff */
[----:B------:R0:W-:Y:S06]  /*b6380*/  @!P5 STG.E.U8 desc[UR30][R16.64+0x198], R18 ;  /* 0x000198121000d986 */ /* 0x0001ec000c10111e */
[----:B0-----:R-:W0:Y:S02]  /*b6390*/  @!P6 LDC.64 R16, c[0x0][0x5c0] ;  /* 0x00017000ff10eb82 */ /* 0x001e240000000a00 */
[----:B0-----:R-:W-:-:S05]  /*b63a0*/  @!P6 IADD3 R16, P1, R79, R16, RZ ;  /* 0x000000104f10e210 */ /* 0x001fca0007f3e0ff */
[----:B----4-:R-:W-:Y:S02]  /*b63b0*/  @!P6 IMAD.X R17, R69, 0x1, R17, P1 ;  /* 0x000000014511e824 */ /* 0x010fe400008e0611 */
[----:B------:R-:W4:Y:S01]  /*b63c0*/  LDL.LU R69, [R1+0x19d8] ;  /* 0x0019d80001457983 */ /* 0x000f220000300800 */
[----:B------:R-:W-:Y:S01]  /*b63d0*/  LOP3.LUT P1, RZ, R0, 0x800000, RZ, 0xc0, !PT ;  /* 0x0080000000ff7812 */ /* 0x000fe2000782c0ff */
[----:B------:R-:W-:Y:S01]  /*b63e0*/  FMUL R18, R70, UR27 ;  /* 0x0000001b46127c20 */ /* 0x000fe20008400000 */
[----:B------:R-:W-:Y:S01]  /*b63f0*/  LOP3.LUT P6, RZ, R12, 0x400000, RZ, 0xc0, !PT ;  /* 0x004000000cff7812 */ /* 0x000fe200078cc0ff */
[----:B------:R-:W4:Y:S03]  /*b6400*/  LDL.LU R70, [R1+0x19dc] ;  /* 0x0019dc0001467983 */ /* 0x000f260000300800 */
[----:B------:R-:W-:-:S07]  /*b6410*/  F2FP.SATFINITE.E4M3.F32.PACK_AB_MERGE_C R18, RZ, R18, RZ ;  /* 0x00000012ff12723e */ /* 0x000fce00048070ff */
[----:B------:R0:W-:Y:S02]  /*b6420*/  @!P1 STG.E.U8 desc[UR30][R16.64+0x199], R18 ;  /* 0x0001991210009986 */ /* 0x0001e4000c10111e */
[----:B0-----:R-:W-:-:S05]  /*b6430*/  FMUL R16, R68, UR27 ;  /* 0x0000001b44107c20 */ /* 0x001fca0008400000 */
[----:B------:R-:W-:-:S05]  /*b6440*/  F2FP.SATFINITE.E4M3.F32.PACK_AB_MERGE_C R16, RZ, R16, RZ ;  /* 0x00000010ff10723e */ /* 0x000fca00048070ff */
[----:B------:R0:W-:Y:S04]  /*b6450*/  @!P6 STG.E.U8 desc[UR30][R72.64+0x1a0], R16 ;  /* 0x0001a0104800e986 */ /* 0x0001e8000c10111e */
[----:B0-----:R-:W4:Y:S04]  /*b6460*/  LDL.LU.64 R72, [R1+0x200] ;  /* 0x0002000001487983 */ /* 0x001f280000300a00 */
[----:B------:R-:W4:Y:S04]  /*b6470*/  LDL.LU R77, [R1+0x19e0] ;  /* 0x0019e000014d7983 */ /* 0x000f280000300800 */
[----:B------:R-:W4:Y:S01]  /*b6480*/  LDL.LU.64 R78, [R1+0x1f8] ;  /* 0x0001f800014e7983 */ /* 0x000f220000300a00 */
[----:B------:R-:W-:-:S02]  /*b6490*/  LOP3.LUT P3, RZ, R9, 0x100000, RZ, 0xc0, !PT ;  /* 0x0010000009ff7812 */ /* 0x000fc4000786c0ff */
[C---:B------:R-:W-:Y:S02]  /*b64a0*/  LOP3.LUT P0, RZ, R0.reuse, 0x400000, RZ, 0xc0, !PT ;  /* 0x0040000000ff7812 */ /* 0x040fe4000780c0ff */
[----:B------:R-:W-:Y:S01]  /*b64b0*/  LOP3.LUT P4, RZ, R0, 0x200000, RZ, 0xc0, !PT ;  /* 0x0020000000ff7812 */ /* 0x000fe2000788c0ff */
[----:B--2---:R-:W-:Y:S02]  /*b64c0*/  FMUL R16, R71, UR27 ;  /* 0x0000001b47107c20 */ /* 0x004fe40008400000 */
[----:B------:R-:W2:Y:S03]  /*b64d0*/  LDL.LU R71, [R1+0x584] ;  /* 0x0005840001477983 */ /* 0x000ea60000300800 */
[----:B------:R-:W-:Y:S01]  /*b64e0*/  F2FP.SATFINITE.E4M3.F32.PACK_AB_MERGE_C R16, RZ, R16, RZ ;  /* 0x00000010ff10723e */ /* 0x000fe200048070ff */
[----:B------:R-:W2:Y:S04]  /*b64f0*/  LDL.LU R68, [R1+0x19e4] ;  /* 0x0019e40001447983 */ /* 0x000ea80000300800 */
[----:B------:R0:W-:Y:S02]  /*b6500*/  @!P3 STG.E.U8 desc[UR30][R82.64+0x1a1], R16 ;  /* 0x0001a1105200b986 */ /* 0x0001e4000c10111e */
[----:B0-----:R-:W0:Y:S02]  /*b6510*/  @!P0 LDC.64 R16, c[0x0][0x5c0] ;  /* 0x00017000ff108b82 */ /* 0x001e240000000a00 */
[----:B0-----:R-:W-:-:S05]  /*b6520*/  @!P0 IADD3 R16, P1, R55, R16, RZ ;  /* 0x0000001037108210 */ /* 0x001fca0007f3e0ff */
[----:B------:R-:W-:Y:S02]  /*b6530*/  @!P0 IMAD.X R17, R58, 0x1, R17, P1 ;  /* 0x000000013a118824 */ /* 0x000fe400008e0611 */
[----:B------:R-:W-:-:S05]  /*b6540*/  FMUL R18, R74, UR27 ;  /* 0x0000001b4a127c20 */ /* 0x000fca0008400000 */
[----:B------:R-:W-:-:S05]  /*b6550*/  F2FP.SATFINITE.E4M3.F32.PACK_AB_MERGE_C R18, RZ, R18, RZ ;  /* 0x00000012ff12723e */ /* 0x000fca00048070ff */
[----:B------:R0:W-:Y:S02]  /*b6560*/  @!P0 STG.E.U8 desc[UR30][R16.64+0x1a0], R18 ;  /* 0x0001a01210008986 */ /* 0x0001e4000c10111e */
[----:B0-----:R-:W0:Y:S02]  /*b6570*/  @!P4 LDC.64 R16, c[0x0][0x5c0] ;  /* 0x00017000ff10cb82 */ /* 0x001e240000000a00 */
[----:B0-----:R-:W-:-:S05]  /*b6580*/  @!P4 IADD3 R16, P1, R75, R16, RZ ;  /* 0x000000104b10c210 */ /* 0x001fca0007f3e0ff */
[----:B---3--:R-:W-:Y:S02]  /*b6590*/  @!P4 IMAD.X R17, R65, 0x1, R17, P1 ;  /* 0x000000014111c824 */ /* 0x008fe400008e0611 */
[----:B------:R-:W3:Y:S01]  /*b65a0*/  LDL.LU R65, [R1+0x19e8] ;  /* 0x0019e80001417983 */ /* 0x000ee20000300800 */
[----:B----4-:R-:W-:-:S03]  /*b65b0*/  FMUL R18, R69, UR27 ;  /* 0x0000001b45127c20 */ /* 0x010fc60008400000 */
[----:B------:R-:W4:Y:S04]  /*b65c0*/  LDL.LU R69, [R1+0x19ec] ;  /* 0x0019ec0001457983 */ /* 0x000f280000300800 */
[----:B------:R-:W4:Y:S01]  /*b65d0*/  LDL.LU.64 R74, [R1+0x210] ;  /* 0x00021000014a7983 */ /* 0x000f220000300a00 */
[----:B------:R-:W-:Y:S02]  /*b65e0*/  F2FP.SATFINITE.E4M3.F32.PACK_AB_MERGE_C R18, RZ, R18, RZ ;  /* 0x00000012ff12723e */ /* 0x000fe400048070ff */
[----:B------:R-:W-:-:S03]  /*b65f0*/  LOP3.LUT P1, RZ, R9, 0x80000, RZ, 0xc0, !PT ;  /* 0x0008000009ff7812 */ /* 0x000fc6000782c0ff */
[----:B------:R0:W-:Y:S01]  /*b6600*/  @!P4 STG.E.U8 desc[UR30][R16.64+0x1a1], R18 ;  /* 0x0001a1121000c986 */ /* 0x0001e2000c10111e */
[----:B------:R-:W-:Y:S02]  /*b6610*/  LOP3.LUT P2, RZ, R9, 0x40000, RZ, 0xc0, !PT ;  /* 0x0004000009ff7812 */ /* 0x000fe4000784c0ff */
[----:B------:R-:W-:Y:S01]  /*b6620*/  LOP3.LUT P5, RZ, R0, 0x100000, RZ, 0xc0, !PT ;  /* 0x0010000000ff7812 */ /* 0x000fe200078ac0ff */
[----:B0-----:R-:W-:Y:S02]  /*b6630*/  FMUL R16, R70, UR27 ;  /* 0x0000001b46107c20 */ /* 0x001fe40008400000 */
[----:B------:R-:W4:Y:S03]  /*b6640*/  LDL.LU R70, [R1+0x19f0] ;  /* 0x0019f00001467983 */ /* 0x000f260000300800 */
[----:B------:R-:W-:-:S05]  /*b6650*/  F2FP.SATFINITE.E4M3.F32.PACK_AB_MERGE_C R16, RZ, R16, RZ ;  /* 0x00000010ff10723e */ /* 0x000fca00048070ff */
[----:B------:R0:W-:Y:S04]  /*b6660*/  @!P1 STG.E.U8 desc[UR30][R72.64+0x1a8], R16 ;  /* 0x0001a81048009986 */ /* 0x0001e8000c10111e */
[----:B0-----:R-:W4:Y:S01]  /*b6670*/  LDL.LU.64 R72, [R1+0x208] ;  /* 0x0002080001487983 */ /* 0x001f220000300a00 */
[----:B------:R-:W-:-:S05]  /*b6680*/  FMUL R16, R77, UR27 ;  /* 0x0000001b4d107c20 */ /* 0x000fca0008400000 */
[----:B------:R-:W-:-:S05]  /*b6690*/  F2FP.SATFINITE.E4M3.F32.PACK_AB_MERGE_C R16, RZ, R16, RZ ;  /* 0x00000010ff10723e */ /* 0x000fca00048070ff */
[----:B------:R0:W-:Y:S02]  /*b66a0*/  @!P2 STG.E.U8 desc[UR30][R78.64+0x1a9], R16 ;  /* 0x0001a9104e00a986 */ /* 0x0001e4000c10111e */
[----:B0-----:R-:W2:Y:S01]  /*b66b0*/  @!P5 LDC.64 R16, c[0x0][0x5c0] ;  /* 0x00017000ff10db82 */ /* 0x001ea20000000a00 */
[----:B------:R-:W-:Y:S02]  /*b66c0*/  LOP3.LUT P6, RZ, R0, 0x80000, RZ, 0xc0, !PT ;  /* 0x0008000000ff7812 */ /* 0x000fe400078cc0ff */
[----:B--2---:R-:W-:Y:S02]  /*b66d0*/  @!P5 IADD3 R16, P1, R71, R16, RZ ;  /* 0x000000104710d210 */ /* 0x004fe40007f3e0ff */
[----:B------:R-:W2:Y:S01]  /*b66e0*/  LDL.LU R71, [R1+0x19f4] ;  /* 0x0019f40001477983 */ /* 0x000ea20000300800 */
[----:B------:R-:W-:Y:S02]  /*b66f0*/  FMUL R18, R68, UR27 ;  /* 0x0000001b44127c20 */ /* 0x000fe40008400000 */
[----:B------:R-:W-:-:S02]  /*b6700*/  @!P5 IMAD.X R17, R14, 0x1, R17, P1 ;  /* 0x000000010e11d824 */ /* 0x000fc400008e0611 */
[----:B------:R-:W2:Y:S01]  /*b6710*/  LDL.LU R14, [R1+0x1cb0] ;  /* 0x001cb000010e7983 */ /* 0x000ea20000300800 */
[----:B------:R-:W-:-:S05]  /*b6720*/  F2FP.SATFINITE.E4M3.F32.PACK_AB_MERGE_C R18, RZ, R18, RZ ;  /* 0x00000012ff12723e */ /* 0x000fca00048070ff */
[----:B------:R0:W-:Y:S02]  /*b6730*/  @!P5 STG.E.U8 desc[UR30][R16.64+0x1a8], R18 ;  /* 0x0001a8121000d986 */ /* 0x0001e4000c10111e */
[----:B0-----:R-:W0:Y:S02]  /*b6740*/  @!P6 LDC.64 R16, c[0x0][0x5c0] ;  /* 0x00017000ff10eb82 */ /* 0x001e240000000a00 */
[----:B0-----:R-:W-:Y:S02]  /*b6750*/  @!P6 IADD3 R16, P1, R15, R16, RZ ;  /* 0x000000100f10e210 */ /* 0x001fe40007f3e0ff */
[----:B------:R-:W2:Y:S03]  /*b6760*/  LDL.LU R15, [R1+0x1cac] ;  /* 0x001cac00010f7983 */ /* 0x000ea60000300800 */
[----:B------:R-:W-:Y:S02]  /*b6770*/  @!P6 IMAD.X R17, R13, 0x1, R17, P1 ;  /* 0x000000010d11e824 */ /* 0x000fe400008e0611 */
[----:B------:R0:W5:Y:S01]  /*b6780*/  LDL.LU R13, [R1+0x1ca8] ;  /* 0x001ca800010d7983 */ /* 0x0001620000300800 */
[----:B---3--:R-:W-:-:S03]  /*b6790*/  FMUL R18, R65, UR27 ;  /* 0x0000001b41127c20 */ /* 0x008fc60008400000 */
[----:B------:R-:W3:Y:S02]  /*b67a0*/  LDL.LU R65, [R1+0x19f8] ;  /* 0x0019f80001417983 */ /* 0x000ee40000300800 */
[----:B------:R-:W-:Y:S02]  /*b67b0*/  F2FP.SATFINITE.E4M3.F32.PACK_AB_MERGE_C R18, RZ, R18, RZ ;  /* 0x00000012ff12723e */ /* 0x000fe400048070ff */
[----:B------:R-:W3:Y:S01]  /*b67c0*/  LDL.LU R68, [R1+0x19fc] ;  /* 0x0019fc0001447983 */ /* 0x000ee20000300800 */
[----:B------:R-:W-:-:S03]  /*b67d0*/  LOP3.LUT P3, RZ, R9, 0x20000, RZ, 0xc0, !PT ;  /* 0x0002000009ff7812 */ /* 0x000fc6000786c0ff */
[----:B------:R4:W-:Y:S02]  /*b67e0*/  @!P6 STG.E.U8 desc[UR30][R16.64+0x1a9], R18 ;  /* 0x0001a9121000e986 */ /* 0x0009e4000c10111e */
[----:B----4-:R-:W-:-:S05]  /*b67f0*/  FMUL R16, R69, UR27 ;  /* 0x0000001b45107c20 */ /* 0x010fca0008400000 */
[----:B------:R-:W-:-:S05]  /*b6800*/  F2FP.SATFINITE.E4M3.F32.PACK_AB_MERGE_C R16, RZ, R16, RZ ;  /* 0x00000010ff10723e */ /* 0x000fca00048070ff */
[----:B------:R1:W-:Y:S04]  /*b6810*/  @!P3 STG.E.U8 desc[UR30][R74.64+0x1b0], R16 ;  /* 0x0001b0104a00b986 */ /* 0x0003e8000c10111e */
[----:B-1----:R-:W4:Y:S01]  /*b6820*/  LDL.LU.64 R74, [R1+0x220] ;  /* 0x00022000014a7983 */ /* 0x002f220000300a00 */
[----:B------:R-:W-:Y:S01]  /*b6830*/  LOP3.LUT P0, RZ, R9, 0x10000, RZ, 0xc0, !PT ;  /* 0x0001000009ff7812 */ /* 0x000fe2000780c0ff */
[----:B------:R-:W-:Y:S02]  /*b6840*/  FMUL R16, R70, UR27 ;  /* 0x0000001b46107c20 */ /* 0x000fe40008400000 */
[----:B------:R-:W4:Y:S03]  /*b6850*/  LDL.LU R69, [R1+0x1a00] ;  /* 0x001a000001457983 */ /* 0x000f260000300800 */
[----:B------:R-:W-:-:S07]  /*b6860*/  F2FP.SATFINITE.E4M3.F32.PACK_AB_MERGE_C R16, RZ, R16, RZ ;  /* 0x00000010ff10723e */ /* 0x000fce00048070ff */
[----:B------:R1:W-:Y:S04]  /*b6870*/  @!P0 STG.E.U8 desc[UR30][R72.64+0x1b1], R16 ;  /* 0x0001b11048008986 */ /* 0x0003e8000c10111e */
[----:B-1----:R-:W4:Y:S04]  /*b6880*/  LDL.LU.64 R72, [R1+0x218] ;  /* 0x0002180001487983 */ /* 0x002f280000300a00 */
[----:B------:R-:W4:Y:S01]  /*b6890*/  LDL.LU R70, [R1+0x1a04] ;  /* 0x001a040001467983 */ /* 0x000f220000300800 */
[----:B------:R-:W-:-:S13]  /*b68a0*/  LOP3.LUT P4, RZ, R0, 0x40000, RZ, 0xc0, !PT ;  /* 0x0004000000ff7812 */ /* 0x000fda000788c0ff */
[----:B------:R-:W1:Y:S02]  /*b68b0*/  @!P4 LDC.64 R16, c[0x0][0x5c0] ;  /* 0x00017000ff10cb82 */ /* 0x000e640000000a00 */
[----:B-1----:R-:W-:Y:S01]  /*b68c0*/  @!P4 IADD3 R16, P1, R54, R16, RZ ;  /* 0x000000103610c210 */ /* 0x002fe20007f3e0ff */
[----:B--2---:R-:W-:Y:S02]  /*b68d0*/  FMUL R18, R71, UR27 ;  /* 0x0000001b47127c20 */ /* 0x004fe40008400000 */
[----:B------:R-:W2:Y:S02]  /*b68e0*/  LDL.LU R71, [R1+0x1a08] ;  /* 0x001a080001477983 */ /* 0x000ea40000300800 */
[----:B------:R-:W-:Y:S01]  /*b68f0*/  @!P4 IMAD.X R17, R57, 0x1, R17, P1 ;  /* 0x000000013911c824 */ /* 0x000fe200008e0611 */
[----:B------:R-:W-:-:S05]  /*b6900*/  F2FP.SATFINITE.E4M3.F32.PACK_AB_MERGE_C R18, RZ, R18, RZ ;  /* 0x00000012ff12723e */ /* 0x000fca00048070ff */
[----:B------:R3:W-:Y:S01]  /*b6910*/  @!P4 STG.E.U8 desc[UR30][R16.64+0x1b0], R18 ;  /* 0x0001b0121000c986 */ /* 0x0007e2000c10111e */
[----:B------:R-:W-:Y:S02]  /*b6920*/  LOP3.LUT P5, RZ, R9, 0x8000, RZ, 0xc0, !PT ;  /* 0x0000800009ff7812 */ /* 0x000fe400078ac0ff */
[----:B------:R-:W-:Y:S01]  /*b6930*/  LOP3.LUT R12, R12, 0xffdfffff, RZ, 0xc0, !PT ;  /* 0xffdfffff0c0c7812 */ /* 0x000fe200078ec0ff */
[----:B---3--:R-:W-:Y:S02]  /*b6940*/  FMUL R18, R65, UR27 ;  /* 0x0000001b41127c20 */ /* 0x008fe40008400000 */
[----:B------:R-:W3:Y:S08]  /*b6950*/  LDL.LU R65, [R1+0x1a0c] ;  /* 0x001a0c0001417983 */ /* 0x000ef00000300800 */
[----:B------:R-:W-:-:S02]  /*b6960*/  @P5 LOP3.LUT R12, R12, 0x200000, RZ, 0xfc, !PT ;  /* 0x002000000c0c5812 */ /* 0x000fc400078efcff */
[----:B------:R-:W-:Y:S01]  /*b6970*/  LOP3.LUT P5, RZ, R0, 0x20000, RZ, 0xc0, !PT ;  /* 0x0002000000ff7812 */ /* 0x000fe200078ac0ff */
[----:B------:R-:W3:-:S12]  /*b6980*/  LDL.LU.64 R78, [R1+0x230] ;  /* 0x00023000014e7983 */ /* 0x000ed80000300a00 */
[----:B------:R-:W1:Y:S01]  /*b6990*/  @!P5 LDC.64 R16, c[0x0][0x5c0] ;  /* 0x00017000ff10db82 */ /* 0x000e620000000a00 */
[----:B------:R-:W-:Y:S02]  /*b69a0*/  LOP3.LUT P0, RZ, R9, 0x2000, RZ, 0xc0, !PT ;  /* 0x0000200009ff7812 */ /* 0x000fe4000780c0ff */
[----:B------:R-:W-:Y:S02]  /*b69b0*/  LOP3.LUT R12, R12, 0xffefffff, RZ, 0xc0, !PT ;  /* 0xffefffff0c0c7812 */ /* 0x000fe400078ec0ff */
[----:B------:R-:W-:Y:S02]  /*b69c0*/  F2FP.SATFINITE.E4M3.F32.PACK_AB_MERGE_C R18, RZ, R18, RZ ;  /* 0x00000012ff12723e */ /* 0x000fe400048070ff */
[----:B-1----:R-:W-:-:S05]  /*b69d0*/  @!P5 IADD3 R16, P1, R61, R16, RZ ;  /* 0x000000103d10d210 */ /* 0x002fca0007f3e0ff */
[----:B------:R-:W-:Y:S01]  /*b69e0*/  @!P5 IMAD.X R17, R62, 0x1, R17, P1 ;  /* 0x000000013e11d824 */ /* 0x000fe200008e0611 */
[----:B------:R-:W-:Y:S02]  /*b69f0*/  LOP3.LUT P1, RZ, R0, 0x20000, RZ, 0xc0, !PT ;  /* 0x0002000000ff7812 */ /* 0x000fe4000782c0ff */
[----:B------:R-:W-:-:S04]  /*b6a00*/  @P0 LOP3.LUT R12, R12, 0x100000, RZ, 0xfc, !PT ;  /* 0x001000000c0c0812 */ /* 0x000fc800078efcff */
[----:B------:R-:W-:-:S07]  /*b6a10*/  LOP3.LUT P5, RZ, R12, 0x200000, RZ, 0xc0, !PT ;  /* 0x002000000cff7812 */ /* 0x000fce00078ac0ff */
[----:B------:R1:W-:Y:S02]  /*b6a20*/  @!P1 STG.E.U8 desc[UR30][R16.64+0x1b1], R18 ;  /* 0x0001b11210009986 */ /* 0x0003e4000c10111e */
[----:B-1----:R-:W-:Y:S02]  /*b6a30*/  FMUL R16, R68, UR27 ;  /* 0x0000001b44107c20 */ /* 0x002fe40008400000 */
[----:B------:R-:W3:Y:S03]  /*b6a40*/  LDL.LU R68, [R1+0x1a10] ;  /* 0x001a100001447983 */ /* 0x000ee60000300800 */
[----:B------:R-:W-:-:S05]  /*b6a50*/  F2FP.SATFINITE.E4M3.F32.PACK_AB_MERGE_C R16, RZ, R16, RZ ;  /* 0x00000010ff10723e */ /* 0x000fca00048070ff */
[----:B----4-:R1:W-:Y:S04]  /*b6a60*/  @!P5 STG.E.U8 desc[UR30][R74.64+0x1b8], R16 ;  /* 0x0001b8104a00d986 */ /* 0x0103e8000c10111e */
[----:B-1----:R-:W4:Y:S01]  /*b6a70*/  LDL.LU.64 R74, [R1+0x228] ;  /* 0x00022800014a7983 */ /* 0x002f220000300a00 */
[----:B------:R-:W-:Y:S02]  /*b6a80*/  LOP3.LUT P2, RZ, R9, 0x4000, RZ, 0xc0, !PT ;  /* 0x0000400009ff7812 */ /* 0x000fe4000784c0ff */
[----:B------:R-:W-:Y:S01]  /*b6a90*/  LOP3.LUT P6, RZ, R0, 0x10000, RZ, 0xc0, !PT ;  /* 0x0001000000ff7812 */ /* 0x000fe200078cc0ff */
[----:B------:R-:W-:Y:S02]  /*b6aa0*/  FMUL R16, R69, UR27 ;  /* 0x0000001b45107c20 */ /* 0x000fe40008400000 */
[----:B------:R-:W4:Y:S03]  /*b6ab0*/  LDL.LU R69, [R1+0x1a14] ;  /* 0x001a140001457983 */ /* 0x000f260000300800 */
[----:B------:R-:W-:-:S05]  /*b6ac0*/  F2FP.SATFINITE.E4M3.F32.PACK_AB_MERGE_C R16, RZ, R16, RZ ;  /* 0x00000010ff10723e */ /* 0x000fca00048070ff */
[----:B------:R1:W-:Y:S02]  /*b6ad0*/  @!P2 STG.E.U8 desc[UR30][R72.64+0x1b9], R16 ;  /* 0x0001b9104800a986 */ /* 0x0003e4000c10111e */
[----:B-1----:R-:W1:Y:S01]  /*b6ae0*/  @!P6 LDC.64 R16, c[0x0][0x5c0] ;  /* 0x00017000ff10eb82 */ /* 0x002e620000000a00 */
[----:B------:R-:W-:Y:S02]  /*b6af0*/  FMUL R18, R70, UR27 ;  /* 0x0000001b46127c20 */ /* 0x000fe40008400000 */
[----:B------:R-:W4:Y:S03]  /*b6b00*/  LDL.LU R70, [R1+0x1a18] ;  /* 0x001a180001467983 */ /* 0x000f260000300800 */
[----:B------:R-:W-:Y:S02]  /*b6b10*/  F2FP.SATFINITE.E4M3.F32.PACK_AB_MERGE_C R18, RZ, R18, RZ ;  /* 0x00000012ff12723e */ /* 0x000fe400048070ff */
[----:B-1----:R-:W-:-:S05]  /*b6b20*/  @!P6 IADD3 R16, P1, R66, R16, RZ ;  /* 0x000000104210e210 */ /* 0x002fca0007f3e0ff */
[----:B------:R-:W-:-:S05]  /*b6b30*/  @!P6 IMAD.X R17, R67, 0x1, R17, P1 ;  /* 0x000000014311e824 */ /* 0x000fca00008e0611 */
[----:B------:R1:W-:Y:S01]  /*b6b40*/  @!P6 STG.E.U8 desc[UR30][R16.64+0x1b8], R18 ;  /* 0x0001b8121000e986 */ /* 0x0003e2000c10111e */
[----:B------:R-:W-:-:S13]  /*b6b50*/  LOP3.LUT P0, RZ, R0, 0x8000, RZ, 0xc0, !PT ;  /* 0x0000800000ff7812 */ /* 0x000fda000780c0ff */
[----:B-1----:R-:W1:Y:S01]  /*b6b60*/  @!P0 LDC.64 R16, c[0x0][0x5c0] ;  /* 0x00017000ff108b82 */ /* 0x002e620000000a00 */
[----:B--2---:R-:W-:Y:S02]  /*b6b70*/  FMUL R18, R71, UR27 ;  /* 0x0000001b47127c20 */ /* 0x004fe40008400000 */
[----:B------:R-:W2:Y:S04]  /*b6b80*/  LDL.LU R71, [R1+0x1a1c] ;  /* 0x001a1c0001477983 */ /* 0x000ea80000300800 */
[----:B------:R-:W2:Y:S01]  /*b6b90*/  LDL.LU.64 R72, [R1+0x240] ;  /* 0x0002400001487983 */ /* 0x000ea20000300a00 */
[----:B-1----:R-:W-:-:S05]  /*b6ba0*/  @!P0 IADD3 R16, P1, R63, R16, RZ ;  /* 0x000000103f108210 */ /* 0x002fca0007f3e0ff */
[----:B------:R-:W-:Y:S01]  /*b6bb0*/  @!P0 IMAD.X R17, R64, 0x1, R17, P1 ;  /* 0x0000000140118824 */ /* 0x000fe200008e0611 */
[----:B------:R-:W-:Y:S02]  /*b6bc0*/  LOP3.LUT P1, RZ, R0, 0x8000, RZ, 0xc0, !PT ;  /* 0x0000800000ff7812 */ /* 0x000fe4000782c0ff */
[----:B------:R-:W-:-:S11]  /*b6bd0*/  F2FP.SATFINITE.E4M3.F32.PACK_AB_MERGE_C R18, RZ, R18, RZ ;  /* 0x00000012ff12723e */ /* 0x000fd600048070ff */
[----:B------:R3:W-:Y:S02]  /*b6be0*/  @!P1 STG.E.U8 desc[UR30][R16.64+0x1b9], R18 ;  /* 0x0001b91210009986 */ /* 0x0007e4000c10111e */
[----:B---3--:R-:W-:Y:S02]  /*b6bf0*/  FMUL R16, R65, UR27 ;  /* 0x0000001b41107c20 */ /* 0x008fe40008400000 */
[----:B------:R-:W3:Y:S01]  /*b6c00*/  LDL.LU R65, [R1+0x1a20] ;  /* 0x001a200001417983 */ /* 0x000ee20000300800 */
[----:B------:R-:W-:Y:S02]  /*b6c10*/  LOP3.LUT P0, RZ, R12, 0x100000, RZ, 0xc0, !PT ;  /* 0x001000000cff7812 */ /* 0x000fe4000780c0ff */
[----:B------:R-:W-:Y:S02]  /*b6c20*/  F2FP.SATFINITE.E4M3.F32.PACK_AB_MERGE_C R16, RZ, R16, RZ ;  /* 0x00000010ff10723e */ /* 0x000fe400048070ff */
[----:B------:R-:W-:Y:S02]  /*b6c30*/  LOP3.LUT P3, RZ, R9, 0x1000, RZ, 0xc0, !PT ;  /* 0x0000100009ff7812 */ /* 0x000fe4000786c0ff */
[----:B------:R-:W-:-:S07]  /*b6c40*/  LOP3.LUT P4, RZ, R0, 0x4000, RZ, 0xc0, !PT ;  /* 0x0000400000ff7812 */ /* 0x000fce000788c0ff */
[----:B------:R1:W-:Y:S01]  /*b6c50*/  @!P0 STG.E.U8 desc[UR30][R78.64+0x1c0], R16 ;  /* 0x0001c0104e008986 */ /* 0x0003e2000c10111e */
[----:B------:R-:W-:-:S03]  /*b6c60*/  LOP3.LUT P5, RZ, R0, 0x2000, RZ, 0xc0, !PT ;  /* 0x0000200000ff7812 */ /* 0x000fc600078ac0ff */
[----:B-1----:R-:W3:Y:S01]  /*b6c70*/  LDL.LU.64 R78, [R1+0x238] ;  /* 0x00023800014e7983 */ /* 0x002ee20000300a00 */
[----:B------:R-:W-:-:S03]  /*b6c80*/  FMUL R16, R68, UR27 ;  /* 0x0000001b44107c20 */ /* 0x000fc60008400000 */
[----:B------:R-:W3:Y:S02]  /*b6c90*/  LDL.LU R68, [R1+0x1a24] ;  /* 0x001a240001447983 */ /* 0x000ee40000300800 */
[----:B------:R-:W-:-:S05]  /*b6ca0*/  F2FP.SATFINITE.E4M3.F32.PACK_AB_MERGE_C R16, RZ, R16, RZ ;  /* 0x00000010ff10723e */ /* 0x000fca00048070ff */
[----:B----4-:R1:W-:Y:S02]  /*b6cb0*/  @!P3 STG.E.U8 desc[UR30][R74.64+0x1c1], R16 ;  /* 0x0001c1104a00b986 */ /* 0x0103e4000c10111e */
[----:B-1----:R-:W1:Y:S01]  /*b6cc0*/  @!P4 LDC.64 R16, c[0x0][0x5c0] ;  /* 0x00017000ff10cb82 */ /* 0x002e620000000a00 */
[----:B------:R-:W-:Y:S02]  /*b6cd0*/  FMUL R18, R69, UR27 ;  /* 0x0000001b45127c20 */ /* 0x000fe40008400000 */
[----:B------:R-:W4:Y:S03]  /*b6ce0*/  LDL.LU R69, [R1+0x1a28] ;  /* 0x001a280001457983 */ /* 0x000f260000300800 */
[----:B------:R-:W-:Y:S02]  /*b6cf0*/  F2FP.SATFINITE.E4M3.F32.PACK_AB_MERGE_C R18, RZ, R18, RZ ;  /* 0x00000012ff12723e */ /* 0x000fe400048070ff */
[----:B-1----:R-:W-:-:S05]  /*b6d00*/  @!P4 IADD3 R16, P1, R53, R16, RZ ;  /* 0x000000103510c210 */ /* 0x002fca0007f3e0ff */
[----:B------:R-:W-:-:S05]  /*b6d10*/  @!P4 IMAD.X R17, R56, 0x1, R17, P1 ;  /* 0x000000013811c824 */ /* 0x000fca00008e0611 */
[----:B------:R1:W-:Y:S02]  /*b6d20*/  @!P4 STG.E.U8 desc[UR30][R16.64+0x1c0], R18 ;  /* 0x0001c0121000c986 */ /* 0x0003e4000c10111e */
[----:B-1----:R-:W1:Y:S01]  /*b6d30*/  @!P5 LDC.64 R16, c[0x0][0x5c0] ;  /* 0x00017000ff10db82 */ /* 0x002e620000000a00 */
[----:B------:R-:W-:Y:S02]  /*b6d40*/  FMUL R18, R70, UR27 ;  /* 0x0000001b46127c20 */ /* 0x000fe40008400000 */
[----:B------:R-:W4:Y:S04]  /*b6d50*/  LDL.LU R70, [R1+0x1a2c] ;  /* 0x001a2c0001467983 */ /* 0x000f280000300800 */
[----:B------:R-:W4:Y:S01]  /*b6d60*/  LDL.LU.64 R74, [R1+0x250] ;  /* 0x00025000014a7983 */ /* 0x000f220000300a00 */
[----:B------:R-:W-:-:S02]  /*b6d70*/  F2FP.SATFINITE.E4M3.F32.PACK_AB_MERGE_C R18, RZ, R18, RZ ;  /* 0x00000012ff12723e */ /* 0x000fc400048070ff */
[----:B-1----:R-:W-:-:S05]  /*b6d80*/  @!P5 IADD3 R16, P1, R59, R16, RZ ;  /* 0x000000103b10d210 */ /* 0x002fca0007f3e0ff */
[----:B------:R-:W-:Y:S01]  /*b6d90*/  @!P5 IMAD.X R17, R60, 0x1, R17, P1 ;  /* 0x000000013c11d824 */ /* 0x000fe200008e0611 */
[----:B------:R-:W-:Y:S01]  /*b6da0*/  LOP3.LUT P1, RZ, R9, 0x800, RZ, 0xc0, !PT ;  /* 0x0000080009ff7812 */ /* 0x000fe2000782c0ff */
[----:B--2---:R-:W-:Y:S02]  /*b6db0*/  FMUL R19, R71, UR27 ;  /* 0x0000001b47137c20 */ /* 0x004fe40008400000 */
[----:B------:R-:W2:Y:S03]  /*b6dc0*/  LDL.LU R71, [R1+0x1a30] ;  /* 0x001a300001477983 */ /* 0x000ea60000300800 */
[----:B------:R-:W-:Y:S01]  /*b6dd0*/  F2FP.SATFINITE.E4M3.F32.PACK_AB_MERGE_C R33, RZ, R19, RZ ;  /* 0x00000013ff21723e */ /* 0x000fe200048070ff */
[----:B------:R-:W-:Y:S06]  /*b6de0*/  @!P5 STG.E.U8 desc[UR30][R16.64+0x1c1], R18 ;  /* 0x0001c1121000d986 */ /* 0x000fec000c10111e */
[----:B------:R1:W-:Y:S04]  /*b6df0*/  @!P1 STG.E.U8 desc[UR30][R72.64+0x1c8], R33 ;  /* 0x0001c82148009986 */ /* 0x0003e8000c10111e */
[----:B-1----:R-:W2:Y:S01]  /*b6e00*/  LDL.LU.64 R72, [R1+0x248] ;  /* 0x0002480001487983 */ /* 0x002ea20000300a00 */
[----:B---3--:R-:W-:-:S03]  /*b6e10*/  FMUL R19, R65, UR27 ;  /* 0x0000001b41137c20 */ /* 0x008fc60008400000 */
[----:B------:R-:W3:Y:S01]  /*b6e20*/  LDL.LU R65, [R1+0x1a34] ;  /* 0x001a340001417983 */ /* 0x000ee20000300800 */
[----:B------:R-:W-:-:S13]  /*b6e30*/  LOP3.LUT P6, RZ, R0, 0x1000, RZ, 0xc0, !PT ;  /* 0x0000100000ff7812 */ /* 0x000fda00078cc0ff */
[----:B------:R-:W1:Y:S01]  /*b6e40*/  @!P6 LDC.64 R16, c[0x0][0x5c0] ;  /* 0x00017000ff10eb82 */ /* 0x000e620000000a00 */
[----:B------:R-:W-:Y:S02]  /*b6e50*/  LOP3.LUT P2, RZ, R9, 0x400, RZ, 0xc0, !PT ;  /* 0x0000040009ff7812 */ /* 0x000fe4000784c0ff */
[----:B------:R-:W-:Y:S02]  /*b6e60*/  LOP3.LUT P0, RZ, R0, 0x800, RZ, 0xc0, !PT ;  /* 0x0000080000ff7812 */ /* 0x000fe4000780c0ff */
[----:B------:R-:W-:-:S09]  /*b6e70*/  F2FP.SATFINITE.E4M3.F32.PACK_AB_MERGE_C R53, RZ, R19, RZ ;  /* 0x00000013ff35723e */ /* 0x000fd200048070ff */
[----:B------:R-:W-:Y:S01]  /*b6e80*/  @!P2 STG.E.U8 desc[UR30][R78.64+0x1c9], R53 ;  /* 0x0001c9354e00a986 */ /* 0x000fe2000c10111e */
[----:B-1----:R-:W-:-:S05]  /*b6e90*/  @!P6 IADD3 R16, P1, R51, R16, RZ ;  /* 0x000000103310e210 */ /* 0x002fca0007f3e0ff */
[----:B------:R-:W-:Y:S02]  /*b6ea0*/  @!P6 IMAD.X R17, R52, 0x1, R17, P1 ;  /* 0x000000013411e824 */ /* 0x000fe400008e0611 */
[----:B------:R-:W-:-:S05]  /*b6eb0*/  FMUL R19, R68, UR27 ;  /* 0x0000001b44137c20 */ /* 0x000fca0008400000 */
[----:B------:R-:W-:-:S05]  /*b6ec0*/  F2FP.SATFINITE.E4M3.F32.PACK_AB_MERGE_C R51, RZ, R19, RZ ;  /* 0x00000013ff33723e */ /* 0x000fca00048070ff */
[----:B------:R1:W-:Y:S02]  /*b6ed0*/  @!P6 STG.E.U8 desc[UR30][R16.64+0x1c8], R51 ;  /* 0x0001c8331000e986 */ /* 0x0003e4000c10111e */
[----:B-1----:R-:W1:Y:S01]  /*b6ee0*/  @!P0 LDC.64 R16, c[0x0][0x5c0] ;  /* 0x00017000ff108b82 */ /* 0x002e620000000a00 */
[----:B----4-:R-:W-:Y:S02]  /*b6ef0*/  FMUL R19, R69, UR27 ;  /* 0x0000001b45137c20 */ /* 0x010fe40008400000 */
[----:B------:R-:W4:Y:S01]  /*b6f00*/  LDL.LU R69, [R1+0x1a38] ;  /* 0x001a380001457983 */ /* 0x000f220000300800 */
[C---:B------:R-:W-:Y:S02]  /*b6f10*/  LOP3.LUT P3, RZ, R9.reuse, 0x200, RZ, 0xc0, !PT ;  /* 0x0000020009ff7812 */ /* 0x040fe4000786c0ff */
[----:B------:R-:W-:Y:S02]  /*b6f20*/  F2FP.SATFINITE.E4M3.F32.PACK_AB_MERGE_C R33, RZ, R19, RZ ;  /* 0x00000013ff21723e */ /* 0x000fe400048070ff */
[----:B------:R-:W-:-:S02]  /*b6f30*/  LOP3.LUT P4, RZ, R9, 0x100, RZ, 0xc0, !PT ;  /* 0x0000010009ff7812 */ /* 0x000fc4000788c0ff */
[----:B-1----:R-:W-:-:S05]  /*b6f40*/  @!P0 IADD3 R16, P1, R49, R16, RZ ;  /* 0x0000001031108210 */ /* 0x002fca0007f3e0ff */
[----:B------:R-:W-:-:S05]  /*b6f50*/  @!P0 IMAD.X R17, R50, 0x1, R17, P1 ;  /* 0x0000000132118824 */ /* 0x000fca00008e0611 */
[----:B------:R-:W-:Y:S01]  /*b6f60*/  @!P0 STG.E.U8 desc[UR30][R16.64+0x1c9], R33 ;  /* 0x0001c92110008986 */ /* 0x000fe2000c10111e */
[----:B------:R-:W-:-:S03]  /*b6f70*/  FMUL R19, R70, UR27 ;  /* 0x0000001b46137c20 */ /* 0x000fc60008400000 */
[----:B------:R-:W4:Y:S02]  /*b6f80*/  LDL.LU R70, [R1+0x1a3c] ;  /* 0x001a3c0001467983 */ /* 0x000f240000300800 */
[----:B------:R-:W-:Y:S02]  /*b6f90*/  F2FP.SATFINITE.E4M3.F32.PACK_AB_MERGE_C R49, RZ, R19, RZ ;  /* 0x00000013ff31723e */ /* 0x000fe400048070ff */
[----:B------:R-:W4:Y:S04]  /*b6fa0*/  LDL.LU.64 R78, [R1+0x260] ;  /* 0x00026000014e7983 */ /* 0x000f280000300a00 */
[----:B------:R1:W-:Y:S04]  /*b6fb0*/  @!P3 STG.E.U8 desc[UR30][R74.64+0x1d0], R49 ;  /* 0x0001d0314a00b986 */ /* 0x0003e8000c10111e */
[----:B-1----:R-:W4:Y:S01]  /*b6fc0*/  LDL.LU R74, [R1+0x1a40] ;  /* 0x001a4000014a7983 */ /* 0x002f220000300800 */
[----:B--2---:R-:W-:-:S05]  /*b6fd0*/  FMUL R19, R71, UR27 ;  /* 0x0000001b47137c20 */ /* 0x004fca0008400000 */
[----:B------:R-:W-:-:S05]  /*b6fe0*/  F2FP.SATFINITE.E4M3.F32.PACK_AB_MERGE_C R50, RZ, R19, RZ ;  /* 0x00000013ff32723e */ /* 0x000fca00048070ff */
[----:B------:R1:W-:Y:S04]  /*b6ff0*/  @!P4 STG.E.U8 desc[UR30][R72.64+0x1d1], R50 ;  /* 0x0001d1324800c986 */ /* 0x0003e8000c10111e */
[----:B-1----:R-:W2:Y:S04]  /*b7000*/  LDL.LU.64 R72, [R1+0x258] ;  /* 0x0002580001487983 */ /* 0x002ea80000300a00 */
[----:B------:R-:W2:Y:S01]  /*b7010*/  LDL.LU R71, [R1+0x1a44] ;  /* 0x001a440001477983 */ /* 0x000ea20000300800 */
[----:B---3--:R-:W-:-:S03]  /*b7020*/  FMUL R19, R65, UR27 ;  /* 0x0000001b41137c20 */ /* 0x008fc60008400000 */
[----:B------:R-:W3:Y:S01]  /*b7030*/  LDL.LU R65, [R1+0x1a48] ;  /* 0x001a480001417983 */ /* 0x000ee20000300800 */
[----:B------:R-:W-:Y:S02]  /*b7040*/  LOP3.LUT P5, RZ, R12, 0x80000, RZ, 0xc0, !PT ;  /* 0x000800000cff7812 */ /* 0x000fe400078ac0ff */
[----:B------:R-:W-:Y:S01]  /*b7050*/  LOP3.LUT P2, RZ, R9, 0x80, RZ, 0xc0, !PT ;  /* 0x0000008009ff7812 */ /* 0x000fe2000784c0ff */
[----:B------:R-:W3:Y:S10]  /*b7060*/  LDL.LU R75, [R1+0x1a4c] ;  /* 0x001a4c00014b7983 */ /* 0x000ef40000300800 */
[----:B------:R-:W1:Y:S01]  /*b7070*/  @!P5 LDC.64 R16, c[0x0][0x5c0] ;  /* 0x00017000ff10db82 */ /* 0x000e620000000a00 */
[----:B------:R-:W-:-:S02]  /*b7080*/  P2R R18, PR, RZ, 0x4 ;  /* 0x00000004ff127803 */ /* 0x000fc40000000000 */
[----:B------:R-:W-:Y:S02]  /*b7090*/  LOP3.LUT P2, RZ, R0, 0x200, RZ, 0xc0, !PT ;  /* 0x0000020000ff7812 */ /* 0x000fe4000784c0ff */
[----:B------:R-:W-:Y:S02]  /*b70a0*/  F2FP.SATFINITE.E4M3.F32.PACK_AB_MERGE_C R19, RZ, R19, RZ ;  /* 0x00000013ff13723e */ /* 0x000fe400048070ff */
[----:B-1----:R-:W-:-:S05]  /*b70b0*/  @!P5 IADD3 R16, P1, R45, R16, RZ ;  /* 0x000000102d10d210 */ /* 0x002fca0007f3e0ff */
[----:B------:R-:W-:-:S05]  /*b70c0*/  @!P5 IMAD.X R17, R46, 0x1, R17, P1 ;  /* 0x000000012e11d824 */ /* 0x000fca00008e0611 */
[----:B------:R1:W-:Y:S02]  /*b70d0*/  @!P5 STG.E.U8 desc[UR30][R16.64+0x1d0], R19 ;  /* 0x0001d0131000d986 */ /* 0x0003e4000c10111e */
[----:B-1----:R-:W1:Y:S02]  /*b70e0*/  @!P2 LDC.64 R16, c[0x0][0x5c0] ;  /* 0x00017000ff10ab82 */ /* 0x002e640000000a00 */
[----:B-1----:R-:W-:-:S05]  /*b70f0*/  @!P2 IADD3 R16, P1, R47, R16, RZ ;  /* 0x000000102f10a210 */ /* 0x002fca0007f3e0ff */
[----:B------:R-:W-:Y:S01]  /*b7100*/  @!P2 IMAD.X R17, R48, 0x1, R17, P1 ;  /* 0x000000013011a824 */ /* 0x000fe200008e0611 */
[----:B------:R-:W-:Y:S01]  /*b7110*/  ISETP.NE.AND P2, PT, R18, RZ, PT ;  /* 0x000000ff1200720c */ /* 0x000fe20003f45270 */
[----:B----4-:R-:W-:Y:S02]  /*b7120*/  FMUL R18, R69, UR27 ;  /* 0x0000001b45127c20 */ /* 0x010fe40008400000 */
[----:B------:R-:W4:Y:S01]  /*b7130*/  LDL.LU.64 R68, [R1+0x270] ;  /* 0x0002700001447983 */ /* 0x000f220000300a00 */
[----:B------:R-:W-:Y:S02]  /*b7140*/  LOP3.LUT P1, RZ, R0, 0x200, RZ, 0xc0, !PT ;  /* 0x0000020000ff7812 */ /* 0x000fe4000782c0ff */
[----:B------:R-:W-:-:S11]  /*b7150*/  F2FP.SATFINITE.E4M3.F32.PACK_AB_MERGE_C R33, RZ, R18, RZ ;  /* 0x00000012ff21723e */ /* 0x000fd600048070ff */
[----:B------:R-:W-:Y:S01]  /*b7160*/  @!P1 STG.E.U8 desc[UR30][R16.64+0x1d1], R33 ;  /* 0x0001d12110009986 */ /* 0x000fe2000c10111e */
[----:B------:R-:W-:-:S03]  /*b7170*/  FMUL R18, R70, UR27 ;  /* 0x0000001b46127c20 */ /* 0x000fc60008400000 */
[----:B------:R-:W4:Y:S02]  /*b7180*/  LDL.LU R70, [R1+0x1a50] ;  /* 0x001a500001467983 */ /* 0x000f240000300800 */
[----:B------:R-:W-:-:S05]  /*b7190*/  F2FP.SATFINITE.E4M3.F32.PACK_AB_MERGE_C R45, RZ, R18, RZ ;  /* 0x00000012ff2d723e */ /* 0x000fca00048070ff */
[----:B------:R1:W-:Y:S01]  /*b71a0*/  @!P2 STG.E.U8 desc[UR30][R78.64+0x1d8], R45 ;  /* 0x0001d82d4e00a986 */ /* 0x0003e2000c10111e */
[----:B------:R-:W-:-:S03]  /*b71b0*/  FMUL R18, R74, UR27 ;  /* 0x0000001b4a127c20 */ /* 0x000fc60008400000 */
[----:B-1----:R-:W4:Y:S02]  /*b71c0*/  LDL.LU.64 R78, [R1+0x268] ;  /* 0x00026800014e7983 */ /* 0x002f240000300a00 */
[----:B------:R-:W-:Y:S01]  /*b71d0*/  F2FP.SATFINITE.E4M3.F32.PACK_AB_MERGE_C R19, RZ, R18, RZ ;  /* 0x00000012ff13723e */ /* 0x000fe200048070ff */
[----:B--2---:R-:W-:Y:S02]  /*b71e0*/  FMUL R18, R71, UR27 ;  /* 0x0000001b47127c20 */ /* 0x004fe40008400000 */
[----:B------:R-:W2:Y:S04]  /*b71f0*/  LDL.LU R71, [R1+0x1a54] ;  /* 0x001a540001477983 */ /* 0x000ea80000300800 */
[----:B------:R-:W2:Y:S01]  /*b7200*/  LDL.LU R74, [R1+0x1a58] ;  /* 0x001a5800014a7983 */ /* 0x000ea20000300800 */
[----:B------:R-:W-:Y:S01]  /*b7210*/  F2FP.SATFINITE.E4M3.F32.PACK_AB_MERGE_C R33, RZ, R18, RZ ;  /* 0x00000012ff21723e */ /* 0x000fe200048070ff */
[----:B---3--:R-:W-:-:S02]  /*b7220*/  FMUL R18, R65, UR27 ;  /* 0x0000001b41127c20 */ /* 0x008fc40008400000 */
[----:B------:R-:W3:Y:S01]  /*b7230*/  LDL.LU R65, [R1+0x1a5c] ;  /* 0x001a5c0001417983 */ /* 0x000ee20000300800 */
[----:B------:R-:W-:-:S13]  /*b7240*/  LOP3.LUT P0, RZ, R0, 0x100, RZ, 0xc0, !PT ;  /* 0x0000010000ff7812 */ /* 0x000fda000780c0ff */
[----:B------:R-:W1:Y:S01]  /*b7250*/  @!P0 LDC.64 R16, c[0x0][0x5c0] ;  /* 0x00017000ff108b82 */ /* 0x000e620000000a00 */
[C---:B------:R-:W-:Y:S02]  /*b7260*/  LOP3.LUT P4, RZ, R9.reuse, 0x20, RZ, 0xc0, !PT ;  /* 0x0000002009ff7812 */ /* 0x040fe4000788c0ff */
[----:B------:R-:W-:Y:S02]  /*b7270*/  LOP3.LUT P6, RZ, R9, 0x40, RZ, 0xc0, !PT ;  /* 0x0000004009ff7812 */ /* 0x000fe400078cc0ff */
[----:B------:R-:W-:Y:S02]  /*b7280*/  P2R R46, PR, RZ, 0x10 ;  /* 0x00000010ff2e7803 */ /* 0x000fe40000000000 */
[----:B------:R-:W-:Y:S02]  /*b7290*/  LOP3.LUT P4, RZ, R0, 0x80, RZ, 0xc0, !PT ;  /* 0x0000008000ff7812 */ /* 0x000fe4000788c0ff */
[----:B-1----:R-:W-:-:S07]  /*b72a0*/  @!P0 IADD3 R16, P1, R43, R16, RZ ;  /* 0x000000102b108210 */ /* 0x002fce0007f3e0ff */
[----:B------:R1:W-:Y:S01]  /*b72b0*/  @!P6 STG.E.U8 desc[UR30][R72.64+0x1d9], R19 ;  /* 0x0001d9134800e986 */ /* 0x0003e2000c10111e */
[----:B------:R-:W-:-:S05]  /*b72c0*/  @!P0 IMAD.X R17, R44, 0x1, R17, P1 ;  /* 0x000000012c118824 */ /* 0x000fca00008e0611 */
[----:B------:R0:W-:Y:S01]  /*b72d0*/  @!P0 STG.E.U8 desc[UR30][R16.64+0x1d8], R33 ;  /* 0x0001d82110008986 */ /* 0x0001e2000c10111e */
[----:B-1----:R-:W-:-:S03]  /*b72e0*/  F2FP.SATFINITE.E4M3.F32.PACK_AB_MERGE_C R19, RZ, R18, RZ ;  /* 0x00000012ff13723e */ /* 0x002fc600048070ff */
[----:B------:R-:W3:Y:S01]  /*b72f0*/  LDL.LU.64 R72, [R1+0x280] ;  /* 0x0002800001487983 */ /* 0x000ee20000300a00 */
[----:B0-----:R-:W0:Y:S01]  /*b7300*/  @!P4 LDC.64 R16, c[0x0][0x5c0] ;  /* 0x00017000ff10cb82 */ /* 0x001e220000000a00 */
[----:B------:R-:W-:Y:S02]  /*b7310*/  FMUL R18, R75, UR27 ;  /* 0x0000001b4b127c20 */ /* 0x000fe40008400000 */
[----:B------:R-:W3:Y:S01]  /*b7320*/  LDL.LU R75, [R1+0x1a60] ;  /* 0x001a6000014b7983 */ /* 0x000ee20000300800 */
[----:B0-----:R-:W-:-:S05]  /*b7330*/  @!P4 IADD3 R16, P1, R41, R16, RZ ;  /* 0x000000102910c210 */ /* 0x001fca0007f3e0ff */
[----:B------:R-:W-:Y:S01]  /*b7340*/  @!P4 IMAD.X R17, R42, 0x1, R17, P1 ;  /* 0x000000012a11c824 */ /* 0x000fe200008e0611 */
[----:B------:R-:W-:Y:S02]  /*b7350*/  LOP3.LUT P1, RZ, R0, 0x80, RZ, 0xc0, !PT ;  /* 0x0000008000ff7812 */ /* 0x000fe4000782c0ff */
[----:B------:R-:W-:Y:S02]  /*b7360*/  ISETP.NE.AND P4, PT, R46, RZ, PT ;  /* 0x000000ff2e00720c */ /* 0x000fe40003f85270 */
[----:B------:R-:W-:-:S09]  /*b7370*/  F2FP.SATFINITE.E4M3.F32.PACK_AB_MERGE_C R41, RZ, R18, RZ ;  /* 0x00000012ff29723e */ /* 0x000fd200048070ff */
[----:B------:R-:W-:Y:S04]  /*b7380*/  @!P1 STG.E.U8 desc[UR30][R16.64+0x1d9], R19 ;  /* 0x0001d91310009986 */ /* 0x000fe8000c10111e */
[----:B----4-:R0:W-:Y:S04]  /*b7390*/  @!P4 STG.E.U8 desc[UR30][R68.64+0x1e0], R41 ;  /* 0x0001e0294400c986 */ /* 0x0101e8000c10111e */
[----:B0-----:R-:W4:Y:S01]  /*b73a0*/  LDL.LU.64 R68, [R1+0x278] ;  /* 0x0002780001447983 */ /* 0x001f220000300a00 */
[----:B------:R-:W-:-:S03]  /*b73b0*/  FMUL R18, R70, UR27 ;  /* 0x0000001b46127c20 */ /* 0x000fc60008400000 */
[----:B------:R-:W4:Y:S02]  /*b73c0*/  LDL.LU R70, [R1+0x1a64] ;  /* 0x001a640001467983 */ /* 0x000f240000300800 */
[----:B------:R-:W-:Y:S02]  /*b73d0*/  F2FP.SATFINITE.E4M3.F32.PACK_AB_MERGE_C R33, RZ, R18, RZ ;  /* 0x00000012ff21723e */ /* 0x000fe400048070ff */
[----:B------:R-:W-:Y:S01]  /*b73e0*/  LOP3.LUT P5, RZ, R9, 0x10, RZ, 0xc0, !PT ;  /* 0x0000001009ff7812 */ /* 0x000fe200078ac0ff */
[----:B--2---:R-:W-:Y:S02]  /*b73f0*/  FMUL R18, R71, UR27 ;  /* 0x0000001b47127c20 */ /* 0x004fe40008400000 */
[----:B------:R-:W2:Y:S03]  /*b7400*/  LDL.LU R71, [R1+0x1a68] ;  /* 0x001a680001477983 */ /* 0x000ea60000300800 */
[----:B------:R-:W-:Y:S01]  /*b7410*/  F2FP.SATFINITE.E4M3.F32.PACK_AB_MERGE_C R19, RZ, R18, RZ ;  /* 0x00000012ff13723e */ /* 0x000fe200048070ff */
[----:B------:R-:W-:Y:S01]  /*b7420*/  FMUL R18, R74, UR27 ;  /* 0x0000001b4a127c20 */ /* 0x000fe20008400000 */
[----:B------:R-:W2:Y:S05]  /*b7430*/  LDL.LU R77, [R1+0x1a6c] ;  /* 0x001a6c00014d7983 */ /* 0x000eaa0000300800 */
[----:B------:R0:W-:Y:S02]  /*b7440*/  @!P5 STG.E.U8 desc[UR30][R78.64+0x1e1], R33 ;  /* 0x0001e1214e00d986 */ /* 0x0001e4000c10111e */
[----:B0-----:R-:W-:-:S02]  /*b7450*/  F2FP.SATFINITE.E4M3.F32.PACK_AB_MERGE_C R33, RZ, R18, RZ ;  /* 0x00000012ff21723e */ /* 0x001fc400048070ff */
[----:B------:R-:W2:Y:S01]  /*b7460*/  LDL.LU.64 R78, [R1+0x290] ;  /* 0x00029000014e7983 */ /* 0x000ea20000300a00 */
[----:B---3--:R-:W-:-:S03]  /*b7470*/  FMUL R18, R65, UR27 ;  /* 0x0000001b41127c20 */ /* 0x008fc60008400000 */
[----:B------:R-:W3:Y:S01]  /*b7480*/  LDL.LU R65, [R1+0x1a70] ;  /* 0x001a700001417983 */ /* 0x000ee20000300800 */
[----:B------:R-:W-:-:S13]  /*b7490*/  LOP3.LUT P3, RZ, R0, 0x40, RZ, 0xc0, !PT ;  /* 0x0000004000ff7812 */ /* 0x000fda000786c0ff */
[----:B------:R-:W0:Y:S01]  /*b74a0*/  @!P3 LDC.64 R16, c[0x0][0x5c0] ;  /* 0x00017000ff10bb82 */ /* 0x000e220000000a00 */
[----:B------:R-:W-:Y:S02]  /*b74b0*/  LOP3.LUT P2, RZ, R0, 0x20, RZ, 0xc0, !PT ;  /* 0x0000002000ff7812 */ /* 0x000fe4000784c0ff */
[----:B0-----:R-:W-:-:S05]  /*b74c0*/  @!P3 IADD3 R16, P1, R37, R16, RZ ;  /* 0x000000102510b210 */ /* 0x001fca0007f3e0ff */
[----:B------:R-:W-:Y:S01]  /*b74d0*/  @!P3 IMAD.X R17, R38, 0x1, R17, P1 ;  /* 0x000000012611b824 */ /* 0x000fe200008e0611 */
[----:B------:R-:W-:-:S13]  /*b74e0*/  LOP3.LUT P1, RZ, R0, 0x40, RZ, 0xc0, !PT ;  /* 0x0000004000ff7812 */ /* 0x000fda000782c0ff */
[----:B------:R0:W-:Y:S02]  /*b74f0*/  @!P1 STG.E.U8 desc[UR30][R16.64+0x1e0], R19 ;  /* 0x0001e01310009986 */ /* 0x0001e4000c10111e */
[----:B0-----:R-:W0:Y:S01]  /*b7500*/  @!P2 LDC.64 R16, c[0x0][0x5c0] ;  /* 0x00017000ff10ab82 */ /* 0x001e220000000a00 */
[----:B------:R-:W-:Y:S02]  /*b7510*/  LOP3.LUT P6, RZ, R9, 0x4, RZ, 0xc0, !PT ;  /* 0x0000000409ff7812 */ /* 0x000fe400078cc0ff */
[----:B------:R-:W-:Y:S01]  /*b7520*/  F2FP.SATFINITE.E4M3.F32.PACK_AB_MERGE_C R37, RZ, R18, RZ ;  /* 0x00000012ff25723e */ /* 0x000fe200048070ff */
[----:B------:R-:W-:Y:S01]  /*b7530*/  FMUL R18, R75, UR27 ;  /* 0x0000001b4b127c20 */ /* 0x000fe20008400000 */
[----:B0-----:R-:W-:-:S05]  /*b7540*/  @!P2 IADD3 R16, P1, R39, R16, RZ ;  /* 0x000000102710a210 */ /* 0x001fca0007f3e0ff */
[----:B------:R-:W-:Y:S01]  /*b7550*/  @!P2 IMAD.X R17, R40, 0x1, R17, P1 ;  /* 0x000000012811a824 */ /* 0x000fe200008e0611 */
[----:B------:R-:W-:Y:S02]  /*b7560*/  LOP3.LUT P1, RZ, R9, 0x8, RZ, 0xc0, !PT ;  /* 0x0000000809ff7812 */ /* 0x000fe4000782c0ff */
[----:B------:R-:W-:Y:S02]  /*b7570*/  F2FP.SATFINITE.E4M3.F32.PACK_AB_MERGE_C R19, RZ, R18, RZ ;  /* 0x00000012ff13723e */ /* 0x000fe400048070ff */
[----:B------:R-:W-:Y:S09]  /*b7580*/  @!P2 STG.E.U8 desc[UR30][R16.64+0x1e1], R33 ;  /* 0x0001e1211000a986 */ /* 0x000ff2000c10111e */
[----:B------:R0:W-:Y:S04]  /*b7590*/  @!P1 STG.E.U8 desc[UR30][R72.64+0x1e8], R37 ;  /* 0x0001e82548009986 */ /* 0x0001e8000c10111e */
[----:B----4-:R1:W-:Y:S04]  /*b75a0*/  @!P6 STG.E.U8 desc[UR30][R68.64+0x1e9], R19 ;  /* 0x0001e9134400e986 */ /* 0x0103e8000c10111e */
[----:B0-----:R-:W4:Y:S04]  /*b75b0*/  LDL.LU.64 R72, [R1+0x288] ;  /* 0x0002880001487983 */ /* 0x001f280000300a00 */
[----:B-1----:R-:W4:Y:S01]  /*b75c0*/  LDL.LU R69, [R1+0x1a74] ;  /* 0x001a740001457983 */ /* 0x002f220000300800 */
[----:B------:R-:W-:-:S03]  /*b75d0*/  LOP3.LUT P0, RZ, R0, 0x10, RZ, 0xc0, !PT ;  /* 0x0000001000ff7812 */ /* 0x000fc6000780c0ff */
[----:B------:R-:W4:Y:S10]  /*b75e0*/  LDL.LU R68, [R1+0x1a78] ;  /* 0x001a780001447983 */ /* 0x000f340000300800 */
[----:B------:R-:W0:Y:S01]  /*b75f0*/  @!P0 LDC.64 R16, c[0x0][0x5c0] ;  /* 0x00017000ff108b82 */ /* 0x000e220000000a00 */
[----:B------:R-:W-:-:S02]  /*b7600*/  FMUL R18, R70, UR27 ;  /* 0x0000001b46127c20 */ /* 0x000fc40008400000 */
[----:B------:R-:W4:Y:S03]  /*b7610*/  LDL.LU R70, [R1+0x1a7c] ;  /* 0x001a7c0001467983 */ /* 0x000f260000300800 */
[----:B------:R-:W-:Y:S01]  /*b7620*/  F2FP.SATFINITE.E4M3.F32.PACK_AB_MERGE_C R33, RZ, R18, RZ ;  /* 0x00000012ff21723e */ /* 0x000fe200048070ff */
[----:B------:R-:W4:Y:S01]  /*b7630*/  LDL.LU.64 R74, [R1+0x298] ;  /* 0x00029800014a7983 */ /* 0x000f220000300a00 */
[----:B------:R-:W-:Y:S02]  /*b7640*/  LOP3.LUT P4, RZ, R0, 0x8, RZ, 0xc0, !PT ;  /* 0x0000000800ff7812 */ /* 0x000fe4000788c0ff */
[----:B0-----:R-:W-:-:S05]  /*b7650*/  @!P0 IADD3 R16, P1, R35, R16, RZ ;  /* 0x0000001023108210 */ /* 0x001fca0007f3e0ff */
[----:B------:R-:W-:Y:S01]  /*b7660*/  @!P0 IMAD.X R17, R36, 0x1, R17, P1 ;  /* 0x0000000124118824 */ /* 0x000fe200008e0611 */
[----:B------:R-:W-:-:S13]  /*b7670*/  LOP3.LUT P1, RZ, R0, 0x10, RZ, 0xc0, !PT ;  /* 0x0000001000ff7812 */ /* 0x000fda000782c0ff */
[----:B------:R0:W-:Y:S02]  /*b7680*/  @!P1 STG.E.U8 desc[UR30][R16.64+0x1e8], R33 ;  /* 0x0001e82110009986 */ /* 0x0001e4000c10111e */
[----:B0-----:R-:W0:Y:S01]  /*b7690*/  @!P4 LDC.64 R16, c[0x0][0x5c0] ;  /* 0x00017000ff10cb82 */ /* 0x001e220000000a00 */
[----:B--2---:R-:W-:Y:S02]  /*b76a0*/  FMUL R18, R71, UR27 ;  /* 0x0000001b47127c20 */ /* 0x004fe40008400000 */
[----:B------:R-:W2:Y:S03]  /*b76b0*/  LDL.LU R71, [R1+0x1a80] ;  /* 0x001a800001477983 */ /* 0x000ea60000300800 */
[----:B------:R-:W-:Y:S01]  /*b76c0*/  F2FP.SATFINITE.E4M3.F32.PACK_AB_MERGE_C R19, RZ, R18, RZ ;  /* 0x00000012ff13723e */ /* 0x000fe200048070ff */
[----:B------:R-:W-:Y:S01]  /*b76d0*/  FMUL R18, R77, UR27 ;  /* 0x0000001b4d127c20 */ /* 0x000fe20008400000 */
[----:B0-----:R-:W-:-:S04]  /*b76e0*/  @!P4 IADD3 R16, P1, R30, R16, RZ ;  /* 0x000000101e10c210 */ /* 0x001fc80007f3e0ff */
[----:B------:R-:W-:Y:S01]  /*b76f0*/  F2FP.SATFINITE.E4M3.F32.PACK_AB_MERGE_C R30, RZ, R18, RZ ;  /* 0x00000012ff1e723e */ /* 0x000fe200048070ff */
[----:B---3--:R-:W-:Y:S02]  /*b7700*/  FMUL R18, R65, UR27 ;  /* 0x0000001b41127c20 */ /* 0x008fe40008400000 */
[----:B------:R-:W3:Y:S01]  /*b7710*/  LDL.LU R65, [R1+0x1a84] ;  /* 0x001a840001417983 */ /* 0x000ee20000300800 */
[----:B------:R-:W-:-:S05]  /*b7720*/  @!P4 IMAD.X R17, R34, 0x1, R17, P1 ;  /* 0x000000012211c824 */ /* 0x000fca00008e0611 */
[----:B------:R0:W-:Y:S01]  /*b7730*/  @!P4 STG.E.U8 desc[UR30][R16.64+0x1e9], R19 ;  /* 0x0001e9131000c986 */ /* 0x0001e2000c10111e */
[----:B------:R-:W-:Y:S02]  /*b7740*/  LOP3.LUT P4, RZ, R12, 0x10000, RZ, 0xc0, !PT ;  /* 0x000100000cff7812 */ /* 0x000fe4000788c0ff */
[----:B------:R-:W-:-:S11]  /*b7750*/  LOP3.LUT P5, RZ, R9, 0x2, RZ, 0xc0, !PT ;  /* 0x0000000209ff7812 */ /* 0x000fd600078ac0ff */
[----:B0-----:R-:W0:Y:S01]  /*b7760*/  @!P4 LDC.64 R16, c[0x0][0x5c0] ;  /* 0x00017000ff10cb82 */ /* 0x001e220000000a00 */
[----:B------:R-:W-:Y:S02]  /*b7770*/  LOP3.LUT P1, RZ, R9, 0x1, RZ, 0xc0, !PT ;  /* 0x0000000109ff7812 */ /* 0x000fe4000782c0ff */
[----:B------:R-:W-:Y:S01]  /*b7780*/  F2FP.SATFINITE.E4M3.F32.PACK_AB_MERGE_C R33, RZ, R18, RZ ;  /* 0x00000012ff21723e */ /* 0x000fe200048070ff */
[----:B------:R-:W-:Y:S01]  /*b7790*/  @!P5 STG.E.U8 desc[UR30][R78.64+0x1f0], R30 ;  /* 0x0001f01e4e00d986 */ /* 0x000fe2000c10111e */
[----:B------:R-:W-:Y:S02]  /*b77a0*/  LOP3.LUT P2, RZ, R0, 0x1, RZ, 0xc0, !PT ;  /* 0x0000000100ff7812 */ /* 0x000fe4000784c0ff */
[----:B------:R-:W-:Y:S02]  /*b77b0*/  LOP3.LUT P6, RZ, R4, 0x80000000, RZ, 0xc0, !PT ;  /* 0x8000000004ff7812 */ /* 0x000fe400078cc0ff */
[----:B------:R-:W-:-:S05]  /*b77c0*/  LOP3.LUT P5, RZ, R12, 0x8000, RZ, 0xc0, !PT ;  /* 0x000080000cff7812 */ /* 0x000fca00078ac0ff */
[----:B----4-:R-:W-:Y:S01]  /*b77d0*/  @!P1 STG.E.U8 desc[UR30][R72.64+0x1f1], R33 ;  /* 0x0001f12148009986 */ /* 0x010fe2000c10111e */
[----:B0-----:R-:W-:Y:S01]  /*b77e0*/  @!P4 IADD3 R16, P1, R20, R16, RZ ;  /* 0x000000101410c210 */ /* 0x001fe20007f3e0ff */
[----:B------:R-:W-:-:S04]  /*b77f0*/  FMUL R18, R69, UR27 ;  /* 0x0000001b45127c20 */ /* 0x000fc80008400000 */
[----:B------:R-:W-:Y:S01]  /*b7800*/  @!P4 IMAD.X R17, R21, 0x1, R17, P1 ;  /* 0x000000011511c824 */ /* 0x000fe200008e0611 */
[----:B------:R-:W4:Y:S01]  /*b7810*/  LDL.LU R69, [R1+0x1a88] ;  /* 0x001a880001457983 */ /* 0x000f220000300800 */
[----:B------:R-:W-:-:S05]  /*b7820*/  F2FP.SATFINITE.E4M3.F32.PACK_AB_MERGE_C R21, RZ, R18, RZ ;  /* 0x00000012ff15723e */ /* 0x000fca00048070ff */
[----:B------:R0:W-:Y:S02]  /*b7830*/  @!P4 STG.E.U8 desc[UR30][R16.64+0x1f0], R21 ;  /* 0x0001f0151000c986 */ /* 0x0001e4000c10111e */
[----:B0-----:R-:W0:Y:S01]  /*b7840*/  @!P2 LDC.64 R16, c[0x0][0x5c0] ;  /* 0x00017000ff10ab82 */ /* 0x001e220000000a00 */
[----:B------:R-:W-:Y:S01]  /*b7850*/  FMUL R18, R68, UR27 ;  /* 0x0000001b44127c20 */ /* 0x000fe20008400000 */
[----:B0-----:R-:W-:-:S04]  /*b7860*/  @!P2 IADD3 R16, P1, R23, R16, RZ ;  /* 0x000000101710a210 */ /* 0x001fc80007f3e0ff */
[----:B------:R-:W-:Y:S01]  /*b7870*/  F2FP.SATFINITE.E4M3.F32.PACK_AB_MERGE_C R23, RZ, R18, RZ ;  /* 0x00000012ff17723e */ /* 0x000fe200048070ff */
[----:B------:R-:W-:Y:S01]  /*b7880*/  FMUL R18, R70, UR27 ;  /* 0x0000001b46127c20 */ /* 0x000fe20008400000 */
[----:B------:R-:W-:Y:S01]  /*b7890*/  @!P2 IMAD.X R17, R28, 0x1, R17, P1 ;  /* 0x000000011c11a824 */ /* 0x000fe200008e0611 */
[----:B------:R-:W4:Y:S03]  /*b78a0*/  LDL.LU R70, [R1+0x1a8c] ;  /* 0x001a8c0001467983 */ /* 0x000f260000300800 */
[----:B------:R-:W-:Y:S01]  /*b78b0*/  F2FP.SATFINITE.E4M3.F32.PACK_AB_MERGE_C R28, RZ, R18, RZ ;  /* 0x00000012ff1c723e */ /* 0x000fe200048070ff */
[----:B------:R-:W-:Y:S04]  /*b78c0*/  @!P2 STG.E.U8 desc[UR30][R16.64+0x1f1], R23 ;  /* 0x0001f1171000a986 */ /* 0x000fe8000c10111e */
[----:B------:R-:W-:Y:S01]  /*b78d0*/  @!P6 STG.E.U8 desc[UR30][R74.64+0x1f8], R28 ;  /* 0x0001f81c4a00e986 */ /* 0x000fe2000c10111e */
[----:B--2---:R-:W-:-:S03]  /*b78e0*/  FMUL R20, R71, UR27 ;  /* 0x0000001b47147c20 */ /* 0x004fc60008400000 */
[----:B------:R-:W2:Y:S02]  /*b78f0*/  LDL.LU R71, [R1+0x1a90] ;  /* 0x001a900001477983 */ /* 0x000ea40000300800 */
[----:B------:R-:W-:-:S05]  /*b7900*/  F2FP.SATFINITE.E4M3.F32.PACK_AB_MERGE_C R30, RZ, R20, RZ ;  /* 0x00000014ff1e723e */ /* 0x000fca00048070ff */
[----:B------:R0:W-:Y:S04]  /*b7910*/  @!P5 STG.E.U8 desc[UR30][R14.64+0x1f9], R30 ;  /* 0x0001f91e0e00d986 */ /* 0x0001e8000c10111e */
[----:B0-----:R-:W2:Y:S01]  /*b7920*/  LDL.LU.64 R14, [R1+0x1ca0] ;  /* 0x001ca000010e7983 */ /* 0x001ea20000300a00 */
[----:B---3--:R-:W-:-:S03]  /*b7930*/  FMUL R23, R65, UR27 ;  /* 0x0000001b41177c20 */ /* 0x008fc60008400000 */
[----:B------:R-:W3:Y:S01]  /*b7940*/  LDL.LU R65, [R1+0x1a94] ;  /* 0x001a940001417983 */ /* 0x000ee20000300800 */
[C---:B------:R-:W-:Y:S02]  /*b7950*/  LOP3.LUT P0, RZ, R12.reuse, 0x20000, RZ, 0xc0, !PT ;  /* 0x000200000cff7812 */ /* 0x040fe4000780c0ff */
[----:B------:R-:W-:-:S11]  /*b7960*/  LOP3.LUT P3, RZ, R12, 0x40000, RZ, 0xc0, !PT ;  /* 0x000400000cff7812 */ /* 0x000fd6000786c0ff */
[----:B------:R-:W0:Y:S01]  /*b7970*/  @!P0 LDC.64 R18, c[0x0][0x5c0] ;  /* 0x00017000ff128b82 */ /* 0x000e220000000a00 */
[----:B------:R-:W-:-:S07]  /*b7980*/  LOP3.LUT P4, RZ, R12, 0x4000, RZ, 0xc0, !PT ;  /* 0x000040000cff7812 */ /* 0x000fce000788c0ff */
[----:B------:R-:W1:Y:S01]  /*b7990*/  @!P3 LDC.64 R16, c[0x0][0x5c0] ;  /* 0x00017000ff10bb82 */ /* 0x000e620000000a00 */
[----:B------:R-:W-:-:S13]  /*b79a0*/  ISETP.LT.OR P1, PT, R31, 0x101, !P4 ;  /* 0x000001011f00780c */ /* 0x000fda0006721670 */
[----:B------:R-:W2:Y:S01]  /*b79b0*/  @!P1 LDC.64 R20, c[0x0][0x5c0] ;  /* 0x00017000ff149b82 */ /* 0x000ea20000000a00 */
[----:B0-----:R-:W-:Y:S02]  /*b79c0*/  @!P0 IADD3 R18, P2, R27, R18, RZ ;  /* 0x000000121b128210 */ /* 0x001fe40007f5e0ff */
[----:B------:R-:W-:-:S03]  /*b79d0*/  F2FP.SATFINITE.E4M3.F32.PACK_AB_MERGE_C R27, RZ, R23, RZ ;  /* 0x00000017ff1b723e */ /* 0x000fc600048070ff */
[----:B------:R-:W-:Y:S01]  /*b79e0*/  @!P0 IMAD.X R19, R29, 0x1, R19, P2 ;  /* 0x000000011d138824 */ /* 0x000fe200010e0613 */
[----:B------:R-:W-:-:S04]  /*b79f0*/  ISETP.LT.OR P2, PT, R31, 0x102, !P4 ;  /* 0x000001021f00780c */ /* 0x000fc80006741670 */
[----:B------:R0:W-:Y:S01]  /*b7a00*/  @!P0 STG.E.U8 desc[UR30][R18.64+0x1f8], R27 ;  /* 0x0001f81b12008986 */ /* 0x0001e2000c10111e */
[----:B-1----:R-:W-:Y:S01]  /*b7a10*/  @!P3 IADD3 R16, P0, R22, R16, RZ ;  /* 0x000000101610b210 */ /* 0x002fe20007f1e0ff */
[----:B0-----:R-:W-:Y:S02]  /*b7a20*/  @!P1 IMAD.MOV.U32 R18, RZ, RZ, R24 ;  /* 0x000000ffff129224 */ /* 0x001fe400078e0018 */
[----:B------:R-:W-:Y:S02]  /*b7a30*/  @!P1 IMAD.MOV.U32 R19, RZ, RZ, R32 ;  /* 0x000000ffff139224 */ /* 0x000fe400078e0020 */
[----:B------:R-:W-:-:S03]  /*b7a40*/  @!P3 IMAD.X R17, R26, 0x1, R17, P0 ;  /* 0x000000011a11b824 */ /* 0x000fc600000e0611 */
[----:B------:R-:W-:Y:S01]  /*b7a50*/  @!P2 IMAD.MOV.U32 R27, RZ, RZ, R32 ;  /* 0x000000ffff1ba224 */ /* 0x000fe200078e0020 */
[----:B------:R-:W-:Y:S01]  /*b7a60*/  LOP3.LUT P5, RZ, R12, 0x2000, RZ, 0xc0, !PT ;  /* 0x000020000cff7812 */ /* 0x000fe200078ac0ff */
[----:B------:R-:W-:Y:S01]  /*b7a70*/  BSSY B1, `(.L_x_164) ;  /* 0x000002a000017945 */ /* 0x000fe20003800000 */
[----:B----4-:R-:W-:-:S05]  /*b7a80*/  FMUL R22, R69, UR27 ;  /* 0x0000001b45167c20 */ /* 0x010fca0008400000 */
[----:B------:R-:W-:Y:S02]  /*b7a90*/  F2FP.SATFINITE.E4M3.F32.PACK_AB_MERGE_C R29, RZ, R22, RZ ;  /* 0x00000016ff1d723e */ /* 0x000fe400048070ff */
[----:B------:R-:W0:Y:S03]  /*b7aa0*/  @!P2 LDC.64 R22, c[0x0][0x5c0] ;  /* 0x00017000ff16ab82 */ /* 0x000e260000000a00 */
[----:B------:R1:W-:Y:S01]  /*b7ab0*/  @!P3 STG.E.U8 desc[UR30][R16.64+0x1f9], R29 ;  /* 0x0001f91d1000b986 */ /* 0x0003e2000c10111e */
[----:B------:R-:W-:-:S13]  /*b7ac0*/  ISETP.LT.OR P3, PT, R31, 0x109, !P4 ;  /* 0x000001091f00780c */ /* 0x000fda0006761670 */
[----:B-1----:R-:W1:Y:S01]  /*b7ad0*/  @!P3 LDC.64 R16, c[0x0][0x5c0] ;  /* 0x00017000ff10bb82 */ /* 0x002e620000000a00 */
[----:B--2---:R-:W-:Y:S01]  /*b7ae0*/  FMUL R28, R71, UR27 ;  /* 0x0000001b471c7c20 */ /* 0x004fe20008400000 */
[----:B------:R-:W-:-:S04]  /*b7af0*/  @!P1 IMAD.WIDE.U32 R18, R14, 0x180, R18 ;  /* 0x000001800e129825 */ /* 0x000fc800078e0012 */
[----:B------:R-:W-:Y:S01]  /*b7b00*/  @!P1 IMAD R26, R15, 0x180, RZ ;  /* 0x000001800f1a9824 */ /* 0x000fe200078e02ff */
[----:B------:R-:W-:Y:S01]  /*b7b10*/  @!P1 IADD3 R20, P0, R18, R20, RZ ;  /* 0x0000001412149210 */ /* 0x000fe20007f1e0ff */
[----:B------:R-:W-:-:S03]  /*b7b20*/  FMUL R18, R70, UR27 ;  /* 0x0000001b46127c20 */ /* 0x000fc60008400000 */
[----:B------:R-:W-:Y:S01]  /*b7b30*/  @!P1 IADD3.X R21, R21, R19, R26, P0, !PT ;  /* 0x0000001315159210 */ /* 0x000fe200007fe41a */
[----:B------:R-:W-:Y:S01]  /*b7b40*/  @!P2 IMAD.MOV.U32 R26, RZ, RZ, R24 ;  /* 0x000000ffff1aa224 */ /* 0x000fe200078e0018 */
[----:B------:R-:W-:-:S03]  /*b7b50*/  F2FP.SATFINITE.E4M3.F32.PACK_AB_MERGE_C R33, RZ, R18, RZ ;  /* 0x00000012ff21723e */ /* 0x000fc600048070ff */
[----:B------:R-:W-:Y:S01]  /*b7b60*/  @!P2 IMAD.WIDE.U32 R26, R14, 0x180, R26 ;  /* 0x000001800e1aa825 */ /* 0x000fe200078e001a */
[----:B------:R-:W-:Y:S01]  /*b7b70*/  ISETP.LT.OR P0, PT, R31, 0x10a, !P4 ;  /* 0x0000010a1f00780c */ /* 0x000fe20006701670 */
[----:B------:R2:W-:Y:S02]  /*b7b80*/  @!P1 STG.E.U8 desc[UR30][R20.64+0x100], R33 ;  /* 0x0001002114009986 */ /* 0x0005e4000c10111e */
[----:B------:R-:W-:Y:S01]  /*b7b90*/  @!P2 IMAD R29, R15, 0x180, RZ ;  /* 0x000001800f1da824 */ /* 0x000fe200078e02ff */
[----:B0-----:R-:W-:-:S04]  /*b7ba0*/  @!P2 IADD3 R22, P1, R26, R22, RZ ;  /* 0x000000161a16a210 */ /* 0x001fc80007f3e0ff */
[----:B------:R-:W-:Y:S02]  /*b7bb0*/  @!P2 IADD3.X R23, R23, R27, R29, P1, !PT ;  /* 0x0000001b1717a210 */ /* 0x000fe40000ffe41d */
[----:B------:R-:W-:-:S03]  /*b7bc0*/  F2FP.SATFINITE.E4M3.F32.PACK_AB_MERGE_C R27, RZ, R28, RZ ;  /* 0x0000001cff1b723e */ /* 0x000fc600048070ff */
[----:B------:R-:W0:Y:S02]  /*b7bd0*/  @!P0 LDC.64 R18, c[0x0][0x5c0] ;  /* 0x00017000ff128b82 */ /* 0x000e240000000a00 */
[----:B------:R4:W-:Y:S01]  /*b7be0*/  @!P2 STG.E.U8 desc[UR30][R22.64+0x101], R27 ;  /* 0x0001011b1600a986 */ /* 0x0009e2000c10111e */
[----:B------:R-:W-:Y:S01]  /*b7bf0*/  ISETP.LT.OR P1, PT, R31, 0x101, !P5 ;  /* 0x000001011f00780c */ /* 0x000fe20006f21670 */
[----:B--2---:R-:W-:Y:S02]  /*b7c00*/  @!P3 IMAD.MOV.U32 R20, RZ, RZ, R24 ;  /* 0x000000ffff14b224 */ /* 0x004fe400078e0018 */
[----:B------:R-:W-:Y:S02]  /*b7c10*/  @!P3 IMAD.MOV.U32 R21, RZ, RZ, R32 ;  /* 0x000000ffff15b224 */ /* 0x000fe400078e0020 */
[----:B------:R-:W-:-:S04]  /*b7c20*/  @!P3 IMAD.WIDE.U32 R20, R14, 0x180, R20 ;  /* 0x000001800e14b825 */ /* 0x000fc800078e0014 */
[----:B---3--:R-:W-:-:S05]  /*b7c30*/  FMUL R26, R65, UR27 ;  /* 0x0000001b411a7c20 */ /* 0x008fca0008400000 */
[----:B------:R-:W-:Y:S01]  /*b7c40*/  F2FP.SATFINITE.E4M3.F32.PACK_AB_MERGE_C R29, RZ, R26, RZ ;  /* 0x0000001aff1d723e */ /* 0x000fe200048070ff */
[----:B-1--4-:R-:W-:Y:S06]  /*b7c50*/  @P1 BRA `(.L_x_165) ;  /* 0x00000000002c1947 */ /* 0x012fec0003800000 */
[----:B------:R-:W-:Y:S01]  /*b7c60*/  IMAD.MOV.U32 R22, RZ, RZ, R24 ;  /* 0x000000ffff167224 */ /* 0x000fe200078e0018 */
[----:B------:R-:W-:Y:S01]  /*b7c70*/  ULDC.64 UR14, c[0x0][0x5c0] ;  /* 0x00017000000e7ab9 */ /* 0x000fe20000000a00 */
[----:B------:R-:W-:Y:S02]  /*b7c80*/  IMAD.MOV.U32 R23, RZ, RZ, R32 ;  /* 0x000000ffff177224 */ /* 0x000fe400078e0020 */
[----:B------:R-:W-:Y:S02]  /*b7c90*/  IMAD R27, R15, 0x180, RZ ;  /* 0x000001800f1b7824 */ /* 0x000fe400078e02ff */
[----:B------:R-:W-:-:S04]  /*b7ca0*/  IMAD.WIDE.U32 R22, R14, 0x180, R22 ;  /* 0x000001800e167825 */ /* 0x000fc800078e0016 */
[----:B------:R-:W-:Y:S02]  /*b7cb0*/  IMAD.U32 R33, RZ, RZ, UR14 ;  /* 0x0000000eff217e24 */ /* 0x000fe4000f8e00ff */
[----:B------:R-:W-:Y:S02]  /*b7cc0*/  IMAD.U32 R26, RZ, RZ, UR15 ;  /* 0x0000000fff1a7e24 */ /* 0x000fe4000f8e00ff */
[----:B------:R-:W-:Y:S01]  /*b7cd0*/  IMAD.IADD R27, R23, 0x1, R27 ;  /* 0x00000001171b7824 */ /* 0x000fe200078e021b */
[----:B------:R-:W-:-:S04]  /*b7ce0*/  IADD3 R22, P1, P2, R22, UR11, R33 ;  /* 0x0000000b16167c10 */ /* 0x000fc8000fa3e021 */
[----:B------:R-:W-:-:S05]  /*b7cf0*/  IADD3.X R23, R27, UR10, R26, P1, P2 ;  /* 0x0000000a1b177c10 */ /* 0x000fca0008fe441a */
[----:B------:R1:W-:Y:S04]  /*b7d00*/  STG.E.U8 desc[UR30][R22.64+0x100], R29 ;  /* 0x0001001d16007986 */ /* 0x0003e8000c10111e */
.L_x_165:
[----:B------:R-:W-:Y:S05]  /*b7d10*/  BSYNC B1 ;  /* 0x0000000000017941 */ /* 0x000fea0003800000 */
.L_x_164:
[----:B-1----:R-:W2:Y:S01]  /*b7d20*/  LDL.LU R22, [R1+0x1a98] ;  /* 0x001a980001167983 */ /* 0x002ea20000300800 */
[----:B------:R-:W-:Y:S01]  /*b7d30*/  ISETP.LT.OR P1, PT, R31, 0x102, !P5 ;  /* 0x000001021f00780c */ /* 0x000fe20006f21670 */
[----:B------:R-:W-:Y:S01]  /*b7d40*/  @!P3 IMAD R23, R15, 0x180, RZ ;  /* 0x000001800f17b824 */ /* 0x000fe200078e02ff */
[----:B------:R-:W-:Y:S01]  /*b7d50*/  @!P3 IADD3 R16, P2, R20, R16, RZ ;  /* 0x000000101410b210 */ /* 0x000fe20007f5e0ff */
[----:B------:R-:W-:Y:S03]  /*b7d60*/  BSSY B1, `(.L_x_166) ;  /* 0x0000010000017945 */ /* 0x000fe60003800000 */
[----:B------:R-:W-:Y:S01]  /*b7d70*/  @!P3 IADD3.X R17, R17, R21, R23, P2, !PT ;  /* 0x000000151111b210 */ /* 0x000fe200017fe417 */
[----:B--2---:R-:W-:-:S05]  /*b7d80*/  FMUL R22, R22, UR27 ;  /* 0x0000001b16167c20 */ /* 0x004fca0008400000 */
[----:B------:R-:W-:Y:S01]  /*b7d90*/  F2FP.SATFINITE.E4M3.F32.PACK_AB_MERGE_C R23, RZ, R22, RZ ;  /* 0x00000016ff17723e */ /* 0x000fe200048070ff */
[----:B------:R-:W-:Y:S06]  /*b7da0*/  @P1 BRA `(.L_x_167) ;  /* 0x00000000002c1947 */ /* 0x000fec0003800000 */
        /* <DEDUP_REMOVED lines=11> */
.L_x_167:
[----:B------:R-:W-:Y:S05]  /*b7e60*/  BSYNC B1 ;  /* 0x0000000000017941 */ /* 0x000fea0003800000 */
.L_x_166:
[----:B-1----:R-:W2:Y:S04]  /*b7e70*/  LDL.LU R20, [R1+0x1a9c] ;  /* 0x001a9c0001147983 */ /* 0x002ea80000300800 */
[----:B------:R-:W3:Y:S04]  /*b7e80*/  LDL.LU R28, [R1+0x1aa0] ;  /* 0x001aa000011c7983 */ /* 0x000ee80000300800 */
[----:B------:R-:W4:Y:S01]  /*b7e90*/  LDL.LU R33, [R1+0x1aa4] ;  /* 0x001aa40001217983 */ /* 0x000f220000300800 */
[----:B------:R-:W-:Y:S01]  /*b7ea0*/  @!P0 IMAD.MOV.U32 R26, RZ, RZ, R24 ;  /* 0x000000ffff1a8224 */ /* 0x000fe200078e0018 */
[C---:B------:R-:W-:Y:S01]  /*b7eb0*/  ISETP.LT.OR P2, PT, R31.reuse, 0x111, !P4 ;  /* 0x000001111f00780c */ /* 0x040fe20006741670 */
[----:B------:R-:W-:Y:S01]  /*b7ec0*/  @!P0 IMAD.MOV.U32 R27, RZ, RZ, R32 ;  /* 0x000000ffff1b8224 */ /* 0x000fe200078e0020 */
[----:B------:R-:W-:Y:S01]  /*b7ed0*/  ISETP.LT.OR P1, PT, R31, 0x112, !P4 ;  /* 0x000001121f00780c */ /* 0x000fe20006721670 */
[----:B------:R-:W-:Y:S01]  /*b7ee0*/  @!P0 IMAD R30, R15, 0x180, RZ ;  /* 0x000001800f1e8824 */ /* 0x000fe200078e02ff */
[----:B------:R-:W-:Y:S01]  /*b7ef0*/  BSSY B1, `(.L_x_168) ;  /* 0x000001e000017945 */ /* 0x000fe20003800000 */
[----:B------:R-:W-:-:S10]  /*b7f00*/  @!P0 IMAD.WIDE.U32 R26, R14, 0x180, R26 ;  /* 0x000001800e1a8825 */ /* 0x000fd400078e001a */
[----:B------:R-:W1:Y:S01]  /*b7f10*/  @!P1 LDC.64 R22, c[0x0][0x5c0] ;  /* 0x00017000ff169b82 */ /* 0x000e620000000a00 */
[----:B--2---:R-:W-:Y:S01]  /*b7f20*/  FMUL R20, R20, UR27 ;  /* 0x0000001b14147c20 */ /* 0x004fe20008400000 */
[----:B---3--:R-:W-:-:S04]  /*b7f30*/  FMUL R28, R28, UR27 ;  /* 0x0000001b1c1c7c20 */ /* 0x008fc80008400000 */
[----:B------:R-:W-:Y:S02]  /*b7f40*/  F2FP.SATFINITE.E4M3.F32.PACK_AB_MERGE_C R29, RZ, R20, RZ ;  /* 0x00000014ff1d723e */ /* 0x000fe400048070ff */
[----:B------:R-:W2:Y:S03]  /*b7f50*/  @!P2 LDC.64 R20, c[0x0][0x5c0] ;  /* 0x00017000ff14ab82 */ /* 0x000ea60000000a00 */
[----:B------:R3:W-:Y:S01]  /*b7f60*/  @!P3 STG.E.U8 desc[UR30][R16.64+0x108], R29 ;  /* 0x0001081d1000b986 */ /* 0x0007e2000c10111e */
[----:B0-----:R-:W-:Y:S01]  /*b7f70*/  @!P0 IADD3 R18, P3, R26, R18, RZ ;  /* 0x000000121a128210 */ /* 0x001fe20007f7e0ff */
[----:B----4-:R-:W-:-:S03]  /*b7f80*/  FMUL R26, R33, UR27 ;  /* 0x0000001b211a7c20 */ /* 0x010fc60008400000 */
[----:B------:R-:W-:Y:S02]  /*b7f90*/  @!P0 IADD3.X R19, R19, R27, R30, P3, !PT ;  /* 0x0000001b13138210 */ /* 0x000fe40001ffe41e */
[----:B------:R-:W-:Y:S02]  /*b7fa0*/  F2FP.SATFINITE.E4M3.F32.PACK_AB_MERGE_C R27, RZ, R28, RZ ;  /* 0x0000001cff1b723e */ /* 0x000fe400048070ff */
[----:B------:R-:W-:-:S03]  /*b7fb0*/  ISETP.LT.OR P3, PT, R31, 0x109, !P5 ;  /* 0x000001091f00780c */ /* 0x000fc60006f61670 */
[----:B------:R0:W-:Y:S01]  /*b7fc0*/  @!P0 STG.E.U8 desc[UR30][R18.64+0x109], R27 ;  /* 0x0001091b12008986 */ /* 0x0001e2000c10111e */
[----:B---3--:R-:W-:Y:S01]  /*b7fd0*/  @!P2 IMAD.MOV.U32 R16, RZ, RZ, R24 ;  /* 0x000000ffff10a224 */ /* 0x008fe200078e0018 */
[----:B------:R-:W-:Y:S01]  /*b7fe0*/  F2FP.SATFINITE.E4M3.F32.PACK_AB_MERGE_C R29, RZ, R26, RZ ;  /* 0x0000001aff1d723e */ /* 0x000fe200048070ff */
[----:B------:R-:W-:Y:S02]  /*b7ff0*/  @!P2 IMAD.MOV.U32 R17, RZ, RZ, R32 ;  /* 0x000000ffff11a224 */ /* 0x000fe400078e0020 */
[----:B------:R-:W-:-:S05]  /*b8000*/  @!P2 IMAD.WIDE.U32 R16, R14, 0x180, R16 ;  /* 0x000001800e10a825 */ /* 0x000fca00078e0010 */
[----:B-1----:R-:W-:Y:S05]  /*b8010*/  @P3 BRA `(.L_x_169) ;  /* 0x00000000002c3947 */ /* 0x002fea0003800000 */
[----:B0-----:R-:W-:Y:S01]  /*b8020*/  IMAD.MOV.U32 R18, RZ, RZ, R24 ;  /* 0x000000ffff127224 */ /* 0x001fe200078e0018 */
        /* <DEDUP_REMOVED lines=10> */
.L_x_169:
[----:B------:R-:W-:Y:S05]  /*b80d0*/  BSYNC B1 ;  /* 0x0000000000017941 */ /* 0x000fea0003800000 */
.L_x_168:
[----:B01----:R-:W3:Y:S01]  /*b80e0*/  LDL.LU R18, [R1+0x1aa8] ;  /* 0x001aa80001127983 */ /* 0x003ee20000300800 */
[----:B------:R-:W-:Y:S01]  /*b80f0*/  ISETP.LT.OR P0, PT, R31, 0x10a, !P5 ;  /* 0x0000010a1f00780c */ /* 0x000fe20006f01670 */
[----:B------:R-:W-:Y:S01]  /*b8100*/  @!P2 IMAD R19, R15, 0x180, RZ ;  /* 0x000001800f13a824 */ /* 0x000fe200078e02ff */
[----:B--2---:R-:W-:Y:S01]  /*b8110*/  @!P2 IADD3 R20, P3, R16, R20, RZ ;  /* 0x000000141014a210 */ /* 0x004fe20007f7e0ff */
[----:B------:R-:W-:Y:S03]  /*b8120*/  BSSY B1, `(.L_x_170) ;  /* 0x0000010000017945 */ /* 0x000fe60003800000 */
[----:B------:R-:W-:Y:S01]  /*b8130*/  @!P2 IADD3.X R21, R21, R17, R19, P3, !PT ;  /* 0x000000111515a210 */ /* 0x000fe20001ffe413 */
[----:B---3--:R-:W-:-:S05]  /*b8140*/  FMUL R18, R18, UR27 ;  /* 0x0000001b12127c20 */ /* 0x008fca0008400000 */
        /* <DEDUP_REMOVED lines=13> */
.L_x_171:
[----:B------:R-:W-:Y:S05]  /*b8220*/  BSYNC B1 ;  /* 0x0000000000017941 */ /* 0x000fea0003800000 */
.L_x_170:
[----:B0-----:R-:W2:Y:S04]  /*b8230*/  LDL.LU R16, [R1+0x1aac] ;  /* 0x001aac0001107983 */ /* 0x001ea80000300800 */
        /* <DEDUP_REMOVED lines=9> */
[----:B------:R-:W0:Y:S01]  /*b82d0*/  @!P0 LDC.64 R18, c[0x0][0x5c0] ;  /* 0x00017000ff128b82 */ /* 0x000e220000000a00 */
[----:B--2---:R-:W-:Y:S01]  /*b82e0*/  FMUL R16, R16, UR27 ;  /* 0x0000001b10107c20 */ /* 0x004fe20008400000 */
[----:B---3--:R-:W-:-:S04]  /*b82f0*/  FMUL R28, R28, UR27 ;  /* 0x0000001b1c1c7c20 */ /* 0x008fc80008400000 */
[----:B------:R-:W-:Y:S02]  /*b8300*/  F2FP.SATFINITE.E4M3.F32.PACK_AB_MERGE_C R29, RZ, R16, RZ ;  /* 0x00000010ff1d723e */ /* 0x000fe400048070ff */
[----:B------:R-:W1:Y:S03]  /*b8310*/  @!P3 LDC.64 R16, c[0x0][0x5c0] ;  /* 0x00017000ff10bb82 */ /* 0x000e660000000a00 */
[----:B------:R2:W-:Y:S01]  /*b8320*/  @!P2 STG.E.U8 desc[UR30][R20.64+0x110], R29 ;  /* 0x0001101d1400a986 */ /* 0x0005e2000c10111e */
[----:B------:R-:W-:Y:S01]  /*b8330*/  @!P1 IADD3 R22, P2, R26, R22, RZ ;  /* 0x000000161a169210 */ /* 0x000fe20007f5e0ff */
[----:B----4-:R-:W-:-:S03]  /*b8340*/  FMUL R26, R33, UR27 ;  /* 0x0000001b211a7c20 */ /* 0x010fc60008400000 */
[----:B------:R-:W-:Y:S02]  /*b8350*/  @!P1 IADD3.X R23, R23, R27, R30, P2, !PT ;  /* 0x0000001b17179210 */ /* 0x000fe400017fe41e */
[----:B------:R-:W-:Y:S02]  /*b8360*/  F2FP.SATFINITE.E4M3.F32.PACK_AB_MERGE_C R27, RZ, R28, RZ ;  /* 0x0000001cff1b723e */ /* 0x000fe400048070ff */
[----:B------:R-:W-:-:S03]  /*b8370*/  ISETP.LT.OR P2, PT, R31, 0x111, !P5 ;  /* 0x000001111f00780c */ /* 0x000fc60006f41670 */
[----:B------:R3:W-:Y:S01]  /*b8380*/  @!P1 STG.E.U8 desc[UR30][R22.64+0x111], R27 ;  /* 0x0001111b16009986 */ /* 0x0007e2000c10111e */
[----:B--2---:R-:W-:Y:S01]  /*b8390*/  @!P3 IMAD.MOV.U32 R20, RZ, RZ, R24 ;  /* 0x000000ffff14b224 */ /* 0x004fe200078e0018 */
[----:B------:R-:W-:Y:S01]  /*b83a0*/  F2FP.SATFINITE.E4M3.F32.PACK_AB_MERGE_C R29, RZ, R26, RZ ;  /* 0x0000001aff1d723e */ /* 0x000fe200048070ff */
[----:B------:R-:W-:Y:S02]  /*b83b0*/  @!P3 IMAD.MOV.U32 R21, RZ, RZ, R32 ;  /* 0x000000ffff15b224 */ /* 0x000fe400078e0020 */
[----:B------:R-:W-:-:S05]  /*b83c0*/  @!P3 IMAD.WIDE.U32 R20, R14, 0x180, R20 ;  /* 0x000001800e14b825 */ /* 0x000fca00078e0014 */
[----:B0-----:R-:W-:Y:S05]  /*b83d0*/  @P2 BRA `(.L_x_173) ;  /* 0x00000000002c2947 */ /* 0x001fea0003800000 */
[----:B---3--:R-:W-:Y:S01]  /*b83e0*/  IMAD.MOV.U32 R22, RZ, RZ, R24 ;  /* 0x000000ffff167224 */ /* 0x008fe200078e0018 */
        /* <DEDUP_REMOVED lines=10> */
.L_x_173:
[----:B------:R-:W-:Y:S05]  /*b8490*/  BSYNC B1 ;  /* 0x0000000000017941 */ /* 0x000fea0003800000 */
.L_x_172:
[----:B0--3--:R-:W2:Y:S01]  /*b84a0*/  LDL.LU R22, [R1+0x1ab8] ;  /* 0x001ab80001167983 */ /* 0x009ea20000300800 */
[----:B------:R-:W-:Y:S01]  /*b84b0*/  ISETP.LT.OR P1, PT, R31, 0x112, !P5 ;  /* 0x000001121f00780c */ /* 0x000fe20006f21670 */
[----:B------:R-:W-:Y:S01]  /*b84c0*/  @!P3 IMAD R23, R15, 0x180, RZ ;  /* 0x000001800f17b824 */ /* 0x000fe200078e02ff */
[----:B-1----:R-:W-:Y:S01]  /*b84d0*/  @!P3 IADD3 R16, P2, R20, R16, RZ ;  /* 0x000000101410b210 */ /* 0x002fe20007f5e0ff */
        /* <DEDUP_REMOVED lines=16> */
.L_x_175:
[----:B------:R-:W-:Y:S05]  /*b85e0*/  BSYNC B1 ;  /* 0x0000000000017941 */ /* 0x000fea0003800000 */
.L_x_174:
        /* <DEDUP_REMOVED lines=38> */
.L_x_177:
[----:B------:R-:W-:Y:S05]  /*b8850*/  BSYNC B1 ;  /* 0x0000000000017941 */ /* 0x000fea0003800000 */
.L_x_176:
        /* <DEDUP_REMOVED lines=20> */
.L_x_179:
[----:B------:R-:W-:Y:S05]  /*b89a0*/  BSYNC B1 ;  /* 0x0000000000017941 */ /* 0x000fea0003800000 */
.L_x_178:
        /* <DEDUP_REMOVED lines=38> */
.L_x_181:
[----:B------:R-:W-:Y:S05]  /*b8c10*/  BSYNC B1 ;  /* 0x0000000000017941 */ /* 0x000fea0003800000 */
.L_x_180:
        /* <DEDUP_REMOVED lines=20> */
.L_x_183:
[----:B------:R-:W-:Y:S05]  /*b8d60*/  BSYNC B1 ;  /* 0x0000000000017941 */ /* 0x000fea0003800000 */
.L_x_182:
        /* <DEDUP_REMOVED lines=38> */
.L_x_185:
[----:B------:R-:W-:Y:S05]  /*b8fd0*/  BSYNC B1 ;  /* 0x0000000000017941 */ /* 0x000fea0003800000 */
.L_x_184:
        /* <DEDUP_REMOVED lines=20> */
.L_x_187:
[----:B------:R-:W-:Y:S05]  /*b9120*/  BSYNC B1 ;  /* 0x0000000000017941 */ /* 0x000fea0003800000 */
.L_x_186:
        /* <DEDUP_REMOVED lines=38> */
.L_x_189:
[----:B------:R-:W-:Y:S05]  /*b9390*/  BSYNC B1 ;  /* 0x0000000000017941 */ /* 0x000fea0003800000 */
.L_x_188:
        /* <DEDUP_REMOVED lines=20> */
.L_x_191:
[----:B------:R-:W-:Y:S05]  /*b94e0*/  BSYNC B1 ;  /* 0x0000000000017941 */ /* 0x000fea0003800000 */
.L_x_190:
        /* <DEDUP_REMOVED lines=38> */
.L_x_193:
[----:B------:R-:W-:Y:S05]  /*b9750*/  BSYNC B1 ;  /* 0x0000000000017941 */ /* 0x000fea0003800000 */
.L_x_192:
        /* <DEDUP_REMOVED lines=20> */
.L_x_195:
[----:B------:R-:W-:Y:S05]  /*b98a0*/  BSYNC B1 ;  /* 0x0000000000017941 */ /* 0x000fea0003800000 */
.L_x_194:
[----:B0-----:R-:W2:Y:S04]  /*b98b0*/  LDL.LU R16, [R1+0x1b0c] ;  /* 0x001b0c0001107983 */ /* 0x001ea80000300800 */
[----:B------:R-:W3:Y:S04]  /*b98c0*/  LDL.LU R28, [R1+0x1b10] ;  /* 0x001b1000011c7983 */ /* 0x000ee80000300800 */
[----:B------:R-:W4:Y:S01]  /*b98d0*/  LDL.LU R33, [R1+0x1b14] ;  /* 0x001b140001217983 */ /* 0x000f220000300800 */
[C---:B------:R-:W-:Y:S01]  /*b98e0*/  ISETP.LT.OR P3, PT, R31.reuse, 0x149, !P4 ;  /* 0x000001491f00780c */ /* 0x040fe20006761670 */
[----:B------:R-:W-:Y:S01]  /*b98f0*/  @!P1 IMAD.MOV.U32 R26, RZ, RZ, R24 ;  /* 0x000000ffff1a9224 */ /* 0x000fe200078e0018 */
[----:B------:R-:W-:Y:S01]  /*b9900*/  ISETP.LT.OR P0, PT, R31, 0x14a, !P4 ;  /* 0x0000014a1f00780c */ /* 0x000fe20006701670 */
[----:B------:R-:W-:Y:S01]  /*b9910*/  @!P1 IMAD.MOV.U32 R27, RZ, RZ, R32 ;  /* 0x000000ffff1b9224 */ /* 0x000fe200078e0020 */
[----:B------:R-:W-:Y:S01]  /*b9920*/  BSSY B1, `(.L_x_196) ;  /* 0x000001f000017945 */ /* 0x000fe20003800000 */
[----:B------:R-:W-:-:S02]  /*b9930*/  @!P1 IMAD R30, R15, 0x180, RZ ;  /* 0x000001800f1e9824 */ /* 0x000fc400078e02ff */
[----:B------:R-:W-:-:S08]  /*b9940*/  @!P1 IMAD.WIDE.U32 R26, R14, 0x180, R26 ;  /* 0x000001800e1a9825 */ /* 0x000fd000078e001a */
        /* <DEDUP_REMOVED lines=9> */
[----:B------:R-:W-:Y:S02]  /*b99e0*/  ISETP.LT.OR P2, PT, R31, 0x141, !P5 ;  /* 0x000001411f00780c */ /* 0x000fe40006f41670 */
[----:B------:R-:W-:Y:S01]  /*b99f0*/  F2FP.SATFINITE.E4M3.F32.PACK_AB_MERGE_C R27, RZ, R28, RZ ;  /* 0x0000001cff1b723e */ /* 0x000fe200048070ff */
[----:B--2---:R-:W-:Y:S01]  /*b9a00*/  @!P3 IMAD.MOV.U32 R20, RZ, RZ, R24 ;  /* 0x000000ffff14b224 */ /* 0x004fe200078e0018 */
[----:B------:R-:W-:Y:S01]  /*b9a10*/  F2FP.SATFINITE.E4M3.F32.PACK_AB_MERGE_C R29, RZ, R26, RZ ;  /* 0x0000001aff1d723e */ /* 0x000fe200048070ff */
[----:B------:R-:W-:Y:S02]  /*b9a20*/  @!P3 IMAD.MOV.U32 R21, RZ, RZ, R32 ;  /* 0x000000ffff15b224 */ /* 0x000fe400078e0020 */
[----:B------:R2:W-:Y:S02]  /*b9a30*/  @!P1 STG.E.U8 desc[UR30][R22.64+0x141], R27 ;  /* 0x0001411b16009986 */ /* 0x0005e4000c10111e */
[----:B--2---:R-:W-:-:S04]  /*b9a40*/  @!P3 IMAD.WIDE.U32 R22, R14, 0x180, R20 ;  /* 0x000001800e16b825 */ /* 0x004fc800078e0014 */
[----:B0-----:R-:W-:Y:S05]  /*b9a50*/  @P2 BRA `(.L_x_197) ;  /* 0x00000000002c2947 */ /* 0x001fea0003800000 */
        /* <DEDUP_REMOVED lines=11> */
.L_x_197:
[----:B------:R-:W-:Y:S05]  /*b9b10*/  BSYNC B1 ;  /* 0x0000000000017941 */ /* 0x000fea0003800000 */
.L_x_196:
[----:B0-----:R-:W2:Y:S01]  /*b9b20*/  LDL.LU R20, [R1+0x1b18] ;  /* 0x001b180001147983 */ /* 0x001ea20000300800 */
        /* <DEDUP_REMOVED lines=19> */
.L_x_199:
[----:B------:R-:W-:Y:S05]  /*b9c60*/  BSYNC B1 ;  /* 0x0000000000017941 */ /* 0x000fea0003800000 */
.L_x_198:
        /* <DEDUP_REMOVED lines=9> */
[----:B------:R-:W-:-:S08]  /*b9d00*/  @!P0 IMAD.WIDE.U32 R26, R14, 0x180, R26 ;  /* 0x000001800e1a8825 */ /* 0x000fd000078e001a */
[----:B------:R-:W0:Y:S01]  /*b9d10*/  @!P2 LDC.64 R22, c[0x0][0x5c0] ;  /* 0x00017000ff16ab82 */ /* 0x000e220000000a00 */
[----:B--2---:R-:W-:Y:S01]  /*b9d20*/  FMUL R20, R20, UR27 ;  /* 0x0000001b14147c20 */ /* 0x004fe20008400000 */
[----:B---3--:R-:W-:-:S04]  /*b9d30*/  FMUL R28, R28, UR27 ;  /* 0x0000001b1c1c7c20 */ /* 0x008fc80008400000 */
[----:B------:R-:W-:Y:S02]  /*b9d40*/  F2FP.SATFINITE.E4M3.F32.PACK_AB_MERGE_C R29, RZ, R20, RZ ;  /* 0x00000014ff1d723e */ /* 0x000fe400048070ff */
[----:B------:R-:W1:Y:S01]  /*b9d50*/  @!P1 LDC.64 R20, c[0x0][0x5c0] ;  /* 0x00017000ff149b82 */ /* 0x000e620000000a00 */
[----:B------:R-:W-:Y:S02]  /*b9d60*/  F2FP.SATFINITE.E4M3.F32.PACK_AB_MERGE_C R33, RZ, R28, RZ ;  /* 0x0000001cff21723e */ /* 0x000fe400048070ff */
[----:B------:R2:W-:Y:S01]  /*b9d70*/  @!P3 STG.E.U8 desc[UR30][R16.64+0x148], R29 ;  /* 0x0001481d1000b986 */ /* 0x0005e2000c10111e */
[----:B------:R-:W-:Y:S01]  /*b9d80*/  @!P0 IADD3 R26, P3, R26, R18, RZ ;  /* 0x000000121a1a8210 */ /* 0x000fe20007f7e0ff */
[----:B----4-:R-:W-:-:S03]  /*b9d90*/  FMUL R28, R34, UR27 ;  /* 0x0000001b221c7c20 */ /* 0x010fc60008400000 */
[----:B------:R-:W-:Y:S02]  /*b9da0*/  @!P0 IADD3.X R27, R19, R27, R30, P3, !PT ;  /* 0x0000001b131b8210 */ /* 0x000fe40001ffe41e */
[----:B------:R-:W-:-:S03]  /*b9db0*/  ISETP.LT.OR P3, PT, R31, 0x149, !P5 ;  /* 0x000001491f00780c */ /* 0x000fc60006f61670 */
[----:B------:R3:W-:Y:S01]  /*b9dc0*/  @!P0 STG.E.U8 desc[UR30][R26.64+0x149], R33 ;  /* 0x000149211a008986 */ /* 0x0007e2000c10111e */
[----:B--2---:R-:W-:Y:S01]  /*b9dd0*/  @!P2 IMAD.MOV.U32 R16, RZ, RZ, R24 ;  /* 0x000000ffff10a224 */ /* 0x004fe200078e0018 */
[----:B------:R-:W-:Y:S01]  /*b9de0*/  F2FP.SATFINITE.E4M3.F32.PACK_AB_MERGE_C R29, RZ, R28, RZ ;  /* 0x0000001cff1d723e */ /* 0x000fe200048070ff */
[----:B------:R-:W-:Y:S02]  /*b9df0*/  @!P2 IMAD.MOV.U32 R17, RZ, RZ, R32 ;  /* 0x000000ffff11a224 */ /* 0x000fe400078e0020 */
[----:B------:R-:W-:-:S05]  /*b9e00*/  @!P2 IMAD.WIDE.U32 R18, R14, 0x180, R16 ;  /* 0x000001800e12a825 */ /* 0x000fca00078e0010 */
[----:B0-----:R-:W-:Y:S05]  /*b9e10*/  @P3 BRA `(.L_x_201) ;  /* 0x00000000002c3947 */ /* 0x001fea0003800000 */
[----:B------:R-:W-:Y:S01]  /*b9e20*/  IMAD.MOV.U32 R16, RZ, RZ, R24 ;  /* 0x000000ffff107224 */ /* 0x000fe200078e0018 */
[----:B------:R-:W-:Y:S01]  /*b9e30*/  ULDC.64 UR14, c[0x0][0x5c0] ;  /* 0x00017000000e7ab9 */ /* 0x000fe20000000a00 */
[----:B------:R-:W-:Y:S02]  /*b9e40*/  IMAD.MOV.U32 R17, RZ, RZ, R32 ;  /* 0x000000ffff117224 */ /* 0x000fe400078e0020 */
[----:B---3--:R-:W-:Y:S02]  /*b9e50*/  IMAD R27, R15, 0x180, RZ ;  /* 0x000001800f1b7824 */ /* 0x008fe400078e02ff */
[----:B------:R-:W-:-:S04]  /*b9e60*/  IMAD.WIDE.U32 R16, R14, 0x180, R16 ;  /* 0x000001800e107825 */ /* 0x000fc800078e0010 */
[----:B------:R-:W-:Y:S02]  /*b9e70*/  IMAD.U32 R33, RZ, RZ, UR14 ;  /* 0x0000000eff217e24 */ /* 0x000fe4000f8e00ff */
[----:B------:R-:W-:Y:S02]  /*b9e80*/  IMAD.U32 R26, RZ, RZ, UR15 ;  /* 0x0000000fff1a7e24 */ /* 0x000fe4000f8e00ff */
[----:B------:R-:W-:Y:S01]  /*b9e90*/  IMAD.IADD R27, R17, 0x1, R27 ;  /* 0x00000001111b7824 */ /* 0x000fe200078e021b */
[----:B------:R-:W-:-:S04]  /*b9ea0*/  IADD3 R16, P0, P3, R16, UR11, R33 ;  /* 0x0000000b10107c10 */ /* 0x000fc8000fb1e021 */
[----:B------:R-:W-:-:S05]  /*b9eb0*/  IADD3.X R17, R27, UR10, R26, P0, P3 ;  /* 0x0000000a1b117c10 */ /* 0x000fca00087e641a */
[----:B------:R0:W-:Y:S04]  /*b9ec0*/  STG.E.U8 desc[UR30][R16.64+0x148], R29 ;  /* 0x0001481d10007986 */ /* 0x0001e8000c10111e */
.L_x_201:
[----:B------:R-:W-:Y:S05]  /*b9ed0*/  BSYNC B1 ;  /* 0x0000000000017941 */ /* 0x000fea0003800000 */
.L_x_200:
[----:B0-----:R-:W2:Y:S01]  /*b9ee0*/  LDL.LU R16, [R1+0x1b28] ;  /* 0x001b280001107983 */ /* 0x001ea20000300800 */
        /* <DEDUP_REMOVED lines=19> */
.L_x_203:
[----:B------:R-:W-:Y:S05]  /*ba020*/  BSYNC B1 ;  /* 0x0000000000017941 */ /* 0x000fea0003800000 */
.L_x_202:
[----:B0-----:R-:W2:Y:S04]  /*ba030*/  LDL.LU R16, [R1+0x1b2c] ;  /* 0x001b2c0001107983 */ /* 0x001ea80000300800 */
[----:B------:R-:W4:Y:S04]  /*ba040*/  LDL.LU R28, [R1+0x1b30] ;  /* 0x001b3000011c7983 */ /* 0x000f280000300800 */
[----:B------:R-:W4:Y:S01]  /*ba050*/  LDL.LU R34, [R1+0x1b34] ;  /* 0x001b340001227983 */ /* 0x000f220000300800 */
[----:B---3--:R-:W-:Y:S01]  /*ba060*/  @!P1 IMAD.MOV.U32 R26, RZ, RZ, R24 ;  /* 0x000000ffff1a9224 */ /* 0x008fe200078e0018 */
        /* <DEDUP_REMOVED lines=8> */
[----:B----4-:R-:W-:-:S04]  /*ba0f0*/  FMUL R28, R28, UR27 ;  /* 0x0000001b1c1c7c20 */ /* 0x010fc80008400000 */
[----:B------:R-:W-:Y:S02]  /*ba100*/  F2FP.SATFINITE.E4M3.F32.PACK_AB_MERGE_C R29, RZ, R16, RZ ;  /* 0x00000010ff1d723e */ /* 0x000fe400048070ff */
[----:B------:R-:W2:Y:S01]  /*ba110*/  @!P0 LDC.64 R16, c[0x0][0x5c0] ;  /* 0x00017000ff108b82 */ /* 0x000ea20000000a00 */
[----:B------:R-:W-:Y:S02]  /*ba120*/  F2FP.SATFINITE.E4M3.F32.PACK_AB_MERGE_C R33, RZ, R28, RZ ;  /* 0x0000001cff21723e */ /* 0x000fe400048070ff */
[----:B------:R3:W-:Y:S01]  /*ba130*/  @!P2 STG.E.U8 desc[UR30][R22.64+0x150], R29 ;  /* 0x0001501d1600a986 */ /* 0x0007e2000c10111e */
[----:B-1----:R-:W-:Y:S01]  /*ba140*/  @!P1 IADD3 R26, P2, R26, R20, RZ ;  /* 0x000000141a1a9210 */ /* 0x002fe20007f5e0ff */
[----:B------:R-:W-:Y:S01]  /*ba150*/  FMUL R28, R34, UR27 ;  /* 0x0000001b221c7c20 */ /* 0x000fe20008400000 */
[----:B------:R-:W-:Y:S02]  /*ba160*/  @!P3 IMAD.MOV.U32 R20, RZ, RZ, R24 ;  /* 0x000000ffff14b224 */ /* 0x000fe400078e0018 */
[----:B------:R-:W-:Y:S01]  /*ba170*/  @!P1 IADD3.X R27, R21, R27, R30, P2, !PT ;  /* 0x0000001b151b9210 */ /* 0x000fe200017fe41e */
[----:B------:R-:W-:Y:S01]  /*ba180*/  @!P3 IMAD.MOV.U32 R21, RZ, RZ, R32 ;  /* 0x000000ffff15b224 */ /* 0x000fe200078e0020 */
[----:B------:R-:W-:-:S03]  /*ba190*/  ISETP.LT.OR P2, PT, R31, 0x151, !P5 ;  /* 0x000001511f00780c */ /* 0x000fc60006f41670 */
[----:B------:R1:W-:Y:S01]  /*ba1a0*/  @!P1 STG.E.U8 desc[UR30][R26.64+0x151], R33 ;  /* 0x000151211a009986 */ /* 0x0003e2000c10111e */
[----:B------:R-:W-:Y:S01]  /*ba1b0*/  @!P3 IMAD.WIDE.U32 R20, R14, 0x180, R20 ;  /* 0x000001800e14b825 */ /* 0x000fe200078e0014 */
[----:B---3--:R-:W-:-:S08]  /*ba1c0*/  F2FP.SATFINITE.E4M3.F32.PACK_AB_MERGE_C R29, RZ, R28, RZ ;  /* 0x0000001cff1d723e */ /* 0x008fd000048070ff */
[----:B0-----:R-:W-:Y:S05]  /*ba1d0*/  @P2 BRA `(.L_x_205) ;  /* 0x00000000002c2947 */ /* 0x001fea0003800000 */
[----:B------:R-:W-:Y:S01]  /*ba1e0*/  IMAD.MOV.U32 R22, RZ, RZ, R24 ;  /* 0x000000ffff167224 */ /* 0x000fe200078e0018 */
[----:B------:R-:W-:Y:S01]  /*ba1f0*/  ULDC.64 UR14, c[0x0][0x5c0] ;  /* 0x00017000000e7ab9 */ /* 0x000fe20000000a00 */
[----:B------:R-:W-:Y:S02]  /*ba200*/  IMAD.MOV.U32 R23, RZ, RZ, R32 ;  /* 0x000000ffff177224 */ /* 0x000fe400078e0020 */
[----:B-1----:R-:W-:Y:S02]  /*ba210*/  IMAD R27, R15, 0x180, RZ ;  /* 0x000001800f1b7824 */ /* 0x002fe400078e02ff */
[----:B------:R-:W-:-:S04]  /*ba220*/  IMAD.WIDE.U32 R22, R14, 0x180, R22 ;  /* 0x000001800e167825 */ /* 0x000fc800078e0016 */
[----:B------:R-:W-:Y:S02]  /*ba230*/  IMAD.U32 R33, RZ, RZ, UR14 ;  /* 0x0000000eff217e24 */ /* 0x000fe4000f8e00ff */
[----:B------:R-:W-:Y:S02]  /*ba240*/  IMAD.U32 R26, RZ, RZ, UR15 ;  /* 0x0000000fff1a7e24 */ /* 0x000fe4000f8e00ff */
[----:B------:R-:W-:Y:S01]  /*ba250*/  IMAD.IADD R27, R23, 0x1, R27 ;  /* 0x00000001171b7824 */ /* 0x000fe200078e021b */
[----:B------:R-:W-:-:S04]  /*ba260*/  IADD3 R22, P1, P2, R22, UR11, R33 ;  /* 0x0000000b16167c10 */ /* 0x000fc8000fa3e021 */
[----:B------:R-:W-:-:S05]  /*ba270*/  IADD3.X R23, R27, UR10, R26, P1, P2 ;  /* 0x0000000a1b177c10 */ /* 0x000fca0008fe441a */
[----:B------:R0:W-:Y:S04]  /*ba280*/  STG.E.U8 desc[UR30][R22.64+0x150], R29 ;  /* 0x0001501d16007986 */ /* 0x0001e8000c10111e */
.L_x_205:
[----:B------:R-:W-:Y:S05]  /*ba290*/  BSYNC B1 ;  /* 0x0000000000017941 */ /* 0x000fea0003800000 */
.L_x_204:
[----:B0-----:R-:W1:Y:S01]  /*ba2a0*/  LDL.LU R22, [R1+0x1b38] ;  /* 0x001b380001167983 */ /* 0x001e620000300800 */
[----:B------:R-:W-:Y:S01]  /*ba2b0*/  ISETP.LT.OR P1, PT, R31, 0x152, !P5 ;  /* 0x000001521f00780c */ /* 0x000fe20006f21670 */
[----:B------:R-:W-:Y:S01]  /*ba2c0*/  @!P3 IMAD R23, R15, 0x180, RZ ;  /* 0x000001800f17b824 */ /* 0x000fe200078e02ff */
[----:B------:R-:W-:Y:S01]  /*ba2d0*/  BSSY B1, `(.L_x_206) ;  /* 0x0000011000017945 */ /* 0x000fe20003800000 */
[----:B-1----:R-:W-:Y:S01]  /*ba2e0*/  FMUL R26, R22, UR27 ;  /* 0x0000001b161a7c20 */ /* 0x002fe20008400000 */
[----:B------:R-:W-:-:S04]  /*ba2f0*/  @!P3 IADD3 R22, P2, R20, R18, RZ ;  /* 0x000000121416b210 */ /* 0x000fc80007f5e0ff */
[----:B------:R-:W-:Y:S02]  /*ba300*/  @!P3 IADD3.X R23, R19, R21, R23, P2, !PT ;  /* 0x000000151317b210 */ /* 0x000fe400017fe417 */
[----:B------:R-:W-:-:S03]  /*ba310*/  F2FP.SATFINITE.E4M3.F32.PACK_AB_MERGE_C R21, RZ, R26, RZ ;  /* 0x0000001aff15723e */ /* 0x000fc600048070ff */
[----:B------:R-:W-:Y:S05]  /*ba320*/  @P1 BRA `(.L_x_207) ;  /* 0x00000000002c1947 */ /* 0x000fea0003800000 */
        /* <DEDUP_REMOVED lines=11> */
.L_x_207:
[----:B------:R-:W-:Y:S05]  /*ba3e0*/  BSYNC B1 ;  /* 0x0000000000017941 */ /* 0x000fea0003800000 */
.L_x_206:
[----:B0-----:R-:W3:Y:S04]  /*ba3f0*/  LDL.LU R18, [R1+0x1b3c] ;  /* 0x001b3c0001127983 */ /* 0x001ee80000300800 */
[----:B------:R-:W4:Y:S04]  /*ba400*/  LDL.LU R28, [R1+0x1b40] ;  /* 0x001b4000011c7983 */ /* 0x000f280000300800 */
[----:B------:R-:W2:Y:S01]  /*ba410*/  LDL.LU R34, [R1+0x1b44] ;  /* 0x001b440001227983 */ /* 0x000ea20000300800 */
[C---:B------:R-:W-:Y:S01]  /*ba420*/  ISETP.LT.OR P2, PT, R31.reuse, 0x161, !P4 ;  /* 0x000001611f00780c */ /* 0x040fe20006741670 */
[----:B------:R-:W-:Y:S01]  /*ba430*/  @!P0 IMAD.MOV.U32 R26, RZ, RZ, R24 ;  /* 0x000000ffff1a8224 */ /* 0x000fe200078e0018 */
[----:B------:R-:W-:Y:S01]  /*ba440*/  ISETP.LT.OR P1, PT, R31, 0x162, !P4 ;  /* 0x000001621f00780c */ /* 0x000fe20006721670 */
[----:B------:R-:W-:Y:S01]  /*ba450*/  @!P0 IMAD.MOV.U32 R27, RZ, RZ, R32 ;  /* 0x000000ffff1b8224 */ /* 0x000fe200078e0020 */
[----:B------:R-:W-:Y:S01]  /*ba460*/  BSSY B1, `(.L_x_208) ;  /* 0x000001f000017945 */ /* 0x000fe20003800000 */
[----:B------:R-:W-:-:S02]  /*ba470*/  @!P0 IMAD R30, R15, 0x180, RZ ;  /* 0x000001800f1e8824 */ /* 0x000fc400078e02ff */
[----:B------:R-:W-:-:S06]  /*ba480*/  @!P0 IMAD.WIDE.U32 R26, R14, 0x180, R26 ;  /* 0x000001800e1a8825 */ /* 0x000fcc00078e001a */
[----:B------:R-:W0:Y:S01]  /*ba490*/  @!P2 LDC.64 R20, c[0x0][0x5c0] ;  /* 0x00017000ff14ab82 */ /* 0x000e220000000a00 */
[----:B---3--:R-:W-:Y:S01]  /*ba4a0*/  FMUL R18, R18, UR27 ;  /* 0x0000001b12127c20 */ /* 0x008fe20008400000 */
[----:B----4-:R-:W-:-:S04]  /*ba4b0*/  FMUL R28, R28, UR27 ;  /* 0x0000001b1c1c7c20 */ /* 0x010fc80008400000 */
[----:B------:R-:W-:Y:S02]  /*ba4c0*/  F2FP.SATFINITE.E4M3.F32.PACK_AB_MERGE_C R29, RZ, R18, RZ ;  /* 0x00000012ff1d723e */ /* 0x000fe400048070ff */
[----:B------:R-:W1:Y:S01]  /*ba4d0*/  @!P1 LDC.64 R18, c[0x0][0x5c0] ;  /* 0x00017000ff129b82 */ /* 0x000e620000000a00 */
[----:B------:R-:W-:Y:S02]  /*ba4e0*/  F2FP.SATFINITE.E4M3.F32.PACK_AB_MERGE_C R33, RZ, R28, RZ ;  /* 0x0000001cff21723e */ /* 0x000fe400048070ff */
[----:B------:R3:W-:Y:S01]  /*ba4f0*/  @!P3 STG.E.U8 desc[UR30][R22.64+0x158], R29 ;  /* 0x0001581d1600b986 */ /* 0x0007e2000c10111e */
[----:B--2---:R-:W-:Y:S01]  /*ba500*/  @!P0 IADD3 R16, P3, R26, R16, RZ ;  /* 0x000000101a108210 */ /* 0x004fe20007f7e0ff */
[----:B------:R-:W-:-:S03]  /*ba510*/  FMUL R28, R34, UR27 ;  /* 0x0000001b221c7c20 */ /* 0x000fc60008400000 */
[----:B------:R-:W-:Y:S02]  /*ba520*/  @!P0 IADD3.X R17, R17, R27, R30, P3, !PT ;  /* 0x0000001b11118210 */ /* 0x000fe40001ffe41e */
[----:B------:R-:W-:-:S03]  /*ba530*/  ISETP.LT.OR P3, PT, R31, 0x159, !P5 ;  /* 0x000001591f00780c */ /* 0x000fc60006f61670 */
[----:B------:R2:W-:Y:S01]  /*ba540*/  @!P0 STG.E.U8 desc[UR30][R16.64+0x159], R33 ;  /* 0x0001592110008986 */ /* 0x0005e2000c10111e */
[----:B---3--:R-:W-:Y:S01]  /*ba550*/  F2FP.SATFINITE.E4M3.F32.PACK_AB_MERGE_C R23, RZ, R28, RZ ;  /* 0x0000001cff17723e */ /* 0x008fe200048070ff */
[----:B--2---:R-:W-:Y:S02]  /*ba560*/  @!P2 IMAD.MOV.U32 R16, RZ, RZ, R24 ;  /* 0x000000ffff10a224 */ /* 0x004fe400078e0018 */
[----:B------:R-:W-:Y:S02]  /*ba570*/  @!P2 IMAD.MOV.U32 R17, RZ, RZ, R32 ;  /* 0x000000ffff11a224 */ /* 0x000fe400078e0020 */
[----:B------:R-:W-:-:S04]  /*ba580*/  @!P2 IMAD.WIDE.U32 R26, R14, 0x180, R16 ;  /* 0x000001800e1aa825 */ /* 0x000fc800078e0010 */
        /* <DEDUP_REMOVED lines=12> */
.L_x_209:
[----:B------:R-:W-:Y:S05]  /*ba650*/  BSYNC B1 ;  /* 0x0000000000017941 */ /* 0x000fea0003800000 */
.L_x_208:
        /* <DEDUP_REMOVED lines=20> */
.L_x_211:
[----:B------:R-:W-:Y:S05]  /*ba7a0*/  BSYNC B1 ;  /* 0x0000000000017941 */ /* 0x000fea0003800000 */
.L_x_210:
        /* <DEDUP_REMOVED lines=11> */
[----:B--2---:R-:W-:Y:S01]  /*ba860*/  FMUL R16, R16, UR27 ;  /* 0x0000001b10107c20 */ /* 0x004fe20008400000 */
[----:B---3--:R-:W-:-:S04]  /*ba870*/  FMUL R28, R28, UR27 ;  /* 0x0000001b1c1c7c20 */ /* 0x008fc80008400000 */
[----:B------:R-:W-:Y:S02]  /*ba880*/  F2FP.SATFINITE.E4M3.F32.PACK_AB_MERGE_C R29, RZ, R16, RZ ;  /* 0x00000010ff1d723e */ /* 0x000fe400048070ff */
[----:B------:R-:W2:Y:S01]  /*ba890*/  @!P0 LDC.64 R16, c[0x0][0x5c0] ;  /* 0x00017000ff108b82 */ /* 0x000ea20000000a00 */
[----:B------:R-:W-:Y:S02]  /*ba8a0*/  F2FP.SATFINITE.E4M3.F32.PACK_AB_MERGE_C R33, RZ, R28, RZ ;  /* 0x0000001cff21723e */ /* 0x000fe400048070ff */
[----:B------:R3:W-:Y:S01]  /*ba8b0*/  @!P2 STG.E.U8 desc[UR30][R22.64+0x160], R29 ;  /* 0x0001601d1600a986 */ /* 0x0007e2000c10111e */
[----:B-1----:R-:W-:Y:S01]  /*ba8c0*/  @!P1 IADD3 R18, P2, R26, R18, RZ ;  /* 0x000000121a129210 */ /* 0x002fe20007f5e0ff */
[----:B----4-:R-:W-:-:S03]  /*ba8d0*/  FMUL R28, R34, UR27 ;  /* 0x0000001b221c7c20 */ /* 0x010fc60008400000 */
[----:B------:R-:W-:Y:S02]  /*ba8e0*/  @!P1 IADD3.X R19, R19, R27, R30, P2, !PT ;  /* 0x0000001b13139210 */ /* 0x000fe400017fe41e */
[----:B------:R-:W-:-:S03]  /*ba8f0*/  ISETP.LT.OR P2, PT, R31, 0x161, !P5 ;  /* 0x000001611f00780c */ /* 0x000fc60006f41670 */
[----:B------:R1:W-:Y:S01]  /*ba900*/  @!P1 STG.E.U8 desc[UR30][R18.64+0x161], R33 ;  /* 0x0001612112009986 */ /* 0x0003e2000c10111e */
[----:B---3--:R-:W-:Y:S01]  /*ba910*/  F2FP.SATFINITE.E4M3.F32.PACK_AB_MERGE_C R23, RZ, R28, RZ ;  /* 0x0000001cff17723e */ /* 0x008fe200048070ff */
[----:B-1----:R-:W-:Y:S02]  /*ba920*/  @!P3 IMAD.MOV.U32 R18, RZ, RZ, R24 ;  /* 0x000000ffff12b224 */ /* 0x002fe400078e0018 */
        /* <DEDUP_REMOVED lines=14> */
.L_x_213:
[----:B------:R-:W-:Y:S05]  /*baa10*/  BSYNC B1 ;  /* 0x0000000000017941 */ /* 0x000fea0003800000 */
.L_x_212:
[----:B0-----:R-:W3:Y:S01]  /*baa20*/  LDL.LU R18, [R1+0x1b58] ;  /* 0x001b580001127983 */ /* 0x001ee20000300800 */
[----:B------:R-:W-:Y:S01]  /*baa30*/  ISETP.LT.OR P1, PT, R31, 0x162, !P5 ;  /* 0x000001621f00780c */ /* 0x000fe20006f21670 */
[----:B------:R-:W-:Y:S01]  /*baa40*/  @!P3 IMAD R19, R15, 0x180, RZ ;  /* 0x000001800f13b824 */ /* 0x000fe200078e02ff */
[----:B------:R-:W-:Y:S01]  /*baa50*/  @!P3 IADD3 R22, P2, R26, R20, RZ ;  /* 0x000000141a16b210 */ /* 0x000fe20007f5e0ff */
        /* <DEDUP_REMOVED lines=16> */
.L_x_215:
[----:B------:R-:W-:Y:S05]  /*bab60*/  BSYNC B1 ;  /* 0x0000000000017941 */ /* 0x000fea0003800000 */
.L_x_214:
        /* <DEDUP_REMOVED lines=38> */
.L_x_217:
[----:B------:R-:W-:Y:S05]  /*badd0*/  BSYNC B1 ;  /* 0x0000000000017941 */ /* 0x000fea0003800000 */
.L_x_216:
        /* <DEDUP_REMOVED lines=20> */
.L_x_219:
[----:B------:R-:W-:Y:S05]  /*baf20*/  BSYNC B1 ;  /* 0x0000000000017941 */ /* 0x000fea0003800000 */
.L_x_218:
        /* <DEDUP_REMOVED lines=38> */
.L_x_221:
[----:B------:R-:W-:Y:S05]  /*bb190*/  BSYNC B1 ;  /* 0x0000000000017941 */ /* 0x000fea0003800000 */
.L_x_220:
        /* <DEDUP_REMOVED lines=20> */
.L_x_223:
[----:B------:R-:W-:Y:S05]  /*bb2e0*/  BSYNC B1 ;  /* 0x0000000000017941 */ /* 0x000fea0003800000 */
.L_x_222:
        /* <DEDUP_REMOVED lines=38> */
.L_x_225:
[----:B------:R-:W-:Y:S05]  /*bb550*/  BSYNC B1 ;  /* 0x0000000000017941 */ /* 0x000fea0003800000 */
.L_x_224:
        /* <DEDUP_REMOVED lines=20> */
.L_x_227:
[----:B------:R-:W-:Y:S05]  /*bb6a0*/  BSYNC B1 ;  /* 0x0000000000017941 */ /* 0x000fea0003800000 */
.L_x_226:
        /* <DEDUP_REMOVED lines=38> */
.L_x_229:
[----:B------:R-:W-:Y:S05]  /*bb910*/  BSYNC B1 ;  /* 0x0000000000017941 */ /* 0x000fea0003800000 */
.L_x_228:
        /* <DEDUP_REMOVED lines=20> */
.L_x_231:
[----:B------:R-:W-:Y:S05]  /*bba60*/  BSYNC B1 ;  /* 0x0000000000017941 */ /* 0x000fea0003800000 */
.L_x_230:
        /* <DEDUP_REMOVED lines=38> */
.L_x_233:
[----:B------:R-:W-:Y:S05]  /*bbcd0*/  BSYNC B1 ;  /* 0x0000000000017941 */ /* 0x000fea0003800000 */
.L_x_232:
        /* <DEDUP_REMOVED lines=20> */
.L_x_235:
[----:B------:R-:W-:Y:S05]  /*bbe20*/  BSYNC B1 ;  /* 0x0000000000017941 */ /* 0x000fea0003800000 */
.L_x_234:
        /* <DEDUP_REMOVED lines=38> */
.L_x_237:
[----:B------:R-:W-:Y:S05]  /*bc090*/  BSYNC B1 ;  /* 0x0000000000017941 */ /* 0x000fea0003800000 */
.L_x_236:
        /* <DEDUP_REMOVED lines=20> */
.L_x_239:
[----:B------:R-:W-:Y:S05]  /*bc1e0*/  BSYNC B1 ;  /* 0x0000000000017941 */ /* 0x000fea0003800000 */
.L_x_238:
[----:B0-----:R-:W3:Y:S04]  /*bc1f0*/  LDL.LU R18, [R1+0x1bbc] ;  /* 0x001bbc0001127983 */ /* 0x001ee80000300800 */
[----:B------:R-:W4:Y:S04]  /*bc200*/  LDL.LU R22, [R1+0x1bc0] ;  /* 0x001bc00001167983 */ /* 0x000f280000300800 */
[----:B------:R-:W2:Y:S01]  /*bc210*/  LDL.LU R30, [R1+0x1bc4] ;  /* 0x001bc400011e7983 */ /* 0x000ea20000300800 */
[C---:B------:R-:W-:Y:S01]  /*bc220*/  ISETP.LT.OR P2, PT, R31.reuse, 0x1a1, !P4 ;  /* 0x000001a11f00780c */ /* 0x040fe20006741670 */
[----:B------:R-:W-:Y:S01]  /*bc230*/  @!P0 IMAD.MOV.U32 R19, RZ, RZ, R32 ;  /* 0x000000ffff138224 */ /* 0x000fe200078e0020 */
[----:B------:R-:W-:Y:S01]  /*bc240*/  ISETP.LT.OR P1, PT, R31, 0x1a2, !P4 ;  /* 0x000001a21f00780c */ /* 0x000fe20006721670 */
[----:B------:R-:W-:Y:S01]  /*bc250*/  @!P0 IMAD R26, R15, 0x180, RZ ;  /* 0x000001800f1a8824 */ /* 0x000fe200078e02ff */
[----:B------:R-:W-:Y:S09]  /*bc260*/  BSSY B1, `(.L_x_240) ;  /* 0x000001f000017945 */ /* 0x000ff20003800000 */
[----:B------:R-:W0:Y:S08]  /*bc270*/  @!P2 LDC.64 R28, c[0x0][0x5c0] ;  /* 0x00017000ff1cab82 */ /* 0x000e300000000a00 */
[----:B------:R-:W1:Y:S01]  /*bc280*/  @!P1 LDC.64 R34, c[0x0][0x5c0] ;  /* 0x00017000ff229b82 */ /* 0x000e620000000a00 */
[----:B---3--:R-:W-:Y:S01]  /*bc290*/  FMUL R18, R18, UR27 ;  /* 0x0000001b12127c20 */ /* 0x008fe20008400000 */
[----:B----4-:R-:W-:-:S04]  /*bc2a0*/  FMUL R22, R22, UR27 ;  /* 0x0000001b16167c20 */ /* 0x010fc80008400000 */
[----:B------:R-:W-:Y:S01]  /*bc2b0*/  F2FP.SATFINITE.E4M3.F32.PACK_AB_MERGE_C R23, RZ, R18, RZ ;  /* 0x00000012ff17723e */ /* 0x000fe200048070ff */
[----:B------:R-:W-:Y:S01]  /*bc2c0*/  @!P0 IMAD.MOV.U32 R18, RZ, RZ, R24 ;  /* 0x000000ffff128224 */ /* 0x000fe200078e0018 */
[----:B------:R-:W-:-:S03]  /*bc2d0*/  F2FP.SATFINITE.E4M3.F32.PACK_AB_MERGE_C R27, RZ, R22, RZ ;  /* 0x00000016ff1b723e */ /* 0x000fc600048070ff */
[----:B------:R-:W-:Y:S01]  /*bc2e0*/  @!P0 IMAD.WIDE.U32 R18, R14, 0x180, R18 ;  /* 0x000001800e128825 */ /* 0x000fe200078e0012 */
[----:B------:R3:W-:Y:S03]  /*bc2f0*/  @!P3 STG.E.U8 desc[UR30][R20.64+0x198], R23 ;  /* 0x000198171400b986 */ /* 0x0007e6000c10111e */
[----:B--2---:R-:W-:Y:S01]  /*bc300*/  FMUL R22, R30, UR27 ;  /* 0x0000001b1e167c20 */ /* 0x004fe20008400000 */
[----:B------:R-:W-:-:S04]  /*bc310*/  @!P0 IADD3 R16, P3, R18, R16, RZ ;  /* 0x0000001012108210 */ /* 0x000fc80007f7e0ff */
[----:B------:R-:W-:Y:S02]  /*bc320*/  @!P0 IADD3.X R17, R17, R19, R26, P3, !PT ;  /* 0x0000001311118210 */ /* 0x000fe40001ffe41a */
[----:B------:R-:W-:Y:S02]  /*bc330*/  ISETP.LT.OR P3, PT, R31, 0x199, !P5 ;  /* 0x000001991f00780c */ /* 0x000fe40006f61670 */
[----:B---3--:R-:W-:Y:S01]  /*bc340*/  F2FP.SATFINITE.E4M3.F32.PACK_AB_MERGE_C R21, RZ, R22, RZ ;  /* 0x00000016ff15723e */ /* 0x008fe200048070ff */
[----:B------:R2:W-:Y:S02]  /*bc350*/  @!P0 STG.E.U8 desc[UR30][R16.64+0x199], R27 ;  /* 0x0001991b10008986 */ /* 0x0005e4000c10111e */
[----:B--2---:R-:W-:Y:S02]  /*bc360*/  @!P2 IMAD.MOV.U32 R16, RZ, RZ, R24 ;  /* 0x000000ffff10a224 */ /* 0x004fe400078e0018 */
[----:B------:R-:W-:Y:S02]  /*bc370*/  @!P2 IMAD.MOV.U32 R17, RZ, RZ, R32 ;  /* 0x000000ffff11a224 */ /* 0x000fe400078e0020 */
[----:B------:R-:W-:-:S04]  /*bc380*/  @!P2 IMAD.WIDE.U32 R18, R14, 0x180, R16 ;  /* 0x000001800e12a825 */ /* 0x000fc800078e0010 */
[----:B01----:R-:W-:Y:S05]  /*bc390*/  @P3 BRA `(.L_x_241) ;  /* 0x00000000002c3947 */ /* 0x003fea0003800000 */
        /* <DEDUP_REMOVED lines=11> */
.L_x_241:
[----:B------:R-:W-:Y:S05]  /*bc450*/  BSYNC B1 ;  /* 0x0000000000017941 */ /* 0x000fea0003800000 */
.L_x_240:
        /* <DEDUP_REMOVED lines=20> */
.L_x_243:
[----:B------:R-:W-:Y:S05]  /*bc5a0*/  BSYNC B1 ;  /* 0x0000000000017941 */ /* 0x000fea0003800000 */
.L_x_242:
[----:B0-----:R-:W2:Y:S04]  /*bc5b0*/  LDL.LU R16, [R1+0x1bcc] ;  /* 0x001bcc0001107983 */ /* 0x001ea80000300800 */
[----:B------:R-:W3:Y:S04]  /*bc5c0*/  LDL.LU R20, [R1+0x1bd0] ;  /* 0x001bd00001147983 */ /* 0x000ee80000300800 */
[----:B------:R-:W4:Y:S01]  /*bc5d0*/  LDL.LU R22, [R1+0x1bd4] ;  /* 0x001bd40001167983 */ /* 0x000f220000300800 */
[C---:B------:R-:W-:Y:S01]  /*bc5e0*/  ISETP.LT.OR P3, PT, R31.reuse, 0x1a9, !P4 ;  /* 0x000001a91f00780c */ /* 0x040fe20006761670 */
[----:B------:R-:W-:Y:S01]  /*bc5f0*/  @!P1 IMAD.MOV.U32 R17, RZ, RZ, R32 ;  /* 0x000000ffff119224 */ /* 0x000fe200078e0020 */
[----:B------:R-:W-:Y:S01]  /*bc600*/  ISETP.LT.OR P0, PT, R31, 0x1aa, !P4 ;  /* 0x000001aa1f00780c */ /* 0x000fe20006701670 */
[----:B------:R-:W-:Y:S01]  /*bc610*/  @!P1 IMAD R21, R15, 0x180, RZ ;  /* 0x000001800f159824 */ /* 0x000fe200078e02ff */
[----:B------:R-:W-:Y:S09]  /*bc620*/  BSSY B1, `(.L_x_244) ;  /* 0x000001f000017945 */ /* 0x000ff20003800000 */
[----:B------:R-:W0:Y:S08]  /*bc630*/  @!P3 LDC.64 R28, c[0x0][0x5c0] ;  /* 0x00017000ff1cbb82 */ /* 0x000e300000000a00 */
[----:B------:R-:W1:Y:S01]  /*bc640*/  @!P0 LDC.64 R36, c[0x0][0x5c0] ;  /* 0x00017000ff248b82 */ /* 0x000e620000000a00 */
[----:B--2---:R-:W-:Y:S01]  /*bc650*/  FMUL R16, R16, UR27 ;  /* 0x0000001b10107c20 */ /* 0x004fe20008400000 */
[----:B---3--:R-:W-:-:S04]  /*bc660*/  FMUL R20, R20, UR27 ;  /* 0x0000001b14147c20 */ /* 0x008fc80008400000 */
[----:B------:R-:W-:Y:S01]  /*bc670*/  F2FP.SATFINITE.E4M3.F32.PACK_AB_MERGE_C R23, RZ, R16, RZ ;  /* 0x00000010ff17723e */ /* 0x000fe200048070ff */
[----:B------:R-:W-:Y:S02]  /*bc680*/  @!P1 IMAD.MOV.U32 R16, RZ, RZ, R24 ;  /* 0x000000ffff109224 */ /* 0x000fe400078e0018 */
[----:B----4-:R-:W-:Y:S01]  /*bc690*/  FMUL R22, R22, UR27 ;  /* 0x0000001b16167c20 */ /* 0x010fe20008400000 */
[----:B------:R-:W-:Y:S01]  /*bc6a0*/  F2FP.SATFINITE.E4M3.F32.PACK_AB_MERGE_C R27, RZ, R20, RZ ;  /* 0x00000014ff1b723e */ /* 0x000fe200048070ff */
[----:B------:R-:W-:Y:S01]  /*bc6b0*/  @!P1 IMAD.WIDE.U32 R16, R14, 0x180, R16 ;  /* 0x000001800e109825 */ /* 0x000fe200078e0010 */
[----:B------:R2:W-:Y:S02]  /*bc6c0*/  @!P2 STG.E.U8 desc[UR30][R18.64+0x1a0], R23 ;  /* 0x0001a0171200a986 */ /* 0x0005e4000c10111e */
[----:B------:R-:W-:-:S04]  /*bc6d0*/  @!P1 IADD3 R16, P2, R16, R34, RZ ;  /* 0x0000002210109210 */ /* 0x000fc80007f5e0ff */
[----:B------:R-:W-:Y:S02]  /*bc6e0*/  @!P1 IADD3.X R17, R35, R17, R21, P2, !PT ;  /* 0x0000001123119210 */ /* 0x000fe400017fe415 */
[----:B------:R-:W-:Y:S02]  /*bc6f0*/  ISETP.LT.OR P2, PT, R31, 0x1a1, !P5 ;  /* 0x000001a11f00780c */ /* 0x000fe40006f41670 */
[----:B--2---:R-:W-:Y:S01]  /*bc700*/  F2FP.SATFINITE.E4M3.F32.PACK_AB_MERGE_C R19, RZ, R22, RZ ;  /* 0x00000016ff13723e */ /* 0x004fe200048070ff */
        /* <DEDUP_REMOVED lines=16> */
.L_x_245:
[----:B------:R-:W-:Y:S05]  /*bc810*/  BSYNC B1 ;  /* 0x0000000000017941 */ /* 0x000fea0003800000 */
.L_x_244:
        /* <DEDUP_REMOVED lines=20> */
.L_x_247:
[----:B------:R-:W-:Y:S05]  /*bc960*/  BSYNC B1 ;  /* 0x0000000000017941 */ /* 0x000fea0003800000 */
.L_x_246:
        /* <DEDUP_REMOVED lines=38> */
.L_x_249:
[----:B------:R-:W-:Y:S05]  /*bcbd0*/  BSYNC B1 ;  /* 0x0000000000017941 */ /* 0x000fea0003800000 */
.L_x_248:
        /* <DEDUP_REMOVED lines=20> */
.L_x_251:
[----:B------:R-:W-:Y:S05]  /*bcd20*/  BSYNC B1 ;  /* 0x0000000000017941 */ /* 0x000fea0003800000 */
.L_x_250:
        /* <DEDUP_REMOVED lines=38> */
.L_x_253:
[----:B------:R-:W-:Y:S05]  /*bcf90*/  BSYNC B1 ;  /* 0x0000000000017941 */ /* 0x000fea0003800000 */
.L_x_252:
        /* <DEDUP_REMOVED lines=20> */
.L_x_255:
[----:B------:R-:W-:Y:S05]  /*bd0e0*/  BSYNC B1 ;  /* 0x0000000000017941 */ /* 0x000fea0003800000 */
.L_x_254:
        /* <DEDUP_REMOVED lines=38> */
.L_x_257:
[----:B------:R-:W-:Y:S05]  /*bd350*/  BSYNC B1 ;  /* 0x0000000000017941 */ /* 0x000fea0003800000 */
.L_x_256:
        /* <DEDUP_REMOVED lines=20> */
.L_x_259:
[----:B------:R-:W-:Y:S05]  /*bd4a0*/  BSYNC B1 ;  /* 0x0000000000017941 */ /* 0x000fea0003800000 */
.L_x_258:
        /* <DEDUP_REMOVED lines=38> */
.L_x_261:
[----:B------:R-:W-:Y:S05]  /*bd710*/  BSYNC B1 ;  /* 0x0000000000017941 */ /* 0x000fea0003800000 */
.L_x_260:
        /* <DEDUP_REMOVED lines=20> */
.L_x_263:
[----:B------:R-:W-:Y:S05]  /*bd860*/  BSYNC B1 ;  /* 0x0000000000017941 */ /* 0x000fea0003800000 */
.L_x_262:
        /* <DEDUP_REMOVED lines=38> */
.L_x_265:
[----:B------:R-:W-:Y:S05]  /*bdad0*/  BSYNC B1 ;  /* 0x0000000000017941 */ /* 0x000fea0003800000 */
.L_x_264:
        /* <DEDUP_REMOVED lines=20> */
.L_x_267:
[----:B------:R-:W-:Y:S05]  /*bdc20*/  BSYNC B1 ;  /* 0x0000000000017941 */ /* 0x000fea0003800000 */
.L_x_266:
        /* <DEDUP_REMOVED lines=38> */
.L_x_269:
[----:B------:R-:W-:Y:S05]  /*bde90*/  BSYNC B1 ;  /* 0x0000000000017941 */ /* 0x000fea0003800000 */
.L_x_268:
        /* <DEDUP_REMOVED lines=20> */
.L_x_271:
[----:B------:R-:W-:Y:S05]  /*bdfe0*/  BSYNC B1 ;  /* 0x0000000000017941 */ /* 0x000fea0003800000 */
.L_x_270:
        /* <DEDUP_REMOVED lines=38> */
.L_x_273:
[----:B------:R-:W-:Y:S05]  /*be250*/  BSYNC B1 ;  /* 0x0000000000017941 */ /* 0x000fea0003800000 */
.L_x_272:
        /* <DEDUP_REMOVED lines=20> */
.L_x_275:
[----:B------:R-:W-:Y:S05]  /*be3a0*/  BSYNC B1 ;  /* 0x0000000000017941 */ /* 0x000fea0003800000 */
.L_x_274:
        /* <DEDUP_REMOVED lines=38> */
.L_x_277:
[----:B------:R-:W-:Y:S05]  /*be610*/  BSYNC B1 ;  /* 0x0000000000017941 */ /* 0x000fea0003800000 */
.L_x_276:
        /* <DEDUP_REMOVED lines=20> */
.L_x_279:
[----:B------:R-:W-:Y:S05]  /*be760*/  BSYNC B1 ;  /* 0x0000000000017941 */ /* 0x000fea0003800000 */
.L_x_278:
[----:B0-----:R-:W2:Y:S04]  /*be770*/  LDL.LU R16, [R1+0x1c5c] ;  /* 0x001c5c0001107983 */ /* 0x001ea80000300800 */
[----:B------:R-:W3:Y:S04]  /*be780*/  LDL.LU R20, [R1+0x1c60] ;  /* 0x001c600001147983 */ /* 0x000ee80000300800 */
[----:B------:R-:W4:Y:S01]  /*be790*/  LDL.LU R26, [R1+0x1c64] ;  /* 0x001c6400011a7983 */ /* 0x000f220000300800 */
[----:B------:R-:W-:Y:S01]  /*be7a0*/  @!P0 IMAD.MOV.U32 R17, RZ, RZ, R32 ;  /* 0x000000ffff118224 */ /* 0x000fe200078e0020 */
[----:B------:R-:W-:Y:S01]  /*be7b0*/  ISETP.LT.OR P2, PT, R31, 0x1f1, !P4 ;  /* 0x000001f11f00780c */ /* 0x000fe20006741670 */
[----:B------:R-:W-:Y:S01]  /*be7c0*/  @!P0 IMAD R22, R15, 0x180, RZ ;  /* 0x000001800f168824 */ /* 0x000fe200078e02ff */
[----:B------:R-:W-:Y:S01]  /*be7d0*/  ISETP.LT.OR P1, PT, R31, 0x1f2, !P4 ;  /* 0x000001f21f00780c */ /* 0x000fe20006721670 */
[----:B------:R-:W-:Y:S10]  /*be7e0*/  BSSY B1, `(.L_x_280) ;  /* 0x000001c000017945 */ /* 0x000ff40003800000 */
[----:B------:R-:W0:Y:S08]  /*be7f0*/  @!P2 LDC.64 R28, c[0x0][0x5c0] ;  /* 0x00017000ff1cab82 */ /* 0x000e300000000a00 */
[----:B------:R-:W1:Y:S01]  /*be800*/  @!P1 LDC.64 R34, c[0x0][0x5c0] ;  /* 0x00017000ff229b82 */ /* 0x000e620000000a00 */
[----:B--2---:R-:W-:Y:S01]  /*be810*/  FMUL R16, R16, UR27 ;  /* 0x0000001b10107c20 */ /* 0x004fe20008400000 */
[----:B---3--:R-:W-:-:S04]  /*be820*/  FMUL R20, R20, UR27 ;  /* 0x0000001b14147c20 */ /* 0x008fc80008400000 */
[----:B------:R-:W-:Y:S01]  /*be830*/  F2FP.SATFINITE.E4M3.F32.PACK_AB_MERGE_C R21, RZ, R16, RZ ;  /* 0x00000010ff15723e */ /* 0x000fe200048070ff */
[----:B------:R-:W-:Y:S01]  /*be840*/  @!P0 IMAD.MOV.U32 R16, RZ, RZ, R24 ;  /* 0x000000ffff108224 */ /* 0x000fe200078e0018 */
[----:B------:R-:W-:-:S03]  /*be850*/  F2FP.SATFINITE.E4M3.F32.PACK_AB_MERGE_C R23, RZ, R20, RZ ;  /* 0x00000014ff17723e */ /* 0x000fc600048070ff */
[----:B------:R-:W-:Y:S01]  /*be860*/  @!P0 IMAD.WIDE.U32 R16, R14, 0x180, R16 ;  /* 0x000001800e108825 */ /* 0x000fe200078e0010 */
[----:B------:R2:W-:Y:S03]  /*be870*/  @!P3 STG.E.U8 desc[UR30][R18.64+0x1e8], R21 ;  /* 0x0001e8151200b986 */ /* 0x0005e6000c10111e */
[----:B----4-:R-:W-:Y:S01]  /*be880*/  FMUL R20, R26, UR27 ;  /* 0x0000001b1a147c20 */ /* 0x010fe20008400000 */
[----:B------:R-:W-:-:S04]  /*be890*/  @!P0 IADD3 R16, P3, R16, R36, RZ ;  /* 0x0000002410108210 */ /* 0x000fc80007f7e0ff */
[----:B------:R-:W-:Y:S02]  /*be8a0*/  F2FP.SATFINITE.E4M3.F32.PACK_AB_MERGE_C R27, RZ, R20, RZ ;  /* 0x00000014ff1b723e */ /* 0x000fe400048070ff */
[----:B------:R-:W-:Y:S02]  /*be8b0*/  @!P0 IADD3.X R17, R37, R17, R22, P3, !PT ;  /* 0x0000001125118210 */ /* 0x000fe40001ffe416 */
[----:B------:R-:W-:-:S03]  /*be8c0*/  ISETP.LT.OR P3, PT, R31, 0x1e9, !P5 ;  /* 0x000001e91f00780c */ /* 0x000fc60006f61670 */
[----:B------:R2:W-:Y:S10]  /*be8d0*/  @!P0 STG.E.U8 desc[UR30][R16.64+0x1e9], R23 ;  /* 0x0001e91710008986 */ /* 0x0005f4000c10111e */
[----:B01----:R-:W-:Y:S05]  /*be8e0*/  @P3 BRA `(.L_x_281) ;  /* 0x00000000002c3947 */ /* 0x003fea0003800000 */
[----:B--2---:R-:W-:Y:S01]  /*be8f0*/  IMAD.MOV.U32 R16, RZ, RZ, R24 ;  /* 0x000000ffff107224 */ /* 0x004fe200078e0018 */
        /* <DEDUP_REMOVED lines=10> */
.L_x_281:
[----:B------:R-:W-:Y:S05]  /*be9a0*/  BSYNC B1 ;  /* 0x0000000000017941 */ /* 0x000fea0003800000 */
.L_x_280:
[----:B0-2---:R-:W2:Y:S01]  /*be9b0*/  LDL.LU R16, [R1+0x1c68] ;  /* 0x001c680001107983 */ /* 0x005ea20000300800 */
[----:B------:R-:W-:Y:S01]  /*be9c0*/  ISETP.LT.OR P0, PT, R31, 0x1ea, !P5 ;  /* 0x000001ea1f00780c */ /* 0x000fe20006f01670 */
[----:B------:R-:W-:Y:S01]  /*be9d0*/  BSSY B1, `(.L_x_282) ;  /* 0x000000f000017945 */ /* 0x000fe20003800000 */
[----:B--2---:R-:W-:-:S05]  /*be9e0*/  FMUL R16, R16, UR27 ;  /* 0x0000001b10107c20 */ /* 0x004fca0008400000 */
[----:B------:R-:W-:-:S06]  /*be9f0*/  F2FP.SATFINITE.E4M3.F32.PACK_AB_MERGE_C R19, RZ, R16, RZ ;  /* 0x00000010ff13723e */ /* 0x000fcc00048070ff */
        /* <DEDUP_REMOVED lines=12> */
.L_x_283:
[----:B------:R-:W-:Y:S05]  /*beac0*/  BSYNC B1 ;  /* 0x0000000000017941 */ /* 0x000fea0003800000 */
.L_x_282:
[----:B------:R-:W2:Y:S04]  /*bead0*/  LDL.LU R18, [R1+0x1c6c] ;  /* 0x001c6c0001127983 */ /* 0x000ea80000300800 */
[----:B------:R-:W3:Y:S04]  /*beae0*/  LDL.LU R22, [R1+0x1c70] ;  /* 0x001c700001167983 */ /* 0x000ee80000300800 */
[----:B------:R-:W4:Y:S01]  /*beaf0*/  LDL.LU R26, [R1+0x1c74] ;  /* 0x001c7400011a7983 */ /* 0x000f220000300800 */
[----:B0-----:R-:W-:Y:S01]  /*beb00*/  @!P2 IMAD.MOV.U32 R16, RZ, RZ, R24 ;  /* 0x000000ffff10a224 */ /* 0x001fe200078e0018 */
[C---:B------:R-:W-:Y:S01]  /*beb10*/  ISETP.LT.OR P0, PT, R31.reuse, 0x1f9, !P4 ;  /* 0x000001f91f00780c */ /* 0x040fe20006701670 */
[----:B------:R-:W-:Y:S01]  /*beb20*/  @!P2 IMAD.MOV.U32 R17, RZ, RZ, R32 ;  /* 0x000000ffff11a224 */ /* 0x000fe200078e0020 */
[----:B------:R-:W-:Y:S01]  /*beb30*/  ISETP.LT.OR P4, PT, R31, 0x1fa, !P4 ;  /* 0x000001fa1f00780c */ /* 0x000fe20006781670 */
[----:B------:R-:W-:Y:S01]  /*beb40*/  @!P2 IMAD R21, R15, 0x180, RZ ;  /* 0x000001800f15a824 */ /* 0x000fe200078e02ff */
[----:B------:R-:W-:Y:S01]  /*beb50*/  BSSY B1, `(.L_x_284) ;  /* 0x0000021000017945 */ /* 0x000fe20003800000 */
[----:B------:R-:W-:-:S04]  /*beb60*/  @!P2 IMAD.WIDE.U32 R16, R14, 0x180, R16 ;  /* 0x000001800e10a825 */ /* 0x000fc800078e0010 */
[----:B------:R-:W-:Y:S01]  /*beb70*/  @!P1 IMAD.MOV.U32 R19, RZ, RZ, R32 ;  /* 0x000000ffff139224 */ /* 0x000fe200078e0020 */
[----:B------:R-:W-:-:S03]  /*beb80*/  @!P2 IADD3 R16, P3, R16, R28, RZ ;  /* 0x0000001c1010a210 */ /* 0x000fc60007f7e0ff */
[----:B------:R-:W0:Y:S01]  /*beb90*/  @!P0 LDC.64 R36, c[0x0][0x5c0] ;  /* 0x00017000ff248b82 */ /* 0x000e220000000a00 */
[----:B------:R-:W-:-:S07]  /*beba0*/  @!P2 IADD3.X R17, R29, R17, R21, P3, !PT ;  /* 0x000000111d11a210 */ /* 0x000fce0001ffe415 */
[----:B------:R-:W1:Y:S01]  /*bebb0*/  @!P4 LDC.64 R38, c[0x0][0x5c0] ;  /* 0x00017000ff26cb82 */ /* 0x000e620000000a00 */
[----:B--2---:R-:W-:Y:S01]  /*bebc0*/  FMUL R20, R18, UR27 ;  /* 0x0000001b12147c20 */ /* 0x004fe20008400000 */
[----:B------:R-:W-:-:S04]  /*bebd0*/  @!P1 IMAD.MOV.U32 R18, RZ, RZ, R24 ;  /* 0x000000ffff129224 */ /* 0x000fc800078e0018 */
[----:B------:R-:W-:Y:S01]  /*bebe0*/  @!P1 IMAD.WIDE.U32 R18, R14, 0x180, R18 ;  /* 0x000001800e129825 */ /* 0x000fe200078e0012 */
[----:B------:R-:W-:-:S03]  /*bebf0*/  F2FP.SATFINITE.E4M3.F32.PACK_AB_MERGE_C R21, RZ, R20, RZ ;  /* 0x00000014ff15723e */ /* 0x000fc600048070ff */
[----:B---3--:R-:W-:Y:S01]  /*bec00*/  FMUL R20, R22, UR27 ;  /* 0x0000001b16147c20 */ /* 0x008fe20008400000 */
[----:B------:R-:W-:Y:S01]  /*bec10*/  @!P1 IMAD R22, R15, 0x180, RZ ;  /* 0x000001800f169824 */ /* 0x000fe200078e02ff */
[----:B------:R-:W-:Y:S01]  /*bec20*/  @!P1 IADD3 R18, P3, R18, R34, RZ ;  /* 0x0000002212129210 */ /* 0x000fe20007f7e0ff */
[----:B------:R2:W-:Y:S02]  /*bec30*/  @!P2 STG.E.U8 desc[UR30][R16.64+0x1f0], R21 ;  /* 0x0001f0151000a986 */ /* 0x0005e4000c10111e */
[----:B------:R-:W-:Y:S01]  /*bec40*/  F2FP.SATFINITE.E4M3.F32.PACK_AB_MERGE_C R23, RZ, R20, RZ ;  /* 0x00000014ff17723e */ /* 0x000fe200048070ff */
[----:B----4-:R-:W-:Y:S01]  /*bec50*/  FMUL R20, R26, UR27 ;  /* 0x0000001b1a147c20 */ /* 0x010fe20008400000 */
[----:B------:R-:W-:Y:S02]  /*bec60*/  @!P1 IADD3.X R19, R35, R19, R22, P3, !PT ;  /* 0x0000001323139210 */ /* 0x000fe40001ffe416 */
[----:B------:R-:W-:Y:S02]  /*bec70*/  ISETP.LT.OR P2, PT, R31, 0x1f1, !P5 ;  /* 0x000001f11f00780c */ /* 0x000fe40006f41670 */
[----:B------:R-:W-:Y:S01]  /*bec80*/  F2FP.SATFINITE.E4M3.F32.PACK_AB_MERGE_C R27, RZ, R20, RZ ;  /* 0x00000014ff1b723e */ /* 0x000fe200048070ff */
        /* <DEDUP_REMOVED lines=13> */
.L_x_285:
[----:B------:R-:W-:Y:S05]  /*bed60*/  BSYNC B1 ;  /* 0x0000000000017941 */ /* 0x000fea0003800000 */
.L_x_284:
[----:B0-2---:R-:W2:Y:S04]  /*bed70*/  LDL.LU R16, [R1+0x1c7c] ;  /* 0x001c7c0001107983 */ /* 0x005ea80000300800 */
[----:B------:R-:W3:Y:S04]  /*bed80*/  LDL.LU R23, [R1+0x1c80] ;  /* 0x001c800001177983 */ /* 0x000ee80000300800 */
[----:B------:R-:W4:Y:S01]  /*bed90*/  LDL.LU R27, [R1+0x1c78] ;  /* 0x001c7800011b7983 */ /* 0x000f220000300800 */
[----:B------:R-:W-:Y:S01]  /*beda0*/  @!P0 IMAD.MOV.U32 R17, RZ, RZ, R32 ;  /* 0x000000ffff118224 */ /* 0x000fe200078e0020 */
[----:B------:R-:W-:Y:S01]  /*bedb0*/  ISETP.LT.OR P1, PT, R31, 0x1f2, !P5 ;  /* 0x000001f21f00780c */ /* 0x000fe20006f21670 */
[----:B------:R-:W-:Y:S01]  /*bedc0*/  @!P4 IMAD.MOV.U32 R18, RZ, RZ, R24 ;  /* 0x000000ffff12c224 */ /* 0x000fe200078e0018 */
[----:B------:R-:W-:Y:S01]  /*bedd0*/  BSSY B1, `(.L_x_286) ;  /* 0x000001d000017945 */ /* 0x000fe20003800000 */
[----:B------:R-:W-:-:S02]  /*bede0*/  @!P4 IMAD.MOV.U32 R19, RZ, RZ, R32 ;  /* 0x000000ffff13c224 */ /* 0x000fc400078e0020 */
[----:B------:R-:W-:Y:S02]  /*bedf0*/  @!P4 IMAD R26, R15, 0x180, RZ ;  /* 0x000001800f1ac824 */ /* 0x000fe400078e02ff */
[----:B------:R-:W-:-:S04]  /*bee00*/  @!P4 IMAD.WIDE.U32 R20, R14, 0x180, R18 ;  /* 0x000001800e14c825 */ /* 0x000fc800078e0012 */
[----:B------:R-:W-:Y:S01]  /*bee10*/  @!P0 IMAD R19, R15, 0x180, RZ ;  /* 0x000001800f138824 */ /* 0x000fe200078e02ff */
[----:B------:R-:W-:-:S04]  /*bee20*/  @!P4 IADD3 R20, P3, R20, R38, RZ ;  /* 0x000000261414c210 */ /* 0x000fc80007f7e0ff */
[----:B------:R-:W-:Y:S01]  /*bee30*/  @!P4 IADD3.X R21, R39, R21, R26, P3, !PT ;  /* 0x000000152715c210 */ /* 0x000fe20001ffe41a */
[----:B--2---:R-:W-:Y:S01]  /*bee40*/  FMUL R22, R16, UR27 ;  /* 0x0000001b10167c20 */ /* 0x004fe20008400000 */
[----:B------:R-:W-:Y:S02]  /*bee50*/  @!P0 IMAD.MOV.U32 R16, RZ, RZ, R24 ;  /* 0x000000ffff108224 */ /* 0x000fe400078e0018 */
[----:B---3--:R-:W-:Y:S02]  /*bee60*/  FMUL R23, R23, UR27 ;  /* 0x0000001b17177c20 */ /* 0x008fe40008400000 */
[----:B------:R-:W-:-:S03]  /*bee70*/  @!P0 IMAD.WIDE.U32 R16, R14, 0x180, R16 ;  /* 0x000001800e108825 */ /* 0x000fc600078e0010 */
[----:B------:R-:W-:Y:S02]  /*bee80*/  F2FP.SATFINITE.E4M3.F32.PACK_AB_MERGE_C R29, RZ, R23, RZ ;  /* 0x00000017ff1d723e */ /* 0x000fe400048070ff */
[----:B------:R-:W-:Y:S01]  /*bee90*/  @!P0 IADD3 R18, P2, R16, R36, RZ ;  /* 0x0000002410128210 */ /* 0x000fe20007f5e0ff */
[----:B----4-:R-:W-:Y:S01]  /*beea0*/  FMUL R16, R27, UR27 ;  /* 0x0000001b1b107c20 */ /* 0x010fe20008400000 */
[----:B------:R-:W-:Y:S02]  /*beeb0*/  F2FP.SATFINITE.E4M3.F32.PACK_AB_MERGE_C R27, RZ, R22, RZ ;  /* 0x00000016ff1b723e */ /* 0x000fe400048070ff */
[----:B------:R-:W-:Y:S02]  /*beec0*/  @!P0 IADD3.X R19, R37, R17, R19, P2, !PT ;  /* 0x0000001125138210 */ /* 0x000fe400017fe413 */
        /* <DEDUP_REMOVED lines=13> */
.L_x_287:
[----:B------:R-:W-:Y:S05]  /*befa0*/  BSYNC B1 ;  /* 0x0000000000017941 */ /* 0x000fea0003800000 */
.L_x_286:
[----:B0-----:R-:W2:Y:S04]  /*befb0*/  LDL.LU R16, [R1+0x1c84] ;  /* 0x001c840001107983 */ /* 0x001ea80000300800 */
[----:B------:R-:W3:Y:S01]  /*befc0*/  LDL.LU R17, [R1+0x1c88] ;  /* 0x001c880001117983 */ /* 0x000ee20000300800 */
[----:B------:R-:W-:Y:S03]  /*befd0*/  BSSY B1, `(.L_x_288) ;  /* 0x0000014000017945 */ /* 0x000fe60003800000 */
[----:B------:R0:W-:Y:S01]  /*befe0*/  @!P0 STG.E.U8 desc[UR30][R18.64+0x1f8], R27 ;  /* 0x0001f81b12008986 */ /* 0x0001e2000c10111e */
[C---:B------:R-:W-:Y:S02]  /*beff0*/  ISETP.LT.OR P0, PT, R31.reuse, 0x1f9, !P5 ;  /* 0x000001f91f00780c */ /* 0x040fe40006f01670 */
[----:B------:R-:W-:Y:S01]  /*bf000*/  ISETP.LT.OR P5, PT, R31, 0x1fa, !P5 ;  /* 0x000001fa1f00780c */ /* 0x000fe20006fa1670 */
[----:B------:R0:W-:Y:S01]  /*bf010*/  @!P4 STG.E.U8 desc[UR30][R20.64+0x1f9], R29 ;  /* 0x0001f91d1400c986 */ /* 0x0001e2000c10111e */
[----:B--2---:R-:W-:Y:S01]  /*bf020*/  FMUL R16, R16, UR27 ;  /* 0x0000001b10107c20 */ /* 0x004fe20008400000 */
[----:B---3--:R-:W-:-:S04]  /*bf030*/  FMUL R22, R17, UR27 ;  /* 0x0000001b11167c20 */ /* 0x008fc80008400000 */
[----:B------:R-:W-:-:S04]  /*bf040*/  F2FP.SATFINITE.E4M3.F32.PACK_AB_MERGE_C R23, RZ, R16, RZ ;  /* 0x00000010ff17723e */ /* 0x000fc800048070ff */
        /* <DEDUP_REMOVED lines=12> */
.L_x_289:
[----:B------:R-:W-:Y:S05]  /*bf110*/  BSYNC B1 ;  /* 0x0000000000017941 */ /* 0x000fea0003800000 */
.L_x_288:
[----:B0-----:R-:W-:Y:S01]  /*bf120*/  F2FP.SATFINITE.E4M3.F32.PACK_AB_MERGE_C R17, RZ, R22, RZ ;  /* 0x00000016ff11723e */ /* 0x001fe200048070ff */
[----:B------:R-:W-:Y:S06]  /*bf130*/  @P5 BRA `(.L_x_35) ;  /* 0x0000000000285947 */ /* 0x000fec0003800000 */
[----:B------:R-:W-:Y:S01]  /*bf140*/  IMAD.MOV.U32 R25, RZ, RZ, R32 ;  /* 0x000000ffff197224 */ /* 0x000fe200078e0020 */
[----:B------:R-:W-:Y:S01]  /*bf150*/  ULDC.64 UR14, c[0x0][0x5c0] ;  /* 0x00017000000e7ab9 */ /* 0x000fe20000000a00 */
        /* <DEDUP_REMOVED lines=8> */
.L_x_35:
[----:B------:R-:W-:Y:S05]  /*bf1e0*/  BSYNC B0 ;  /* 0x0000000000007941 */ /* 0x000fea0003800000 */
.L_x_31:
[----:B-1----:R-:W2:Y:S04]  /*bf1f0*/  LDL.LU R15, [R1+0x1c94] ;  /* 0x001c9400010f7983 */ /* 0x002ea80000300800 */
[----:B------:R-:W2:Y:S01]  /*bf200*/  LDL.LU R14, [R1+0x1c98] ;  /* 0x001c9800010e7983 */ /* 0x000ea20000300800 */
[----:B------:R-:W-:Y:S01]  /*bf210*/  ULDC UR14, c[0x0][0xc] ;  /* 0x00000300000e7ab9 */ /* 0x000fe20000000800 */
[----:B------:R-:W-:Y:S01]  /*bf220*/  ULDC UR15, c[0x0][0x10] ;  /* 0x00000400000f7ab9 */ /* 0x000fe20000000800 */
[----:B0-----:R-:W2:Y:S01]  /*bf230*/  LDC R17, c[0x0][0x14] ;  /* 0x00000500ff117b82 */ /* 0x001ea20000000800 */
[----:B------:R-:W-:Y:S01]  /*bf240*/  UIMAD.WIDE.U32 UR14, UR14, UR15, URZ ;  /* 0x0000000f0e0e72a5 */ /* 0x000fe2000f8e003f */
[----:B------:R0:W5:Y:S01]  /*bf250*/  LDL R38, [R1+0x5fc] ;  /* 0x0005fc0001267983 */ /* 0x0001620000100800 */
[----:B------:R-:W-:-:S04]  /*bf260*/  UMOV UR28, 0xffffffff ;  /* 0xffffffff001c7882 */ /* 0x000fc80000000000 */
[----:B--2---:R-:W-:-:S04]  /*bf270*/  IMAD.WIDE.U32 R14, R17, UR14, R14 ;  /* 0x0000000e110e7c25 */ /* 0x004fc8000f8e000e */
[----:B------:R-:W-:Y:S01]  /*bf280*/  IMAD R17, R17, UR15, RZ ;  /* 0x0000000f11117c24 */ /* 0x000fe2000f8e02ff */
[----:B------:R-:W-:Y:S01]  /*bf290*/  ULDC.64 UR14, c[0x0][0x650] ;  /* 0x00019400000e7ab9 */ /* 0x000fe20000000a00 */
[----:B------:R-:W-:Y:S01]  /*bf2a0*/  IMAD.MOV.U32 R31, RZ, RZ, R14 ;  /* 0x000000ffff1f7224 */ /* 0x000fe200078e000e */
[----:B------:R-:W-:Y:S01]  /*bf2b0*/  ISETP.GE.U32.AND P0, PT, R14, UR14, PT ;  /* 0x0000000e0e007c0c */ /* 0x000fe2000bf06070 */
[----:B------:R-:W-:Y:S01]  /*bf2c0*/  IMAD.IADD R33, R15, 0x1, R17 ;  /* 0x000000010f217824 */ /* 0x000fe200078e0211 */
[----:B------:R-:W-:Y:S01]  /*bf2d0*/  PRMT R15, RZ, 0x7610, R15 ;  /* 0x00007610ff0f7816 */ /* 0x000fe2000000000f */
[----:B------:R-:W-:-:S03]  /*bf2e0*/  IMAD.MOV.U32 R14, RZ, RZ, -0x1 ;  /* 0xffffffffff0e7424 */ /* 0x000fc600078e00ff */
[----:B------:R0:W-:Y:S01]  /*bf2f0*/  STL [R1+0x1c94], R33 ;  /* 0x001c942101007387 */ /* 0x0001e20000100800 */
[----:B------:R-:W-:-:S03]  /*bf300*/  ISETP.GE.U32.AND.EX P0, PT, R33, UR15, PT, P0 ;  /* 0x0000000f21007c0c */ /* 0x000fc6000bf06100 */
[----:B------:R0:W-:Y:S04]  /*bf310*/  STL [R1+0x1c98], R31 ;  /* 0x001c981f01007387 */ /* 0x0001e80000100800 */
[----:B------:R0:W-:Y:S06]  /*bf320*/  STL [R1+0x1c90], R14 ;  /* 0x001c900e01007387 */ /* 0x0001ec0000100800 */
[----:B------:R-:W-:Y:S05]  /*bf330*/  @P0 BRA `(.L_x_290) ;  /* 0x00000004007c0947 */ /* 0x000fea0003800000 */
[----:B------:R-:W0:Y:S01]  /*bf340*/  S2R R26, SR_CTAID.X ;  /* 0x00000000001a7919 */ /* 0x000e220000002500 */
[----:B------:R-:W1:Y:S01]  /*bf350*/  LDC.64 R20, c[0x0][0x628] ;  /* 0x00018a00ff147b82 */ /* 0x000e620000000a00 */
[----:B------:R-:W-:Y:S01]  /*bf360*/  ULDC UR6, c[0x0][0x150] ;  /* 0x0000540000067ab9 */ /* 0x000fe20000000800 */
[----:B------:R-:W-:Y:S01]  /*bf370*/  IMAD.MOV.U32 R18, RZ, RZ, R31 ;  /* 0x000000ffff127224 */ /* 0x000fe200078e001f */
[----:B------:R-:W2:Y:S01]  /*bf380*/  S2R R28, SR_CTAID.Y ;  /* 0x00000000001c7919 */ /* 0x000ea20000002600 */
[----:B------:R-:W-:-:S04]  /*bf390*/  IMAD.MOV.U32 R19, RZ, RZ, R33 ;  /* 0x000000ffff137224 */ /* 0x000fc800078e0021 */
[----:B------:R-:W3:Y:S08]  /*bf3a0*/  LDC R29, c[0x0][0x144] ;  /* 0x00005100ff1d7b82 */ /* 0x000ef00000000800 */
[----:B------:R-:W2:Y:S08]  /*bf3b0*/  LDC R22, c[0x0][0x630] ;  /* 0x00018c00ff167b82 */ /* 0x000eb00000000800 */
[----:B------:R-:W2:Y:S01]  /*bf3c0*/  LDC.64 R24, c[0x0][0x620] ;  /* 0x00018800ff187b82 */ /* 0x000ea20000000a00 */
[----:B-1----:R-:W-:-:S04]  /*bf3d0*/  ISETP.NE.U32.AND P0, PT, R20, RZ, PT ;  /* 0x000000ff1400720c */ /* 0x002fc80003f05070 */
[----:B------:R-:W-:Y:S02]  /*bf3e0*/  ISETP.NE.AND.EX P0, PT, R21, RZ, PT, P0 ;  /* 0x000000ff1500720c */ /* 0x000fe40003f05300 */
[----:B0-----:R-:W-:-:S05]  /*bf3f0*/  I2FP.F32.U32 R14, R26 ;  /* 0x0000001a000e7245 */ /* 0x001fca0000201000 */
[----:B------:R-:W-:-:S04]  /*bf400*/  FMUL R14, R14, UR6 ;  /* 0x000000060e0e7c20 */ /* 0x000fc80008400000 */
[----:B------:R0:W1:Y:S02]  /*bf410*/  F2I.U32.TRUNC.NTZ R27, R14 ;  /* 0x0000000e001b7305 */ /* 0x000064000020f000 */
[----:B---3--:R-:W-:Y:S05]  /*bf420*/  @!P0 BRA `(.L_x_291) ;  /* 0x0000000000288947 */ /* 0x008fea0003800000 */
[----:B0-----:R-:W0:Y:S02]  /*bf430*/  LDC R14, c[0x0][0x634] ;  /* 0x00018d00ff0e7b82 */ /* 0x001e240000000800 */
[----:B0-----:R-:W-:-:S05]  /*bf440*/  IADD3 R19, P0, R31, R14, RZ ;  /* 0x0000000e1f137210 */ /* 0x001fca0007f1e0ff */
[----:B------:R-:W-:-:S04]  /*bf450*/  IMAD.X R23, RZ, RZ, R33, P0 ;  /* 0x000000ffff177224 */ /* 0x000fc800000e0621 */
[----:B------:R-:W-:-:S04]  /*bf460*/  IMAD.WIDE.U32 R14, R23, R20, RZ ;  /* 0x00000014170e7225 */ /* 0x000fc800078e00ff */
[----:B-----5:R-:W-:-:S04]  /*bf470*/  IMAD.WIDE.U32 R16, P0, R19, R21, R14 ;  /* 0x0000001513107225 */ /* 0x020fc8000780000e */
[----:B------:R-:W-:-:S04]  /*bf480*/  IMAD.WIDE.U32 R14, R19, R20, RZ ;  /* 0x00000014130e7225 */ /* 0x000fc800078e00ff */
[----:B------:R-:W-:Y:S01]  /*bf490*/  IMAD.X R19, RZ, RZ, RZ, P0 ;  /* 0x000000ffff137224 */ /* 0x000fe200000e06ff */
[----:B------:R-:W-:Y:S01]  /*bf4a0*/  IADD3 RZ, P0, R15, R16, RZ ;  /* 0x000000100fff7210 */ /* 0x000fe20007f1e0ff */
[----:B------:R-:W-:-:S04]  /*bf4b0*/  IMAD.MOV.U32 R18, RZ, RZ, R17 ;  /* 0x000000ffff127224 */ /* 0x000fc800078e0011 */
[----:B------:R-:W-:-:S08]  /*bf4c0*/  IMAD.WIDE.U32.X R18, R23, R21, R18, P0 ;  /* 0x0000001517127225 */ /* 0x000fd000000e0412 */
.L_x_291:
[-CC-:B--2---:R-:W-:Y:S01]  /*bf4d0*/  SHF.R.U64 R37, R18, R22.reuse, R19.reuse ;  /* 0x0000001612257219 */ /* 0x184fe20000001213 */
[----:B------:R-:W2:Y:S01]  /*bf4e0*/  LDC.64 R34, c[0x0][0x640] ;  /* 0x00019000ff227b82 */ /* 0x000ea20000000a00 */
[----:B0-----:R-:W-:Y:S01]  /*bf4f0*/  SHF.R.U32.HI R14, RZ, R22, R19 ;  /* 0x00000016ff0e7219 */ /* 0x001fe20000011613 */
[----:B-1----:R-:W-:Y:S01]  /*bf500*/  IMAD.MOV R27, RZ, RZ, -R27 ;  /* 0x000000ffff1b7224 */ /* 0x002fe200078e0a1b */
[----:B------:R-:W-:Y:S01]  /*bf510*/  IADD3 R17, P0, RZ, -R37, RZ ;  /* 0x80000025ff117210 */ /* 0x000fe20007f1e0ff */
[----:B------:R-:W-:Y:S01]  /*bf520*/  ULDC UR6, c[0x0][0x154] ;  /* 0x0000550000067ab9 */ /* 0x000fe20000000800 */
[----:B------:R-:W-:Y:S02]  /*bf530*/  IMAD.MOV.U32 R19, RZ, RZ, 0x1 ;  /* 0x00000001ff137424 */ /* 0x000fe400078e00ff */
[----:B------:R-:W-:Y:S01]  /*bf540*/  IMAD R27, R29, R27, R26 ;  /* 0x0000001b1d1b7224 */ /* 0x000fe200078e021a */
[----:B------:R-:W0:Y:S01]  /*bf550*/  LDC R18, c[0x0][0x618] ;  /* 0x00018600ff127b82 */ /* 0x000e220000000800 */
[----:B------:R-:W-:-:S02]  /*bf560*/  IMAD.X R15, RZ, RZ, ~R14, P0 ;  /* 0x000000ffff0f7224 */ /* 0x000fc400000e0e0e */
[----:B------:R-:W-:Y:S02]  /*bf570*/  IMAD.MOV.U32 R14, RZ, RZ, R31 ;  /* 0x000000ffff0e7224 */ /* 0x000fe400078e001f */
[-C--:B-----5:R-:W-:Y:S02]  /*bf580*/  IMAD R16, R15, R24.reuse, RZ ;  /* 0x000000180f107224 */ /* 0x0a0fe400078e02ff */
[----:B------:R-:W-:Y:S01]  /*bf590*/  IMAD.MOV.U32 R15, RZ, RZ, R33 ;  /* 0x000000ffff0f7224 */ /* 0x000fe200078e0021 */
[----:B------:R-:W1:Y:S01]  /*bf5a0*/  LDC R30, c[0x0][0x608] ;  /* 0x00018200ff1e7b82 */ /* 0x000e620000000800 */
[----:B------:R-:W-:-:S04]  /*bf5b0*/  IMAD.WIDE.U32 R14, R17, R24, R14 ;  /* 0x00000018110e7225 */ /* 0x000fc800078e000e */
[----:B------:R-:W-:-:S03]  /*bf5c0*/  IMAD R17, R17, R25, R16 ;  /* 0x0000001911117224 */ /* 0x000fc600078e0210 */
[----:B------:R-:W3:Y:S01]  /*bf5d0*/  LDC R32, c[0x0][0x658] ;  /* 0x00019600ff207b82 */ /* 0x000ee20000000800 */
[----:B------:R-:W-:Y:S01]  /*bf5e0*/  I2FP.F32.U32 R16, R28 ;  /* 0x0000001c00107245 */ /* 0x000fe20000201000 */
[----:B------:R-:W-:Y:S01]  /*bf5f0*/  IMAD.IADD R15, R15, 0x1, R17 ;  /* 0x000000010f0f7824 */ /* 0x000fe200078e0211 */
[----:B--2---:R-:W-:Y:S01]  /*bf600*/  ISETP.NE.U32.AND P0, PT, R34, RZ, PT ;  /* 0x000000ff2200720c */ /* 0x004fe20003f05070 */
[----:B------:R-:W-:Y:S02]  /*bf610*/  IMAD.MOV.U32 R17, RZ, RZ, -0x1 ;  /* 0xffffffffff117424 */ /* 0x000fe400078e00ff */
[----:B------:R-:W-:Y:S02]  /*bf620*/  FMUL R16, R16, UR6 ;  /* 0x0000000610107c20 */ /* 0x000fe40008400000 */
[----:B------:R-:W2:Y:S01]  /*bf630*/  LDC R25, c[0x0][0x148] ;  /* 0x00005200ff197b82 */ /* 0x000ea20000000800 */
[----:B0-----:R-:W-:Y:S01]  /*bf640*/  SHF.R.U64 R22, R14, R18, R15 ;  /* 0x000000120e167219 */ /* 0x001fe2000000120f */
[----:B------:R0:W0:Y:S01]  /*bf650*/  F2I.U32.TRUNC.NTZ R23, R16 ;  /* 0x0000001000177305 */ /* 0x000022000020f000 */
[----:B------:R-:W-:-:S02]  /*bf660*/  ISETP.NE.AND.EX P0, PT, R35, RZ, PT, P0 ;  /* 0x000000ff2300720c */ /* 0x000fc40003f05300 */
[----:B------:R-:W-:-:S03]  /*bf670*/  SHF.R.U32.HI R15, RZ, R18, R15 ;  /* 0x00000012ff0f7219 */ /* 0x000fc6000001160f */
[----:B------:R-:W0:Y:S01]  /*bf680*/  LDC R26, c[0x0][0x600] ;  /* 0x00018000ff1a7b82 */ /* 0x000e220000000800 */
[-CC-:B-1----:R-:W-:Y:S02]  /*bf690*/  SHF.R.U64 R20, R22, R30.reuse, R15.reuse ;  /* 0x0000001e16147219 */ /* 0x182fe4000000120f */
[----:B------:R-:W-:-:S05]  /*bf6a0*/  SHF.R.U32.HI R15, RZ, R30, R15 ;  /* 0x0000001eff0f7219 */ /* 0x000fca000001160f */
[----:B------:R-:W1:Y:S01]  /*bf6b0*/  LDC R31, c[0x0][0x648] ;  /* 0x00019200ff1f7b82 */ /* 0x000e620000000800 */
[-CC-:B---3--:R-:W-:Y:S02]  /*bf6c0*/  SHF.R.U64 R24, R20, R32.reuse, R15.reuse ;  /* 0x0000002014187219 */ /* 0x188fe4000000120f */
[-C--:B------:R-:W-:Y:S02]  /*bf6d0*/  SHF.L.U32 R17, R17, R32.reuse, RZ ;  /* 0x0000002011117219 */ /* 0x080fe400000006ff */
[-C--:B------:R-:W-:Y:S01]  /*bf6e0*/  SHF.R.U32.HI R15, RZ, R32.reuse, R15 ;  /* 0x00000020ff0f7219 */ /* 0x080fe2000001160f */
[----:B------:R-:W-:Y:S01]  /*bf6f0*/  IMAD.MOV.U32 R14, RZ, RZ, R24 ;  /* 0x000000ffff0e7224 */ /* 0x000fe200078e0018 */
[----:B------:R-:W-:Y:S01]  /*bf700*/  SHF.L.U32 R32, R19, R32, RZ ;  /* 0x0000002013207219 */ /* 0x000fe200000006ff */
[----:B------:R-:W3:Y:S01]  /*bf710*/  LDC R33, c[0x0][0x638] ;  /* 0x00018e00ff217b82 */ /* 0x000ee20000000800 */
[----:B------:R-:W-:-:S07]  /*bf720*/  LOP3.LUT R29, RZ, R17, RZ, 0x33, !PT ;  /* 0x00000011ff1d7212 */ /* 0x000fce00078e33ff */
[----:B------:R-:W0:Y:S01]  /*bf730*/  LDC R36, c[0x0][0x610] ;  /* 0x00018400ff247b82 */ /* 0x000e220000000800 */
[----:B------:R-:W-:Y:S05]  /*bf740*/  @!P0 BRA `(.L_x_292) ;  /* 0x0000000000288947 */ /* 0x000fea0003800000 */
[----:B------:R-:W5:Y:S02]  /*bf750*/  LDC R19, c[0x0][0x64c] ;  /* 0x00019300ff137b82 */ /* 0x000f640000000800 */
[----:B-----5:R-:W-:-:S05]  /*bf760*/  IADD3 R19, P0, R24, R19, RZ ;  /* 0x0000001318137210 */ /* 0x020fca0007f1e0ff */
[----:B------:R-:W-:-:S04]  /*bf770*/  IMAD.X R21, RZ, RZ, R15, P0 ;  /* 0x000000ffff157224 */ /* 0x000fc800000e060f */
[----:B------:R-:W-:-:S04]  /*bf780*/  IMAD.WIDE.U32 R14, R21, R34, RZ ;  /* 0x00000022150e7225 */ /* 0x000fc800078e00ff */
[----:B0-----:R-:W-:-:S04]  /*bf790*/  IMAD.WIDE.U32 R16, P0, R19, R35, R14 ;  /* 0x0000002313107225 */ /* 0x001fc8000780000e */
[----:B------:R-:W-:-:S04]  /*bf7a0*/  IMAD.WIDE.U32 R14, R19, R34, RZ ;  /* 0x00000022130e7225 */ /* 0x000fc800078e00ff */
[----:B------:R-:W-:Y:S01]  /*bf7b0*/  IMAD.X R19, RZ, RZ, RZ, P0 ;  /* 0x000000ffff137224 */ /* 0x000fe200000e06ff */
[----:B------:R-:W-:Y:S01]  /*bf7c0*/  IADD3 RZ, P0, R15, R16, RZ ;  /* 0x000000100fff7210 */ /* 0x000fe20007f1e0ff */
[----:B------:R-:W-:-:S04]  /*bf7d0*/  IMAD.MOV.U32 R18, RZ, RZ, R17 ;  /* 0x000000ffff127224 */ /* 0x000fc800078e0011 */
[----:B------:R-:W-:-:S08]  /*bf7e0*/  IMAD.WIDE.U32.X R14, R21, R35, R18, P0 ;  /* 0x00000023150e7225 */ /* 0x000fd000000e0412 */
.L_x_292:
[----:B0-----:R-:W0:Y:S01]  /*bf7f0*/  LDC R16, c[0x0][0x65c] ;  /* 0x00019700ff107b82 */ /* 0x001e220000000800 */
[----:B-1----:R-:W-:Y:S01]  /*bf800*/  SHF.R.U64 R14, R14, R31, R15 ;  /* 0x0000001f0e0e7219 */ /* 0x002fe2000000120f */
[----:B------:R-:W-:Y:S01]  /*bf810*/  VIADD R19, R26, 0xffffffff ;  /* 0xffffffff1a137836 */ /* 0x000fe20000000000 */
[----:B------:R-:W-:Y:S01]  /*bf820*/  LOP3.LUT R17, R20, R29, RZ, 0xc0, !PT ;  /* 0x0000001d14117212 */ /* 0x000fe200078ec0ff */
[----:B------:R-:W-:Y:S01]  /*bf830*/  IMAD.MOV R23, RZ, RZ, -R23 ;  /* 0x000000ffff177224 */ /* 0x000fe200078e0a17 */
[----:B------:R-:W-:Y:S01]  /*bf840*/  R2UR UR28, R37 ;  /* 0x00000000251c72ca */ /* 0x000fe200000e0000 */
[----:B------:R-:W-:Y:S01]  /*bf850*/  IMAD.MOV R15, RZ, RZ, -R14 ;  /* 0x000000ffff0f7224 */ /* 0x000fe200078e0a0e */
[----:B------:R-:W-:Y:S01]  /*bf860*/  LOP3.LUT R22, R22, R19, RZ, 0xc0, !PT ;  /* 0x0000001316167212 */ /* 0x000fe200078ec0ff */
[----:B------:R-:W-:Y:S02]  /*bf870*/  IMAD R14, R32, R14, R17 ;  /* 0x0000000e200e7224 */ /* 0x000fe400078e0211 */
[----:B---3--:R-:W-:-:S04]  /*bf880*/  IMAD R15, R15, R33, R24 ;  /* 0x000000210f0f7224 */ /* 0x008fc800078e0218 */
[----:B------:R-:W-:Y:S01]  /*bf890*/  IMAD R15, R15, R26, R22 ;  /* 0x0000001a0f0f7224 */ /* 0x000fe200078e0216 */
[----:B0-----:R-:W-:Y:S01]  /*bf8a0*/  ISETP.NE.AND P0, PT, R16, 0x1, PT ;  /* 0x000000011000780c */ /* 0x001fe20003f05270 */
[----:B------:R-:W-:-:S12]  /*bf8b0*/  IMAD.MOV.U32 R16, RZ, RZ, 0x1 ;  /* 0x00000001ff107424 */ /* 0x000fd800078e00ff */
[----:B--2---:R-:W-:-:S04]  /*bf8c0*/  @P0 IMAD R27, R25, R23, R28 ;  /* 0x00000017191b0224 */ /* 0x004fc800078e021c */
[----:B------:R-:W-:-:S05]  /*bf8d0*/  IMAD R14, R14, R36, R27 ;  /* 0x000000240e0e7224 */ /* 0x000fca00078e021b */
[----:B------:R-:W-:Y:S02]  /*bf8e0*/  SEL R17, R15, R14, !P0 ;  /* 0x0000000e0f117207 */ /* 0x000fe40004000000 */
[----:B------:R-:W-:Y:S02]  /*bf8f0*/  SEL R38, R14, R15, !P0 ;  /* 0x0000000f0e267207 */ /* 0x000fe40004000000 */
[----:B------:R-:W-:Y:S01]  /*bf900*/  PRMT R15, R16, 0x7610, R15 ;  /* 0x00007610100f7816 */ /* 0x000fe2000000000f */
[----:B------:R1:W-:Y:S04]  /*bf910*/  STL [R1+0x1c90], R17 ;  /* 0x001c901101007387 */ /* 0x0003e80000100800 */
[----:B------:R1:W-:Y:S02]  /*bf920*/  STL [R1+0x5fc], R38 ;  /* 0x0005fc2601007387 */ /* 0x0003e40000100800 */
.L_x_290:
[----:B0----5:R-:W-:Y:S01]  /*bf930*/  IMAD.MOV.U32 R14, RZ, RZ, R38 ;  /* 0x000000ffff0e7224 */ /* 0x021fe200078e0026 */
[----:B------:R-:W-:Y:S01]  /*bf940*/  UIMAD.WIDE.U32 UR14, UR5, 0x24924925, URZ ;  /* 0x24924925050e78a5 */ /* 0x000fe2000f8e003f */
[----:B------:R-:W-:-:S03]  /*bf950*/  LOP3.LUT P0, RZ, R15, 0xff, RZ, 0xc0, !PT ;  /* 0x000000ff0fff7812 */ /* 0x000fc6000780c0ff */
[----:B------:R2:W-:Y:S01]  /*bf960*/  STL [R1+0x1c8c], R14 ;  /* 0x001c8c0e01007387 */ /* 0x0005e20000100800 */
[----:B------:R-:W-:-:S04]  /*bf970*/  UIADD3 UR6, UR5, -UR15, URZ ;  /* 0x8000000f05067290 */ /* 0x000fc8000fffe03f */
[----:B------:R-:W-:-:S04]  /*bf980*/  ULEA.HI UR6, UR6, UR15, URZ, 0x1f ;  /* 0x0000000f06067291 */ /* 0x000fc8000f8ff83f */
[----:B------:R-:W-:-:S04]  /*bf990*/  USHF.R.U32.HI UR6, URZ, 0x2, UR6 ;  /* 0x000000023f067899 */ /* 0x000fc80008011606 */
[----:B------:R-:W-:Y:S01]  /*bf9a0*/  UIMAD UR5, UR6, -0x7, UR5 ;  /* 0xfffffff9060578a4 */ /* 0x000fe2000f8e0205 */
[----:B--2---:R-:W-:Y:S11]  /*bf9b0*/  @P0 BRA `(.L_x_293) ;  /* 0xfffff41400d40947 */ /* 0x004ff6000383ffff */
[----:B------:R-:W-:Y:S05]  /*bf9c0*/  EXIT ;  /* 0x000000000000794d */ /* 0x000fea0003800000 */
.L_x_3:
[----:B------:R-:W2:Y:S01]  /*bf9d0*/  LDL R17, [R1+0x1c98] ;  /* 0x001c980001117983 */ /* 0x000ea20000100800 */
[----:B------:R-:W-:-:S03]  /*bf9e0*/  ULDC.64 UR4, c[0x0][0x650] ;  /* 0x0001940000047ab9 */ /* 0x000fc60000000a00 */
[----:B------:R-:W3:Y:S01]  /*bf9f0*/  LDL R18, [R1+0x1c94] ;  /* 0x001c940001127983 */ /* 0x000ee20000100800 */
[----:B------:R-:W-:Y:S01]  /*bfa00*/  PRMT R6, RZ, 0x7610, R6 ;  /* 0x00007610ff067816 */ /* 0x000fe20000000006 */
[----:B------:R-:W-:Y:S02]  /*bfa10*/  IMAD.MOV.U32 R5, RZ, RZ, -0x1 ;  /* 0xffffffffff057424 */ /* 0x000fe400078e00ff */
[----:B------:R-:W-:Y:S02]  /*bfa20*/  IMAD.MOV.U32 R4, RZ, RZ, -0x1 ;  /* 0xffffffffff047424 */ /* 0x000fe400078e00ff */
[----:B------:R-:W-:Y:S01]  /*bfa30*/  IMAD.MOV.U32 R10, RZ, RZ, -0x1 ;  /* 0xffffffffff0a7424 */ /* 0x000fe200078e00ff */
[----:B--2---:R-:W-:-:S04]  /*bfa40*/  ISETP.GE.U32.AND P0, PT, R17, UR4, PT ;  /* 0x0000000411007c0c */ /* 0x004fc8000bf06070 */
[----:B---3--:R-:W-:-:S13]  /*bfa50*/  ISETP.GE.U32.AND.EX P0, PT, R18, UR5, PT, P0 ;  /* 0x0000000512007c0c */ /* 0x008fda000bf06100 */
[----:B------:R-:W-:Y:S05]  /*bfa60*/  @P0 BRA `(.L_x_294) ;  /* 0x0000000400640947 */ /* 0x000fea0003800000 */
        /* <DEDUP_REMOVED lines=18> */
.L_x_295:
[--C-:B------:R-:W-:Y:S01]  /*bfb90*/  SHF.R.U64 R10, R8, R12, R9.reuse ;  /* 0x0000000c080a7219 */ /* 0x100fe20000001209 */
[----:B------:R-:W-:Y:S01]  /*bfba0*/  IMAD.MOV.U32 R5, RZ, RZ, R18 ;  /* 0x000000ffff057224 */ /* 0x000fe200078e0012 */
[----:B------:R-:W-:Y:S01]  /*bfbb0*/  I2FP.F32.U32 R6, R2 ;  /* 0x0000000200067245 */ /* 0x000fe20000201000 */
[----:B------:R-:W0:Y:S01]  /*bfbc0*/  LDC R16, c[0x0][0x618] ;  /* 0x00018600ff107b82 */ /* 0x000e220000000800 */
[----:B------:R-:W-:Y:S01]  /*bfbd0*/  SHF.R.U32.HI R3, RZ, R12, R9 ;  /* 0x0000000cff037219 */ /* 0x000fe20000011609 */
[----:B------:R-:W-:Y:S01]  /*bfbe0*/  ULDC UR4, c[0x0][0x150] ;  /* 0x0000540000047ab9 */ /* 0x000fe20000000800 */
[----:B------:R-:W-:Y:S01]  /*bfbf0*/  IADD3 R7, P0, RZ, -R10, RZ ;  /* 0x8000000aff077210 */ /* 0x000fe20007f1e0ff */
[----:B------:R-:W-:Y:S01]  /*bfc00*/  FMUL R9, R6, UR4 ;  /* 0x0000000406097c20 */ /* 0x000fe20008400000 */
[----:B------:R-:W-:Y:S01]  /*bfc10*/  IMAD.MOV.U32 R4, RZ, RZ, R17 ;  /* 0x000000ffff047224 */ /* 0x000fe200078e0011 */
[----:B------:R-:W-:Y:S02]  /*bfc20*/  ULDC UR4, c[0x0][0x154] ;  /* 0x0000550000047ab9 */ /* 0x000fe40000000800 */
[----:B------:R-:W1:Y:S01]  /*bfc30*/  LDC.64 R18, c[0x0][0x640] ;  /* 0x00019000ff127b82 */ /* 0x000e620000000a00 */
[----:B------:R-:W-:Y:S01]  /*bfc40*/  IMAD.X R3, RZ, RZ, ~R3, P0 ;  /* 0x000000ffff037224 */ /* 0x000fe200000e0e03 */
[----:B------:R-:W2:Y:S01]  /*bfc50*/  F2I.U32.TRUNC.NTZ R9, R9 ;  /* 0x0000000900097305 */ /* 0x000ea2000020f000 */
[----:B------:R-:W-:-:S04]  /*bfc60*/  IMAD.WIDE.U32 R4, R7, R14, R4 ;  /* 0x0000000e07047225 */ /* 0x000fc800078e0004 */
[----:B------:R-:W-:Y:S01]  /*bfc70*/  IMAD R6, R3, R14, RZ ;  /* 0x0000000e03067224 */ /* 0x000fe200078e02ff */
[----:B------:R-:W3:Y:S03]  /*bfc80*/  LDC R11, c[0x0][0x144] ;  /* 0x00005100ff0b7b82 */ /* 0x000ee60000000800 */
[----:B------:R-:W-:Y:S02]  /*bfc90*/  IMAD R3, R7, R15, R6 ;  /* 0x0000000f07037224 */ /* 0x000fe400078e0206 */
[----:B------:R-:W-:Y:S02]  /*bfca0*/  IMAD.MOV.U32 R6, RZ, RZ, -0x1 ;  /* 0xffffffffff067424 */ /* 0x000fe400078e00ff */
[----:B------:R-:W-:Y:S01]  /*bfcb0*/  IMAD.IADD R3, R5, 0x1, R3 ;  /* 0x0000000105037824 */ /* 0x000fe200078e0203 */
[----:B------:R-:W4:Y:S01]  /*bfcc0*/  LDC R12, c[0x0][0x608] ;  /* 0x00018200ff0c7b82 */ /* 0x000f220000000800 */
[----:B------:R-:W-:-:S03]  /*bfcd0*/  I2FP.F32.U32 R5, R0 ;  /* 0x0000000000057245 */ /* 0x000fc60000201000 */
[-C--:B0-----:R-:W-:Y:S01]  /*bfce0*/  SHF.R.U64 R8, R4, R16.reuse, R3 ;  /* 0x0000001004087219 */ /* 0x081fe20000001203 */
[----:B--2---:R-:W-:Y:S01]  /*bfcf0*/  IMAD.MOV R4, RZ, RZ, -R9 ;  /* 0x000000ffff047224 */ /* 0x004fe200078e0a09 */
[----:B------:R-:W-:Y:S01]  /*bfd00*/  SHF.R.U32.HI R3, RZ, R16, R3 ;  /* 0x00000010ff037219 */ /* 0x000fe20000011603 */
[----:B------:R-:W-:Y:S01]  /*bfd10*/  FMUL R5, R5, UR4 ;  /* 0x0000000405057c20 */ /* 0x000fe20008400000 */
[----:B------:R-:W0:Y:S01]  /*bfd20*/  LDC R7, c[0x0][0x658] ;  /* 0x00019600ff077b82 */ /* 0x000e220000000800 */
[----:B-1----:R-:W-:-:S04]  /*bfd30*/  ISETP.NE.U32.AND P0, PT, R18, RZ, PT ;  /* 0x000000ff1200720c */ /* 0x002fc80003f05070 */
[----:B------:R-:W-:-:S03]  /*bfd40*/  ISETP.NE.AND.EX P0, PT, R19, RZ, PT, P0 ;  /* 0x000000ff1300720c */ /* 0x000fc60003f05300 */
[----:B------:R-:W1:Y:S01]  /*bfd50*/  LDC R15, c[0x0][0x148] ;  /* 0x00005200ff0f7b82 */ /* 0x000e620000000800 */
[----:B---3--:R-:W-:Y:S02]  /*bfd60*/  IMAD R17, R11, R4, R2 ;  /* 0x000000040b117224 */ /* 0x008fe400078e0202 */
[----:B------:R-:W-:-:S05]  /*bfd70*/  IMAD.MOV.U32 R4, RZ, RZ, 0x1 ;  /* 0x00000001ff047424 */ /* 0x000fca00078e00ff */
[----:B------:R-:W2:Y:S01]  /*bfd80*/  LDC R14, c[0x0][0x600] ;  /* 0x00018000ff0e7b82 */ /* 0x000ea20000000800 */
[-CC-:B----4-:R-:W-:Y:S02]  /*bfd90*/  SHF.R.U64 R11, R8, R12.reuse, R3.reuse ;  /* 0x0000000c080b7219 */ /* 0x190fe40000001203 */
[----:B------:R-:W-:Y:S02]  /*bfda0*/  SHF.R.U32.HI R2, RZ, R12, R3 ;  /* 0x0000000cff027219 */ /* 0x000fe40000011603 */
[----:B------:R3:W4:Y:S03]  /*bfdb0*/  F2I.U32.TRUNC.NTZ R12, R5 ;  /* 0x00000005000c7305 */ /* 0x000726000020f000 */
[----:B------:R-:W1:Y:S01]  /*bfdc0*/  LDC R20, c[0x0][0x648] ;  /* 0x00019200ff147b82 */ /* 0x000e620000000800 */
[-C--:B0-----:R-:W-:Y:S02]  /*bfdd0*/  SHF.R.U64 R13, R11, R7.reuse, R2 ;  /* 0x000000070b0d7219 */ /* 0x081fe40000001202 */
[----:B------:R-:W-:-:S02]  /*bfde0*/  SHF.L.U32 R6, R6, R7, RZ ;  /* 0x0000000706067219 */ /* 0x000fc400000006ff */
[-C--:B------:R-:W-:Y:S01]  /*bfdf0*/  SHF.R.U32.HI R3, RZ, R7.reuse, R2 ;  /* 0x00000007ff037219 */ /* 0x080fe20000011602 */
[----:B------:R-:W-:Y:S01]  /*bfe00*/  IMAD.MOV.U32 R2, RZ, RZ, R13 ;  /* 0x000000ffff027224 */ /* 0x000fe200078e000d */
[----:B------:R-:W-:Y:S01]  /*bfe10*/  SHF.L.U32 R16, R4, R7, RZ ;  /* 0x0000000704107219 */ /* 0x000fe200000006ff */
[----:B------:R-:W0:Y:S01]  /*bfe20*/  LDC R21, c[0x0][0x638] ;  /* 0x00018e00ff157b82 */ /* 0x000e220000000800 */
[----:B------:R-:W-:-:S07]  /*bfe30*/  LOP3.LUT R22, RZ, R6, RZ, 0x33, !PT ;  /* 0x00000006ff167212 */ /* 0x000fce00078e33ff */
[----:B------:R-:W0:Y:S01]  /*bfe40*/  LDC R23, c[0x0][0x610] ;  /* 0x00018400ff177b82 */ /* 0x000e220000000800 */
[----:B---34-:R-:W-:Y:S05]  /*bfe50*/  @!P0 BRA `(.L_x_296) ;  /* 0x0000000000288947 */ /* 0x018fea0003800000 */
[----:B------:R-:W3:Y:S02]  /*bfe60*/  LDC R2, c[0x0][0x64c] ;  /* 0x00019300ff027b82 */ /* 0x000ee40000000800 */
[----:B---3--:R-:W-:-:S05]  /*bfe70*/  IADD3 R7, P0, R13, R2, RZ ;  /* 0x000000020d077210 */ /* 0x008fca0007f1e0ff */
        /* <DEDUP_REMOVED lines=8> */
.L_x_296:
[----:B------:R-:W3:Y:S01]  /*bff00*/  LDC R4, c[0x0][0x65c] ;  /* 0x00019700ff047b82 */ /* 0x000ee20000000800 */
[----:B-1----:R-:W-:Y:S01]  /*bff10*/  SHF.R.U64 R3, R2, R20, R3 ;  /* 0x0000001402037219 */ /* 0x002fe20000001203 */
[----:B--2---:R-:W-:Y:S01]  /*bff20*/  VIADD R5, R14, 0xffffffff ;  /* 0xffffffff0e057836 */ /* 0x004fe20000000000 */
[----:B------:R-:W-:Y:S01]  /*bff30*/  LOP3.LUT R2, R11, R22, RZ, 0xc0, !PT ;  /* 0x000000160b027212 */ /* 0x000fe200078ec0ff */
[----:B------:R-:W-:Y:S02]  /*bff40*/  IMAD.MOV R12, RZ, RZ, -R12 ;  /* 0x000000ffff0c7224 */ /* 0x000fe400078e0a0c */
[----:B------:R-:W-:Y:S02]  /*bff50*/  IMAD.MOV.U32 R6, RZ, RZ, 0x1 ;  /* 0x00000001ff067424 */ /* 0x000fe400078e00ff */
[----:B------:R-:W-:Y:S01]  /*bff60*/  IMAD R2, R16, R3, R2 ;  /* 0x0000000310027224 */ /* 0x000fe200078e0202 */
[----:B---3--:R-:W-:Y:S01]  /*bff70*/  ISETP.NE.AND P0, PT, R4, 0x1, PT ;  /* 0x000000010400780c */ /* 0x008fe20003f05270 */
[----:B------:R-:W-:Y:S01]  /*bff80*/  IMAD.MOV R4, RZ, RZ, -R3 ;  /* 0x000000ffff047224 */ /* 0x000fe200078e0a03 */
[----:B------:R-:W-:-:S11]  /*bff90*/  LOP3.LUT R3, R8, R5, RZ, 0xc0, !PT ;  /* 0x0000000508037212 */ /* 0x000fd600078ec0ff */
[----:B------:R-:W-:Y:S02]  /*bffa0*/  @P0 IMAD R17, R15, R12, R0 ;  /* 0x0000000c0f110224 */ /* 0x000fe400078e0200 */
[----:B0-----:R-:W-:Y:S02]  /*bffb0*/  IMAD R0, R4, R21, R13 ;  /* 0x0000001504007224 */ /* 0x001fe400078e020d */
[----:B------:R-:W-:Y:S02]  /*bffc0*/  IMAD R5, R2, R23, R17 ;  /* 0x0000001702057224 */ /* 0x000fe400078e0211 */
[----:B------:R-:W-:-:S05]  /*bffd0*/  IMAD R0, R0, R14, R3 ;  /* 0x0000000e00007224 */ /* 0x000fca00078e0203 */
[----:B------:R-:W-:Y:S02]  /*bffe0*/  SEL R4, R0, R5, !P0 ;  /* 0x0000000500047207 */ /* 0x000fe40004000000 */
[----:B------:R-:W-:-:S07]  /*bfff0*/  SEL R5, R5, R0, !P0 ;  /* 0x0000000005057207 */ /* 0x000fce0004000000 */
.L_x_294:
[----:B------:R-:W-:-:S08]  /*c0000*/  NOP ;  /* 0x0000000000007918 */ /* 0x000fd00000000000 */
[----:B------:R-:W0:-:S00]  /*c0010*/  USETMAXREG.DEALLOC.CTAPOOL 0x18 ;  /* 0x00000018000079c8 */ /* 0x000e0000080e0500 */
[----:B------:R-:W-:-:S13]  /*c0020*/  ISETP.NE.AND P0, PT, RZ, UR6, PT ;  /* 0x00000006ff007c0c */ /* 0x000fda000bf05270 */
[----:B------:R-:W-:Y:S05]  /*c0030*/  @P0 EXIT ;  /* 0x000000000000094d */ /* 0x000fea0003800000 */
[----:B0-----:R-:W-:Y:S01]  /*c0040*/  LOP3.LUT P0, RZ, R6, 0xff, RZ, 0xc0, !PT ;  /* 0x000000ff06ff7812 */ /* 0x001fe2000780c0ff */
[----:B------:R-:W-:Y:S02]  /*c0050*/  IMAD.MOV.U32 R6, RZ, RZ, 0x1 ;  /* 0x00000001ff067424 */ /* 0x000fe400078e00ff */
[----:B------:R-:W-:-:S10]  /*c0060*/  IMAD.MOV.U32 R7, RZ, RZ, RZ ;  /* 0x000000ffff077224 */ /* 0x000fd400078e00ff */
[----:B------:R-:W-:Y:S05]  /*c0070*/  @!P0 BRA `(.L_x_297) ;  /* 0x0000000c00508947 */ /* 0x000fea0003800000 */
[----:B------:R-:W0:Y:S01]  /*c0080*/  LDC R0, c[0x0][0x28c] ;  /* 0x0000a300ff007b82 */ /* 0x000e220000000800 */
[----:B------:R-:W1:Y:S01]  /*c0090*/  S2R R2, SR_TID.X ;  /* 0x0000000000027919 */ /* 0x000e620000002100 */
[----:B------:R-:W-:Y:S01]  /*c00a0*/  ULDC UR8, c[0x0][0xc] ;  /* 0x0000030000087ab9 */ /* 0x000fe20000000800 */
[----:B------:R-:W-:Y:S01]  /*c00b0*/  ULDC UR9, c[0x0][0x10] ;  /* 0x0000040000097ab9 */ /* 0x000fe20000000800 */
[----:B------:R-:W-:Y:S01]  /*c00c0*/  ULDC UR5, c[0x0][0x658] ;  /* 0x0001960000057ab9 */ /* 0x000fe20000000800 */
[----:B------:R-:W-:Y:S01]  /*c00d0*/  UMOV UR6, 0xffffffff ;  /* 0xffffffff00067882 */ /* 0x000fe20000000000 */
[----:B------:R-:W-:Y:S01]  /*c00e0*/  UMOV UR11, 0x1 ;  /* 0x00000001000b7882 */ /* 0x000fe20000000000 */
[----:B------:R-:W-:Y:S01]  /*c00f0*/  UIMAD.WIDE.U32 UR8, UR8, UR9, URZ ;  /* 0x00000009080872a5 */ /* 0x000fe2000f8e003f */
[----:B------:R-:W-:Y:S01]  /*c0100*/  BSSY B0, `(.L_x_297) ;  /* 0x00000cb000007945 */ /* 0x000fe20003800000 */
[----:B------:R-:W-:Y:S01]  /*c0110*/  USHF.L.U32 UR10, UR6, UR5, URZ ;  /* 0x00000005060a7299 */ /* 0x000fe2000800063f */
[----:B------:R-:W-:Y:S01]  /*c0120*/  IMAD.MOV.U32 R9, RZ, RZ, 0x1 ;  /* 0x00000001ff097424 */ /* 0x000fe200078e00ff */
[----:B------:R-:W-:Y:S01]  /*c0130*/  USHF.L.U32 UR18, UR11, UR5, URZ ;  /* 0x000000050b127299 */ /* 0x000fe2000800063f */
[----:B------:R-:W-:Y:S01]  /*c0140*/  IMAD.MOV.U32 R6, RZ, RZ, 0x1 ;  /* 0x00000001ff067424 */ /* 0x000fe200078e00ff */
[----:B------:R-:W-:Y:S01]  /*c0150*/  ULDC UR4, c[0x0][0x600] ;  /* 0x0001800000047ab9 */ /* 0x000fe20000000800 */
[----:B------:R-:W-:Y:S01]  /*c0160*/  ULDC UR5, c[0x0][0x14] ;  /* 0x0000050000057ab9 */ /* 0x000fe20000000800 */
[----:B------:R-:W-:Y:S01]  /*c0170*/  IMAD.MOV.U32 R7, RZ, RZ, RZ ;  /* 0x000000ffff077224 */ /* 0x000fe200078e00ff */
[----:B------:R-:W-:-:S02]  /*c0180*/  UIMAD.WIDE.U32 UR20, UR8, UR5, URZ ;  /* 0x00000005081472a5 */ /* 0x000fc4000f8e003f */
[----:B------:R-:W-:Y:S02]  /*c0190*/  UIMAD UR6, UR9, UR5, URZ ;  /* 0x00000005090672a4 */ /* 0x000fe4000f8e023f */
[----:B------:R-:W-:Y:S02]  /*c01a0*/  ULOP3.LUT UR24, UR7, 0x2, URZ, 0xfc, !UPT ;  /* 0x0000000207187892 */ /* 0x000fe4000f8efc3f */
[----:B------:R-:W-:Y:S01]  /*c01b0*/  UIADD3 UR4, UR4, -0x1, URZ ;  /* 0xffffffff04047890 */ /* 0x000fe2000fffe03f */
[----:B0-----:R-:W-:Y:S01]  /*c01c0*/  VIADD R0, R0, 0x1f ;  /* 0x0000001f00007836 */ /* 0x001fe20000000000 */
[----:B------:R-:W-:Y:S02]  /*c01d0*/  ULOP3.LUT UR13, URZ, UR10, URZ, 0x33, !UPT ;  /* 0x0000000a3f0d7292 */ /* 0x000fe4000f8e333f */
[----:B------:R-:W-:Y:S02]  /*c01e0*/  UIADD3 UR6, UR21, UR6, URZ ;  /* 0x0000000615067290 */ /* 0x000fe4000fffe03f */
[----:B------:R-:W-:Y:S01]  /*c01f0*/  SHF.R.S32.HI R3, RZ, 0x1f, R0 ;  /* 0x0000001fff037819 */ /* 0x000fe20000011400 */
[----:B------:R-:W-:-:S03]  /*c0200*/  ULDC.64 UR22, c[0x0][0x198] ;  /* 0x0000660000167ab9 */ /* 0x000fc60000000a00 */
[----:B------:R-:W-:Y:S02]  /*c0210*/  LEA.HI R0, R3, R0, RZ, 0x5 ;  /* 0x0000000003007211 */ /* 0x000fe400078f28ff */
[C---:B-1----:R-:W-:Y:S02]  /*c0220*/  LOP3.LUT P2, RZ, R2.reuse, 0x7f, RZ, 0xc0, !PT ;  /* 0x0000007f02ff7812 */ /* 0x042fe4000784c0ff */
[----:B------:R-:W-:Y:S02]  /*c0230*/  SHF.R.S32.HI R0, RZ, 0x5, R0 ;  /* 0x00000005ff007819 */ /* 0x000fe40000011400 */
[----:B------:R-:W-:-:S03]  /*c0240*/  LOP3.LUT P0, RZ, R2, 0x1f, RZ, 0xc0, !PT ;  /* 0x0000001f02ff7812 */ /* 0x000fc6000780c0ff */
[----:B------:R-:W-:Y:S01]  /*c0250*/  VIADD R14, R0, 0x1 ;  /* 0x00000001000e7836 */ /* 0x000fe20000000000 */
[----:B------:R-:W-:-:S13]  /*c0260*/  PLOP3.LUT P0, PT, P0, P2, PT, 0x8a, 0x0 ;  /* 0x000000000000781c */ /* 0x000fda0000705172 */
.L_x_309:
[----:B------:R-:W-:-:S03]  /*c0270*/  UMOV UR5, 0xffffffff ;  /* 0xffffffff00057882 */ /* 0x000fc60000000000 */
[----:B------:R-:W-:Y:S05]  /*c0280*/  BRA.DIV UR5, `(.L_x_298) ;  /* 0x0000001205347947 */ /* 0x000fea000b800000 */
[----:B------:R-:W-:-:S13]  /*c0290*/  ELECT P1, URZ, PT ;  /* 0x00000000003f782f */ /* 0x000fda0003820000 */
.L_x_323:
[----:B------:R-:W0:Y:S01]  /*c02a0*/  LDC R2, c[0x0][0x28c] ;  /* 0x0000a300ff027b82 */ /* 0x000e220000000800 */
[----:B------:R-:W-:Y:S01]  /*c02b0*/  BSSY B1, `(.L_x_299) ;  /* 0x0000035000017945 */ /* 0x000fe20003800000 */
[----:B0-----:R-:W-:-:S13]  /*c02c0*/  ISETP.LT.OR P1, PT, R2, 0x1, !P1 ;  /* 0x000000010200780c */ /* 0x001fda0004f21670 */
[----:B------:R-:W-:Y:S05]  /*c02d0*/  @P1 BRA `(.L_x_300) ;  /* 0x0000000000c81947 */ /* 0x000fea0003800000 */
[----:B------:R-:W-:Y:S02]  /*c02e0*/  IMAD.SHL.U32 R4, R4, 0x200, RZ ;  /* 0x0000020004047824 */ /* 0x000fe400078e00ff */
[----:B------:R-:W-:Y:S02]  /*c02f0*/  IMAD.SHL.U32 R5, R5, 0x200, RZ ;  /* 0x0000020005057824 */ /* 0x000fe400078e00ff */
[----:B------:R-:W-:Y:S02]  /*c0300*/  IMAD.MOV.U32 R13, RZ, RZ, RZ ;  /* 0x000000ffff0d7224 */ /* 0x000fe400078e00ff */
[----:B------:R-:W-:Y:S02]  /*c0310*/  IMAD.MOV.U32 R2, RZ, RZ, R14 ;  /* 0x000000ffff027224 */ /* 0x000fe400078e000e */
[----:B------:R-:W-:Y:S02]  /*c0320*/  IMAD.MOV.U32 R3, RZ, RZ, R6 ;  /* 0x000000ffff037224 */ /* 0x000fe400078e0006 */
[----:B------:R-:W-:-:S07]  /*c0330*/  IMAD.MOV.U32 R8, RZ, RZ, R7 ;  /* 0x000000ffff087224 */ /* 0x000fce00078e0007 */
.L_x_304:
[----:B------:R-:W0:Y:S01]  /*c0340*/  S2R R12, SR_CgaCtaId ;  /* 0x00000000000c7919 */ /* 0x000e220000008800 */
[----:B-1----:R-:W-:-:S04]  /*c0350*/  MOV R11, 0x400 ;  /* 0x00000400000b7802 */ /* 0x002fc80000000f00 */
[----:B0-----:R-:W-:Y:S02]  /*c0360*/  LEA R15, R12, R11, 0x18 ;  /* 0x0000000b0c0f7211 */ /* 0x001fe400078ec0ff */
[----:B------:R-:W-:Y:S01]  /*c0370*/  SHF.L.U32 R11, R3, 0x1f, RZ ;  /* 0x0000001f030b7819 */ /* 0x000fe200000006ff */
[----:B------:R-:W0:Y:S02]  /*c0380*/  @!P2 LDC R12, c[0x0][0x500] ;  /* 0x00014000ff0cab82 */ /* 0x000e240000000800 */
[----:B------:R-:W-:-:S04]  /*c0390*/  IMAD R16, R8, 0x8, R15 ;  /* 0x0000000808107824 */ /* 0x000fc800078e020f */
[----:B------:R-:W1:Y:S02]  /*c03a0*/  SYNCS.PHASECHK.TRANS64.TRYWAIT P1, [R16+URZ+0x38], R11 ;  /* 0x0000380b100075a7 */ /* 0x000e64000802017f */
[----:B-1----:R-:W-:Y:S05]  /*c03b0*/  @!P1 BRA `(.L_x_301) ;  /* 0x0000001000089947 */ /* 0x002fea0003800000 */
.L_x_324:
[----:B------:R-:W-:Y:S01]  /*c03c0*/  UPRMT UR5, UR24, 0x9910, URZ ;  /* 0x0000991018057896 */ /* 0x000fe2000800003f */
[----:B0-----:R0:W-:Y:S03]  /*c03d0*/  @!P2 SYNCS.ARRIVE.TRANS64 RZ, [R16+URZ], R12 ;  /* 0x0000000c10ffa9a7 */ /* 0x0011e6000800003f */
[----:B------:R-:W-:-:S06]  /*c03e0*/  UISETP.NE.AND UP0, UPT, UR5, 0x2, UPT ;  /* 0x000000020500788c */ /* 0x000fcc000bf05270 */
[----:B------:R-:W-:-:S13]  /*c03f0*/  PLOP3.LUT P1, PT, PT, PT, UP0, 0x80, 0x0 ;  /* 0x000000000000781c */ /* 0x000fda0003f2f008 */
[----:B0-----:R-:W-:Y:S05]  /*c0400*/  @P1 BRA `(.L_x_302) ;  /* 0x0000000000041947 */ /* 0x001fea0003800000 */
[----:B------:R-:W-:Y:S01]  /*c0410*/  BPT.TRAP 0x1 ;  /* 0x000000040000795c */ /* 0x000fe20000300000 */
.L_x_302:
[----:B------:R-:W-:Y:S05]  /*c0420*/  @P0 BRA `(.L_x_303) ;  /* 0x0000000000040947 */ /* 0x000fea0003800000 */
[----:B------:R-:W-:Y:S01]  /*c0430*/  BPT.TRAP 0x1 ;  /* 0x000000040000795c */ /* 0x000fe20000300000 */
.L_x_303:
[----:B------:R-:W-:Y:S01]  /*c0440*/  IMAD R15, R8, 0x4000, R15 ;  /* 0x00004000080f7824 */ /* 0x000fe200078e020f */
[----:B------:R-:W-:Y:S01]  /*c0450*/  R2UR UR9, R16 ;  /* 0x00000000100972ca */ /* 0x000fe200000e0000 */
[----:B------:R-:W-:Y:S01]  /*c0460*/  VIADD R2, R2, 0xffffffff ;  /* 0xffffffff02027836 */ /* 0x000fe20000000000 */
[----:B------:R-:W-:Y:S01]  /*c0470*/  UIADD3 UR14, UP0, UR22, 0xf0, URZ ;  /* 0x000000f0160e7890 */ /* 0x000fe2000ff1e03f */
[----:B------:R-:W-:Y:S01]  /*c0480*/  R2UR UR11, R5 ;  /* 0x00000000050b72ca */ /* 0x000fe200000e0000 */
[----:B------:R-:W-:Y:S01]  /*c0490*/  UIADD3 UR26, UP1, UR22, 0x1f0, URZ ;  /* 0x000001f0161a7890 */ /* 0x000fe2000ff3e03f */
[----:B------:R-:W-:Y:S01]  /*c04a0*/  R2UR UR5, R15 ;  /* 0x000000000f0572ca */ /* 0x000fe200000e0000 */
[----:B------:R-:W-:Y:S01]  /*c04b0*/  UIADD3.X UR15, URZ, UR23, URZ, UP0, !UPT ;  /* 0x000000173f0f7290 */ /* 0x000fe200087fe43f */
[C---:B------:R-:W-:Y:S01]  /*c04c0*/  R2UR UR10, R13.reuse ;  /* 0x000000000d0a72ca */ /* 0x040fe200000e0000 */
[----:B------:R-:W-:Y:S01]  /*c04d0*/  VIADD R8, R8, 0x1 ;  /* 0x0000000108087836 */ /* 0x000fe20000000000 */
[----:B------:R-:W-:Y:S01]  /*c04e0*/  R2UR UR12, R10 ;  /* 0x000000000a0c72ca */ /* 0x000fe200000e0000 */
[----:B------:R-:W-:Y:S01]  /*c04f0*/  UIADD3.X UR27, URZ, UR23, URZ, UP1, !UPT ;  /* 0x000000173f1b7290 */ /* 0x000fe20008ffe43f */
[----:B------:R-:W-:Y:S01]  /*c0500*/  R2UR UR19, R4 ;  /* 0x00000000041372ca */ /* 0x000fe200000e0000 */
[----:B------:R-:W-:Y:S01]  /*c0510*/  UMOV UR16, 0x0 ;  /* 0x0000000000107882 */ /* 0x000fe20000000000 */
[----:B------:R-:W-:Y:S01]  /*c0520*/  ISETP.GT.AND P3, PT, R2, 0x1, PT ;  /* 0x000000010200780c */ /* 0x000fe20003f64270 */
[----:B------:R-:W-:Y:S01]  /*c0530*/  UMOV UR17, 0x10000000 ;  /* 0x1000000000117882 */ /* 0x000fe20000000000 */
[----:B------:R-:W-:Y:S01]  /*c0540*/  ISETP.NE.AND P1, PT, R8, 0x7, PT ;  /* 0x000000070800780c */ /* 0x000fe20003f25270 */
[----:B------:R-:W-:-:S02]  /*c0550*/  VIADD R13, R13, 0x20 ;  /* 0x000000200d0d7836 */ /* 0x000fc40000000000 */
[----:B------:R-:W-:Y:S01]  /*c0560*/  UIADD3 UR8, UR5, 0x180, URZ ;  /* 0x0000018005087890 */ /* 0x000fe2000fffe03f */
[----:B------:R-:W-:Y:S01]  /*c0570*/  SEL R12, RZ, 0x1, P1 ;  /* 0x00000001ff0c7807 */ /* 0x000fe20000800000 */
[----:B------:R-:W-:Y:S01]  /*c0580*/  UIADD3 UR5, UR5, 0x1c180, URZ ;  /* 0x0001c18005057890 */ /* 0x000fe2000fffe03f */
[----:B------:R-:W-:Y:S02]  /*c0590*/  SEL R8, R8, RZ, P1 ;  /* 0x000000ff08087207 */ /* 0x000fe40000800000 */
[----:B------:R-:W-:-:S04]  /*c05a0*/  LOP3.LUT R3, R3, R12, RZ, 0x3c, !PT ;  /* 0x0000000c03037212 */ /* 0x000fc800078e3cff */
[----:B------:R0:W-:Y:S02]  /*c05b0*/  UTMALDG.3D [UR8], [UR14], desc[UR16] ;  /* 0x000010080e0075b4 */ /* 0x0001e40008011000 */
[----:B0-----:R-:W-:Y:S01]  /*c05c0*/  UMOV UR8, UR5 ;  /* 0x0000000500087c82 */ /* 0x001fe20008000000 */
[----:B------:R-:W-:Y:S02]  /*c05d0*/  UMOV UR11, UR19 ;  /* 0x00000013000b7c82 */ /* 0x000fe40008000000 */
[----:B------:R0:W-:Y:S02]  /*c05e0*/  UTMALDG.3D [UR8], [UR26], desc[UR16] ;  /* 0x000010081a0075b4 */ /* 0x0001e40008011000 */
[----:B0-----:R-:W-:Y:S05]  /*c05f0*/  @P3 BRA `(.L_x_304) ;  /* 0xfffffffc00503947 */ /* 0x001fea000383ffff */
.L_x_300:
[----:B------:R-:W-:Y:S05]  /*c0600*/  BSYNC B1 ;  /* 0x0000000000017941 */ /* 0x000fea0003800000 */
.L_x_299:
[----:B-1----:R-:W2:Y:S01]  /*c0610*/  LDL.LU R16, [R1+0x1c94] ;  /* 0x001c940001107983 */ /* 0x002ea20000300800 */
[----:B------:R-:W-:Y:S01]  /*c0620*/  LOP3.LUT P3, RZ, R9, 0xff, RZ, 0xc0, !PT ;  /* 0x000000ff09ff7812 */ /* 0x000fe2000786c0ff */
[----:B------:R-:W-:Y:S01]  /*c0630*/  IMAD.IADD R4, R0, 0x1, R7 ;  /* 0x0000000100047824 */ /* 0x000fe200078e0207 */
[----:B------:R-:W-:Y:S01]  /*c0640*/  ULDC.64 UR8, c[0x0][0x650] ;  /* 0x0001940000087ab9 */ /* 0x000fe20000000a00 */
[----:B------:R-:W3:Y:S01]  /*c0650*/  LDL.LU R15, [R1+0x1c98] ;  /* 0x001c9800010f7983 */ /* 0x000ee20000300800 */
[----:B------:R-:W-:Y:S01]  /*c0660*/  BSSY B1, `(.L_x_305) ;  /* 0x0000072000017945 */ /* 0x000fe20003800000 */
[C---:B------:R-:W-:Y:S01]  /*c0670*/  IMAD.WIDE.U32 R2, R4.reuse, 0x24924925, RZ ;  /* 0x2492492504027825 */ /* 0x040fe200078e00ff */
[C---:B------:R-:W-:Y:S02]  /*c0680*/  ISETP.GT.U32.AND P1, PT, R4.reuse, 0x6, PT ;  /* 0x000000060400780c */ /* 0x040fe40003f24070 */
[----:B------:R-:W-:Y:S01]  /*c0690*/  PRMT R9, RZ, 0x7610, R9 ;  /* 0x00007610ff097816 */ /* 0x000fe20000000009 */
[----:B------:R-:W-:Y:S01]  /*c06a0*/  IMAD.IADD R2, R4, 0x1, -R3 ;  /* 0x0000000104027824 */ /* 0x000fe200078e0a03 */
[----:B------:R-:W-:Y:S01]  /*c06b0*/  ISETP.LT.U32.AND P1, PT, R0, 0x7, P1 ;  /* 0x000000070000780c */ /* 0x000fe20000f21070 */
[----:B------:R-:W-:-:S02]  /*c06c0*/  IMAD.MOV.U32 R5, RZ, RZ, -0x1 ;  /* 0xffffffffff057424 */ /* 0x000fc400078e00ff */
[----:B------:R-:W0:Y:S01]  /*c06d0*/  @P3 S2R R8, SR_CgaCtaId ;  /* 0x0000000000083919 */ /* 0x000e220000008800 */
[----:B------:R-:W-:Y:S01]  /*c06e0*/  LEA.HI R2, R2, R3, RZ, 0x1f ;  /* 0x0000000302027211 */ /* 0x000fe200078ff8ff */
[----:B------:R-:W-:Y:S01]  /*c06f0*/  IMAD.MOV.U32 R10, RZ, RZ, -0x1 ;  /* 0xffffffffff0a7424 */ /* 0x000fe200078e00ff */
[----:B------:R-:W-:Y:S02]  /*c0700*/  @P3 MOV R3, 0x400 ;  /* 0x0000040000033802 */ /* 0x000fe40000000f00 */
[--C-:B------:R-:W-:Y:S02]  /*c0710*/  SHF.R.U32.HI R7, RZ, 0x2, R2.reuse ;  /* 0x00000002ff077819 */ /* 0x100fe40000011602 */
[----:B------:R-:W-:Y:S02]  /*c0720*/  PRMT R2, RZ, 0x7610, R2 ;  /* 0x00007610ff027816 */ /* 0x000fe40000000002 */
[----:B0-----:R-:W-:-:S04]  /*c0730*/  @P3 LEA R3, R8, R3, 0x18 ;  /* 0x0000000308033211 */ /* 0x001fc800078ec0ff */
[----:B------:R0:W-:Y:S01]  /*c0740*/  @P3 SYNCS.ARRIVE.TRANS64.A1T0 RZ, [R3+URZ+0x88], RZ ;  /* 0x000088ff03ff39a7 */ /* 0x0001e2000810003f */
[----:B------:R-:W-:Y:S02]  /*c0750*/  ISETP.GE.U32.AND P3, PT, R0, 0x7, PT ;  /* 0x000000070000780c */ /* 0x000fe40003f66070 */
[----:B0-----:R-:W-:-:S04]  /*c0760*/  SEL R3, RZ, 0x1, !P1 ;  /* 0x00000001ff037807 */ /* 0x001fc80004800000 */
[----:B------:R-:W-:-:S07]  /*c0770*/  LOP3.LUT R6, R6, R3, RZ, 0x3c, !PT ;  /* 0x0000000306067212 */ /* 0x000fce00078e3cff */
[----:B------:R-:W-:Y:S01]  /*c0780*/  @P3 LOP3.LUT R6, R6, 0x1, R7, 0x78, !PT ;  /* 0x0000000106063812 */ /* 0x000fe200078e7807 */
[----:B------:R-:W-:Y:S02]  /*c0790*/  IMAD R7, R7, -0x7, R4 ;  /* 0xfffffff907077824 */ /* 0x000fe400078e0204 */
[----:B------:R-:W-:Y:S01]  /*c07a0*/  IMAD.MOV.U32 R4, RZ, RZ, -0x1 ;  /* 0xffffffffff047424 */ /* 0x000fe200078e00ff */
[----:B---3--:R-:W-:-:S04]  /*c07b0*/  IADD3 R15, P1, R15, UR20, RZ ;  /* 0x000000140f0f7c10 */ /* 0x008fc8000ff3e0ff */
[----:B--2---:R-:W-:Y:S01]  /*c07c0*/  IADD3.X R16, R16, UR6, RZ, P1, !PT ;  /* 0x0000000610107c10 */ /* 0x004fe20008ffe4ff */
[----:B------:R0:W-:Y:S01]  /*c07d0*/  STL [R1+0x1c98], R15 ;  /* 0x001c980f01007387 */ /* 0x0001e20000100800 */
[----:B------:R-:W-:-:S03]  /*c07e0*/  ISETP.GE.U32.AND P1, PT, R15, UR8, PT ;  /* 0x000000080f007c0c */ /* 0x000fc6000bf26070 */
[----:B------:R0:W-:Y:S01]  /*c07f0*/  STL [R1+0x1c94], R16 ;  /* 0x001c941001007387 */ /* 0x0001e20000100800 */
[----:B------:R-:W-:-:S13]  /*c0800*/  ISETP.GE.U32.AND.EX P1, PT, R16, UR9, PT, P1 ;  /* 0x0000000910007c0c */ /* 0x000fda000bf26110 */
[----:B0-----:R-:W-:Y:S05]  /*c0810*/  @P1 BRA `(.L_x_306) ;  /* 0x0000000400581947 */ /* 0x001fea0003800000 */
[----:B------:R-:W0:Y:S01]  /*c0820*/  S2R R8, SR_CTAID.X ;  /* 0x0000000000087919 */ /* 0x000e220000002500 */
[----:B------:R-:W1:Y:S01]  /*c0830*/  LDC R11, c[0x0][0x65c] ;  /* 0x00019700ff0b7b82 */ /* 0x000e620000000800 */
[----:B------:R-:W-:Y:S01]  /*c0840*/  ULDC UR5, c[0x0][0x150] ;  /* 0x0000540000057ab9 */ /* 0x000fe20000000800 */
[----:B------:R-:W-:Y:S01]  /*c0850*/  ULDC.64 UR8, c[0x0][0x628] ;  /* 0x00018a0000087ab9 */ /* 0x000fe20000000a00 */
[----:B------:R-:W2:Y:S01]  /*c0860*/  S2R R5, SR_CTAID.Y ;  /* 0x0000000000057919 */ /* 0x000ea20000002600 */
[----:B------:R-:W-:Y:S01]  /*c0870*/  ISETP.NE.U32.AND P1, PT, RZ, UR8, PT ;  /* 0x00000008ff007c0c */ /* 0x000fe2000bf25070 */
[----:B------:R-:W-:-:S03]  /*c0880*/  ULDC UR10, c[0x0][0x630] ;  /* 0x00018c00000a7ab9 */ /* 0x000fc60000000800 */
[----:B------:R-:W3:Y:S01]  /*c0890*/  LDC R3, c[0x0][0x144] ;  /* 0x00005100ff037b82 */ /* 0x000ee20000000800 */
[----:B------:R-:W-:-:S07]  /*c08a0*/  ISETP.NE.AND.EX P1, PT, RZ, UR9, PT, P1 ;  /* 0x00000009ff007c0c */ /* 0x000fce000bf25310 */
[----:B------:R-:W4:Y:S01]  /*c08b0*/  LDC R12, c[0x0][0x148] ;  /* 0x00005200ff0c7b82 */ /* 0x000f220000000800 */
[----:B-1----:R-:W-:Y:S02]  /*c08c0*/  ISETP.NE.AND P4, PT, R11, 0x1, PT ;  /* 0x000000010b00780c */ /* 0x002fe40003f85270 */
[----:B0-----:R-:W-:Y:S02]  /*c08d0*/  I2FP.F32.U32 R2, R8 ;  /* 0x0000000800027245 */ /* 0x001fe40000201000 */
[----:B--2---:R-:W-:-:S03]  /*c08e0*/  I2FP.F32.U32 R4, R5 ;  /* 0x0000000500047245 */ /* 0x004fc60000201000 */
[----:B------:R-:W-:Y:S01]  /*c08f0*/  FMUL R2, R2, UR5 ;  /* 0x0000000502027c20 */ /* 0x000fe20008400000 */
[----:B------:R-:W-:Y:S02]  /*c0900*/  ULDC UR5, c[0x0][0x154] ;  /* 0x0000550000057ab9 */ /* 0x000fe40000000800 */
[----:B------:R-:W-:-:S03]  /*c0910*/  FMUL R10, R4, UR5 ;  /* 0x00000005040a7c20 */ /* 0x000fc60008400000 */
[----:B------:R-:W0:Y:S08]  /*c0920*/  F2I.U32.TRUNC.NTZ R2, R2 ;  /* 0x0000000200027305 */ /* 0x000e30000020f000 */
[----:B------:R-:W1:Y:S01]  /*c0930*/  F2I.U32.TRUNC.NTZ R10, R10 ;  /* 0x0000000a000a7305 */ /* 0x000e62000020f000 */
[----:B0-----:R-:W-:Y:S02]  /*c0940*/  IMAD.MOV R4, RZ, RZ, -R2 ;  /* 0x000000ffff047224 */ /* 0x001fe400078e0a02 */
[----:B------:R-:W-:-:S02]  /*c0950*/  IMAD.MOV.U32 R2, RZ, RZ, R15 ;  /* 0x000000ffff027224 */ /* 0x000fc400078e000f */
[----:B---3--:R-:W-:Y:S02]  /*c0960*/  IMAD R8, R3, R4, R8 ;  /* 0x0000000403087224 */ /* 0x008fe400078e0208 */
[----:B-1----:R-:W-:-:S04]  /*c0970*/  IMAD.MOV R3, RZ, RZ, -R10 ;  /* 0x000000ffff037224 */ /* 0x002fc800078e0a0a */
[----:B----4-:R-:W-:Y:S02]  /*c0980*/  @P4 IMAD R8, R12, R3, R5 ;  /* 0x000000030c084224 */ /* 0x010fe400078e0205 */
[----:B------:R-:W-:Y:S01]  /*c0990*/  IMAD.MOV.U32 R3, RZ, RZ, R16 ;  /* 0x000000ffff037224 */ /* 0x000fe200078e0010 */
[----:B------:R-:W-:Y:S06]  /*c09a0*/  @!P1 BRA `(.L_x_307) ;  /* 0x0000000000289947 */ /* 0x000fec0003800000 */
[----:B------:R-:W-:Y:S02]  /*c09b0*/  ULDC UR5, c[0x0][0x634] ;  /* 0x00018d0000057ab9 */ /* 0x000fe40000000800 */
[----:B------:R-:W-:-:S05]  /*c09c0*/  IADD3 R3, P1, R15, UR5, RZ ;  /* 0x000000050f037c10 */ /* 0x000fca000ff3e0ff */
[----:B------:R-:W-:-:S04]  /*c09d0*/  IMAD.X R11, RZ, RZ, R16, P1 ;  /* 0x000000ffff0b7224 */ /* 0x000fc800008e0610 */
[----:B------:R-:W-:-:S04]  /*c09e0*/  IMAD.WIDE.U32 R4, R11, UR8, RZ ;  /* 0x000000080b047c25 */ /* 0x000fc8000f8e00ff */
[----:B------:R-:W-:-:S04]  /*c09f0*/  IMAD.WIDE.U32 R4, P1, R3, UR9, R4 ;  /* 0x0000000903047c25 */ /* 0x000fc8000f820004 */
[----:B------:R-:W-:-:S04]  /*c0a00*/  IMAD.WIDE.U32 R2, R3, UR8, RZ ;  /* 0x0000000803027c25 */ /* 0x000fc8000f8e00ff */
[----:B------:R-:W-:Y:S01]  /*c0a10*/  IMAD.MOV.U32 R2, RZ, RZ, R5 ;  /* 0x000000ffff027224 */ /* 0x000fe200078e0005 */
[----:B------:R-:W-:Y:S01]  /*c0a20*/  IADD3 RZ, P3, R3, R4, RZ ;  /* 0x0000000403ff7210 */ /* 0x000fe20007f7e0ff */
[----:B------:R-:W-:-:S04]  /*c0a30*/  IMAD.X R3, RZ, RZ, RZ, P1 ;  /* 0x000000ffff037224 */ /* 0x000fc800008e06ff */
[----:B------:R-:W-:-:S08]  /*c0a40*/  IMAD.WIDE.U32.X R2, R11, UR9, R2, P3 ;  /* 0x000000090b027c25 */ /* 0x000fd000098e0402 */
.L_x_307:
[--C-:B------:R-:W-:Y:S01]  /*c0a50*/  SHF.R.U64 R10, R2, UR10, R3.reuse ;  /* 0x0000000a020a7c19 */ /* 0x100fe20008001203 */
[----:B------:R-:W-:Y:S01]  /*c0a60*/  ULDC.64 UR8, c[0x0][0x620] ;  /* 0x0001880000087ab9 */ /* 0x000fe20000000a00 */
[----:B------:R-:W-:Y:S01]  /*c0a70*/  SHF.R.U32.HI R2, RZ, UR10, R3 ;  /* 0x0000000aff027c19 */ /* 0x000fe20008011603 */
[----:B------:R-:W-:Y:S01]  /*c0a80*/  IMAD.MOV.U32 R3, RZ, RZ, R16 ;  /* 0x000000ffff037224 */ /* 0x000fe200078e0010 */
[----:B------:R-:W-:Y:S01]  /*c0a90*/  IADD3 R11, P1, RZ, -R10, RZ ;  /* 0x8000000aff0b7210 */ /* 0x000fe20007f3e0ff */
[----:B------:R-:W-:-:S04]  /*c0aa0*/  ULDC UR5, c[0x0][0x618] ;  /* 0x0001860000057ab9 */ /* 0x000fc80000000800 */
[----:B------:R-:W-:-:S04]  /*c0ab0*/  IMAD.X R2, RZ, RZ, ~R2, P1 ;  /* 0x000000ffff027224 */ /* 0x000fc800008e0e02 */
[----:B------:R-:W-:-:S04]  /*c0ac0*/  IMAD R2, R2, UR8, RZ ;  /* 0x0000000802027c24 */ /* 0x000fc8000f8e02ff */
[----:B------:R-:W-:Y:S02]  /*c0ad0*/  IMAD R5, R11, UR9, R2 ;  /* 0x000000090b057c24 */ /* 0x000fe4000f8e0202 */
[----:B------:R-:W-:-:S04]  /*c0ae0*/  IMAD.MOV.U32 R2, RZ, RZ, R15 ;  /* 0x000000ffff027224 */ /* 0x000fc800078e000f */
[----:B------:R-:W-:Y:S01]  /*c0af0*/  IMAD.WIDE.U32 R2, R11, UR8, R2 ;  /* 0x000000080b027c25 */ /* 0x000fe2000f8e0002 */
[----:B------:R-:W-:Y:S02]  /*c0b00*/  ULDC.64 UR8, c[0x0][0x640] ;  /* 0x0001900000087ab9 */ /* 0x000fe40000000a00 */
[----:B------:R-:W-:Y:S01]  /*c0b10*/  ISETP.NE.U32.AND P1, PT, RZ, UR8, PT ;  /* 0x00000008ff007c0c */ /* 0x000fe2000bf25070 */
[----:B------:R-:W-:-:S03]  /*c0b20*/  IMAD.IADD R3, R3, 0x1, R5 ;  /* 0x0000000103037824 */ /* 0x000fc600078e0205 */
[----:B------:R-:W-:Y:S02]  /*c0b30*/  ISETP.NE.AND.EX P1, PT, RZ, UR9, PT, P1 ;  /* 0x00000009ff007c0c */ /* 0x000fe4000bf25310 */
[--C-:B------:R-:W-:Y:S02]  /*c0b40*/  SHF.R.U64 R11, R2, UR5, R3.reuse ;  /* 0x00000005020b7c19 */ /* 0x100fe40008001203 */
[----:B------:R-:W-:Y:S01]  /*c0b50*/  SHF.R.U32.HI R2, RZ, UR5, R3 ;  /* 0x00000005ff027c19 */ /* 0x000fe20008011603 */
[----:B------:R-:W-:-:S03]  /*c0b60*/  ULDC UR5, c[0x0][0x608] ;  /* 0x0001820000057ab9 */ /* 0x000fc60000000800 */
[--C-:B------:R-:W-:Y:S02]  /*c0b70*/  SHF.R.U64 R12, R11, UR5, R2.reuse ;  /* 0x000000050b0c7c19 */ /* 0x100fe40008001202 */
[----:B------:R-:W-:Y:S01]  /*c0b80*/  SHF.R.U32.HI R3, RZ, UR5, R2 ;  /* 0x00000005ff037c19 */ /* 0x000fe20008011602 */
[----:B------:R-:W-:-:S03]  /*c0b90*/  ULDC UR5, c[0x0][0x658] ;  /* 0x0001960000057ab9 */ /* 0x000fc60000000800 */
[--C-:B------:R-:W-:Y:S02]  /*c0ba0*/  SHF.R.U64 R13, R12, UR5, R3.reuse ;  /* 0x000000050c0d7c19 */ /* 0x100fe40008001203 */
[----:B------:R-:W-:-:S03]  /*c0bb0*/  SHF.R.U32.HI R15, RZ, UR5, R3 ;  /* 0x00000005ff0f7c19 */ /* 0x000fc60008011603 */
[----:B------:R-:W-:Y:S02]  /*c0bc0*/  IMAD.MOV.U32 R2, RZ, RZ, R13 ;  /* 0x000000ffff027224 */ /* 0x000fe400078e000d */
        /* <DEDUP_REMOVED lines=12> */
.L_x_308:
[----:B------:R-:W-:Y:S01]  /*c0c90*/  ULDC UR5, c[0x0][0x648] ;  /* 0x0001920000057ab9 */ /* 0x000fe20000000800 */
[----:B------:R-:W-:Y:S02]  /*c0ca0*/  LOP3.LUT R12, R12, UR13, RZ, 0xc0, !PT ;  /* 0x0000000d0c0c7c12 */ /* 0x000fe4000f8ec0ff */
[----:B------:R-:W-:Y:S01]  /*c0cb0*/  SHF.R.U64 R3, R2, UR5, R3 ;  /* 0x0000000502037c19 */ /* 0x000fe20008001203 */
[----:B------:R-:W-:-:S04]  /*c0cc0*/  ULDC UR5, c[0x0][0x638] ;  /* 0x00018e0000057ab9 */ /* 0x000fc80000000800 */
[----:B------:R-:W-:Y:S02]  /*c0cd0*/  IMAD.MOV R2, RZ, RZ, -R3 ;  /* 0x000000ffff027224 */ /* 0x000fe400078e0a03 */
[----:B------:R-:W-:Y:S02]  /*c0ce0*/  IMAD R5, R3, UR18, R12 ;  /* 0x0000001203057c24 */ /* 0x000fe4000f8e020c */
[----:B------:R-:W-:Y:S01]  /*c0cf0*/  IMAD R13, R2, UR5, R13 ;  /* 0x00000005020d7c24 */ /* 0x000fe2000f8e020d */
[----:B------:R-:W-:Y:S01]  /*c0d00*/  ULDC UR5, c[0x0][0x610] ;  /* 0x0001840000057ab9 */ /* 0x000fe20000000800 */
[----:B------:R-:W-:Y:S01]  /*c0d10*/  LOP3.LUT R2, R11, UR4, RZ, 0xc0, !PT ;  /* 0x000000040b027c12 */ /* 0x000fe2000f8ec0ff */
[----:B------:R-:W-:Y:S01]  /*c0d20*/  IMAD R8, R5, UR5, R8 ;  /* 0x0000000505087c24 */ /* 0x000fe2000f8e0208 */
[----:B------:R-:W-:-:S03]  /*c0d30*/  ULDC UR5, c[0x0][0x600] ;  /* 0x0001800000057ab9 */ /* 0x000fc60000000800 */
[----:B------:R-:W-:Y:S02]  /*c0d40*/  IMAD R13, R13, UR5, R2 ;  /* 0x000000050d0d7c24 */ /* 0x000fe4000f8e0202 */
[----:B------:R-:W-:-:S03]  /*c0d50*/  IMAD.MOV.U32 R2, RZ, RZ, 0x1 ;  /* 0x00000001ff027424 */ /* 0x000fc600078e00ff */
[----:B------:R-:W-:Y:S02]  /*c0d60*/  SEL R4, R13, R8, !P4 ;  /* 0x000000080d047207 */ /* 0x000fe40006000000 */
[----:B------:R-:W-:-:S07]  /*c0d70*/  SEL R5, R8, R13, !P4 ;  /* 0x0000000d08057207 */ /* 0x000fce0006000000 */
.L_x_306:
[----:B------:R-:W-:Y:S05]  /*c0d80*/  BSYNC B1 ;  /* 0x0000000000017941 */ /* 0x000fea0003800000 */
.L_x_305:
[----:B------:R-:W-:-:S13]  /*c0d90*/  LOP3.LUT P1, RZ, R2, 0xff, RZ, 0xc0, !PT ;  /* 0x000000ff02ff7812 */ /* 0x000fda000782c0ff */
[----:B------:R-:W-:Y:S05]  /*c0da0*/  @P1 BRA `(.L_x_309) ;  /* 0xfffffff400301947 */ /* 0x000fea000383ffff */
[----:B------:R-:W-:Y:S05]  /*c0db0*/  BSYNC B0 ;  /* 0x0000000000007941 */ /* 0x000fea0003800000 */
.L_x_297:
[----:B------:R-:W-:-:S03]  /*c0dc0*/  UMOV UR5, 0xffffffff ;  /* 0xffffffff00057882 */ /* 0x000fc60000000000 */
[----:B------:R-:W-:Y:S05]  /*c0dd0*/  BRA.DIV UR5, `(.L_x_310) ;  /* 0x0000000605947947 */ /* 0x000fea000b800000 */
[----:B------:R-:W-:-:S13]  /*c0de0*/  ELECT P0, URZ, PT ;  /* 0x00000000003f782f */ /* 0x000fda0003800000 */
.L_x_327:
[----:B------:R-:W-:Y:S04]  /*c0df0*/  BSSY B0, `(.L_x_311) ;  /* 0x0000047000007945 */ /* 0x000fe80003800000 */
[----:B------:R-:W-:Y:S05]  /*c0e00*/  @!P0 BRA `(.L_x_312) ;  /* 0x0000000400148947 */ /* 0x000fea0003800000 */
[----:B------:R-:W-:-:S04]  /*c0e10*/  ULOP3.LUT UR5, UR7, 0x2, URZ, 0xfc, !UPT ;  /* 0x0000000207057892 */ /* 0x000fc8000f8efc3f */
[----:B------:R-:W-:-:S06]  /*c0e20*/  UISETP.NE.AND UP0, UPT, UR5, 0x3, UPT ;  /* 0x000000030500788c */ /* 0x000fcc000bf05270 */
[----:B------:R-:W-:-:S13]  /*c0e30*/  PLOP3.LUT P0, PT, PT, PT, UP0, 0x80, 0x0 ;  /* 0x000000000000781c */ /* 0x000fda0003f0f008 */
[----:B------:R-:W-:Y:S05]  /*c0e40*/  @!P0 BRA `(.L_x_313) ;  /* 0x0000000000048947 */ /* 0x000fea0003800000 */
[----:B------:R-:W-:Y:S01]  /*c0e50*/  BPT.TRAP 0x1 ;  /* 0x000000040000795c */ /* 0x000fe20000300000 */
.L_x_313:
[----:B------:R-:W0:Y:S01]  /*c0e60*/  S2R R3, SR_CgaCtaId ;  /* 0x0000000000037919 */ /* 0x000e220000008800 */
[----:B------:R-:W-:Y:S02]  /*c0e70*/  MOV R0, 0x400 ;  /* 0x0000040000007802 */ /* 0x000fe40000000f00 */
[----:B------:R-:W-:Y:S02]  /*c0e80*/  SHF.L.U32 R2, R6, 0x1f, RZ ;  /* 0x0000001f06027819 */ /* 0x000fe400000006ff */
[----:B0-----:R-:W-:-:S05]  /*c0e90*/  LEA R0, R3, R0, 0x18 ;  /* 0x0000000003007211 */ /* 0x001fca00078ec0ff */
[----:B------:R-:W-:-:S04]  /*c0ea0*/  VIADD R0, R0, 0x38 ;  /* 0x0000003800007836 */ /* 0x000fc80000000000 */
[----:B------:R-:W-:-:S04]  /*c0eb0*/  IMAD R3, R7, 0x8, R0 ;  /* 0x0000000807037824 */ /* 0x000fc800078e0200 */
[----:B------:R-:W0:Y:S02]  /*c0ec0*/  SYNCS.PHASECHK.TRANS64.TRYWAIT P0, [R3+URZ], R2 ;  /* 0x00000002030075a7 */ /* 0x000e24000800017f */
[----:B0-----:R-:W-:Y:S05]  /*c0ed0*/  @!P0 BRA `(.L_x_314) ;  /* 0x0000000400788947 */ /* 0x001fea0003800000 */
.L_x_328:
[----:B------:R-:W-:-:S05]  /*c0ee0*/  VIADD R7, R7, 0x1 ;  /* 0x0000000107077836 */ /* 0x000fca0000000000 */
[----:B------:R-:W-:-:S04]  /*c0ef0*/  ISETP.NE.AND P0, PT, R7, 0x7, PT ;  /* 0x000000070700780c */ /* 0x000fc80003f05270 */
[----:B0-----:R-:W-:Y:S02]  /*c0f00*/  SEL R3, RZ, 0x1, P0 ;  /* 0x00000001ff037807 */ /* 0x001fe40000000000 */
[----:B------:R-:W-:Y:S02]  /*c0f10*/  SEL R7, R7, RZ, P0 ;  /* 0x000000ff07077207 */ /* 0x000fe40000000000 */
[----:B------:R-:W-:-:S03]  /*c0f20*/  LOP3.LUT R6, R6, R3, RZ, 0x3c, !PT ;  /* 0x0000000306067212 */ /* 0x000fc600078e3cff */
[----:B------:R-:W-:Y:S01]  /*c0f30*/  IMAD R3, R7, 0x8, R0 ;  /* 0x0000000807037824 */ /* 0x000fe200078e0200 */
[----:B------:R-:W-:-:S04]  /*c0f40*/  SHF.L.U32 R2, R6, 0x1f, RZ ;  /* 0x0000001f06027819 */ /* 0x000fc800000006ff */
[----:B------:R-:W0:Y:S02]  /*c0f50*/  SYNCS.PHASECHK.TRANS64.TRYWAIT P0, [R3+URZ], R2 ;  /* 0x00000002030075a7 */ /* 0x000e24000800017f */
[----:B0-----:R-:W-:Y:S05]  /*c0f60*/  @!P0 BRA `(.L_x_315) ;  /* 0x0000000400688947 */ /* 0x001fea0003800000 */
.L_x_329:
[----:B0-----:R-:W-:-:S05]  /*c0f70*/  VIADD R2, R7, 0x1 ;  /* 0x0000000107027836 */ /* 0x001fca0000000000 */
[----:B------:R-:W-:-:S04]  /*c0f80*/  ISETP.NE.AND P0, PT, R2, 0x7, PT ;  /* 0x000000070200780c */ /* 0x000fc80003f05270 */
[----:B------:R-:W-:Y:S02]  /*c0f90*/  SEL R3, RZ, 0x1, P0 ;  /* 0x00000001ff037807 */ /* 0x000fe40000000000 */
[----:B------:R-:W-:Y:S02]  /*c0fa0*/  SEL R5, R2, RZ, P0 ;  /* 0x000000ff02057207 */ /* 0x000fe40000000000 */
[----:B------:R-:W-:-:S03]  /*c0fb0*/  LOP3.LUT R6, R6, R3, RZ, 0x3c, !PT ;  /* 0x0000000306067212 */ /* 0x000fc600078e3cff */
[----:B------:R-:W-:Y:S01]  /*c0fc0*/  IMAD R3, R5, 0x8, R0 ;  /* 0x0000000805037824 */ /* 0x000fe200078e0200 */
[----:B------:R-:W-:-:S04]  /*c0fd0*/  SHF.L.U32 R2, R6, 0x1f, RZ ;  /* 0x0000001f06027819 */ /* 0x000fc800000006ff */
[----:B------:R-:W0:Y:S02]  /*c0fe0*/  SYNCS.PHASECHK.TRANS64.TRYWAIT P0, [R3+URZ], R2 ;  /* 0x00000002030075a7 */ /* 0x000e24000800017f */
[----:B0-----:R-:W-:Y:S05]  /*c0ff0*/  @!P0 BRA `(.L_x_316) ;  /* 0x0000000400588947 */ /* 0x001fea0003800000 */
.L_x_330:
        /* <DEDUP_REMOVED lines=9> */
.L_x_331:
        /* <DEDUP_REMOVED lines=9> */
.L_x_332:
        /* <DEDUP_REMOVED lines=9> */
.L_x_333:
[----:B0-----:R-:W-:-:S05]  /*c11b0*/  VIADD R2, R5, 0x1 ;  /* 0x0000000105027836 */ /* 0x001fca0000000000 */
[----:B------:R-:W-:-:S04]  /*c11c0*/  ISETP.NE.AND P0, PT, R2, 0x7, PT ;  /* 0x000000070200780c */ /* 0x000fc80003f05270 */
[----:B------:R-:W-:Y:S02]  /*c11d0*/  SEL R4, RZ, 0x1, P0 ;  /* 0x00000001ff047807 */ /* 0x000fe40000000000 */
[----:B------:R-:W-:Y:S02]  /*c11e0*/  SEL R3, R2, RZ, P0 ;  /* 0x000000ff02037207 */ /* 0x000fe40000000000 */
[----:B------:R-:W-:-:S03]  /*c11f0*/  LOP3.LUT R4, R7, R4, RZ, 0x3c, !PT ;  /* 0x0000000407047212 */ /* 0x000fc600078e3cff */
[----:B------:R-:W-:Y:S01]  /*c1200*/  IMAD R3, R3, 0x8, R0 ;  /* 0x0000000803037824 */ /* 0x000fe200078e0200 */
[----:B------:R-:W-:-:S07]  /*c1210*/  SHF.L.U32 R0, R4, 0x1f, RZ ;  /* 0x0000001f04007819 */ /* 0x000fce00000006ff */
.L_x_320:
[----:B0-----:R0:W1:Y:S02]  /*c1220*/  SYNCS.PHASECHK.TRANS64.TRYWAIT P0, [R3+URZ], R0 ;  /* 0x00000000030075a7 */ /* 0x001064000800017f */
[----:B-1----:R-:W-:Y:S05]  /*c1230*/  @!P0 NANOSLEEP.SYNCS 0x989680 ;  /* 0x009896800000895d */ /* 0x002fea0003900000 */
[----:B------:R-:W1:Y:S02]  /*c1240*/  @!P0 SYNCS.PHASECHK.TRANS64 P0, [R3+URZ], R0 ;  /* 0x00000000030085a7 */ /* 0x000e64000800007f */
[----:B-1----:R-:W-:Y:S05]  /*c1250*/  @!P0 BRA `(.L_x_320) ;  /* 0xfffffffc00f08947 */ /* 0x002fea000383ffff */
.L_x_312:
[----:B------:R-:W-:Y:S05]  /*c1260*/  BSYNC B0 ;  /* 0x0000000000007941 */ /* 0x000fea0003800000 */
.L_x_311:
[----:B------:R-:W-:Y:S05]  /*c1270*/  EXIT ;  /* 0x000000000000794d */ /* 0x000fea0003800000 */
.L_x_17:
[----:B--2---:R-:W-:-:S04]  /*c1280*/  IMAD.U32 R15, RZ, RZ, UR16 ;  /* 0x00000010ff0f7e24 */ /* 0x004fc8000f8e00ff */
[----:B------:R2:W0:Y:S03]  /*c1290*/  SYNCS.PHASECHK.TRANS64.TRYWAIT P0, [R15+URZ], R14 ;  /* 0x0000000e0f0075a7 */ /* 0x000426000800017f */
[----:B0-----:R-:W-:Y:S05]  /*c12a0*/  @!P0 NANOSLEEP.SYNCS 0x989680 ;  /* 0x009896800000895d */ /* 0x001fea0003900000 */
[----:B------:R-:W0:Y:S02]  /*c12b0*/  @!P0 SYNCS.PHASECHK.TRANS64 P0, [R15+URZ], R14 ;  /* 0x0000000e0f0085a7 */ /* 0x000e24000800007f */
[----:B0-----:R-:W-:Y:S05]  /*c12c0*/  @!P0 BRA `(.L_x_17) ;  /* 0xfffffffc00ec8947 */ /* 0x001fea000383ffff */
[----:B------:R-:W-:Y:S05]  /*c12d0*/  BRA `(.L_x_16) ;  /* 0xfffff478006c7947 */ /* 0x000fea000383ffff */
.L_x_23:
[----:B-----5:R0:W-:Y:S02]  /*c12e0*/  STL [R1+0x1ca0], R0 ;  /* 0x001ca00001007387 */ /* 0x0201e40000100800 */
[----:B0-----:R-:W-:-:S04]  /*c12f0*/  IMAD.U32 R0, RZ, RZ, UR17 ;  /* 0x00000011ff007e24 */ /* 0x001fc8000f8e00ff */
[----:B------:R0:W2:Y:S03]  /*c1300*/  SYNCS.PHASECHK.TRANS64.TRYWAIT P0, [R0+URZ], R16 ;  /* 0x00000010000075a7 */ /* 0x0000a6000800017f */
[----:B--2---:R-:W-:Y:S05]  /*c1310*/  @!P0 NANOSLEEP.SYNCS 0x989680 ;  /* 0x009896800000895d */ /* 0x004fea0003900000 */
[----:B------:R0:W2:Y:S02]  /*c1320*/  @!P0 SYNCS.PHASECHK.TRANS64 P0, [R0+URZ], R16 ;  /* 0x00000010000085a7 */ /* 0x0000a4000800007f */
[----:B0-----:R0:W5:Y:S02]  /*c1330*/  LDL.LU R0, [R1+0x1ca0] ;  /* 0x001ca00001007983 */ /* 0x0011640000300800 */
[----:B0-2---:R-:W-:Y:S05]  /*c1340*/  @!P0 BRA `(.L_x_23) ;  /* 0xfffffffc00e48947 */ /* 0x005fea000383ffff */
[----:B------:R-:W-:Y:S05]  /*c1350*/  BRA `(.L_x_22) ;  /* 0xfffff59400747947 */ /* 0x000fea000383ffff */
.L_x_298:
[----:B------:R-:W-:Y:S01]  /*c1360*/  BSSY B1, `(.L_x_321) ;  /* 0x0000006000017945 */ /* 0x000fe20003800000 */
[----:B------:R-:W-:-:S07]  /*c1370*/  IMAD.MOV.U32 R2, RZ, RZ, -0x1 ;  /* 0xffffffffff027424 */ /* 0x000fce00078e00ff */
[----:B------:R-:W-:Y:S05]  /*c1380*/  WARPSYNC.COLLECTIVE R2, `(.L_x_322) ;  /* 0x00000000020c7348 */ /* 0x000fea0003c00000 */
[----:B------:R-:W-:Y:S02]  /*c1390*/  ELECT P1, UR62, PT ;  /* 0x00000000003e782f */ /* 0x000fe40003820000 */
[----:B------:R-:W-:Y:S01]  /*c13a0*/  MOV R2, UR62 ;  /* 0x0000003e00027c02 */ /* 0x000fe20008000f00 */
[----:B------:R-:W-:Y:S10]  /*c13b0*/  ENDCOLLECTIVE ;  /* 0x000000000000791b */ /* 0x000ff40003800000 */
.L_x_322:
[----:B------:R-:W-:Y:S05]  /*c13c0*/  BSYNC B1 ;  /* 0x0000000000017941 */ /* 0x000fea0003800000 */
.L_x_321:
[----:B------:R-:W-:Y:S05]  /*c13d0*/  BRA `(.L_x_323) ;  /* 0xffffffec00b07947 */ /* 0x000fea000383ffff */
.L_x_301:
[----:B-1----:R1:W2:Y:S02]  /*c13e0*/  SYNCS.PHASECHK.TRANS64.TRYWAIT P1, [R16+URZ+0x38], R11 ;  /* 0x0000380b100075a7 */ /* 0x0022a4000802017f */
[----:B--2---:R-:W-:Y:S05]  /*c13f0*/  @!P1 NANOSLEEP.SYNCS 0x989680 ;  /* 0x009896800000995d */ /* 0x004fea0003900000 */
[----:B------:R-:W2:Y:S02]  /*c1400*/  @!P1 SYNCS.PHASECHK.TRANS64 P1, [R16+URZ+0x38], R11 ;  /* 0x0000380b100095a7 */ /* 0x000ea4000802007f */
[----:B--2---:R-:W-:Y:S05]  /*c1410*/  @!P1 BRA `(.L_x_301) ;  /* 0xfffffffc00f09947 */ /* 0x004fea000383ffff */
[----:B------:R-:W-:Y:S05]  /*c1420*/  BRA `(.L_x_324) ;  /* 0xffffffec00e47947 */ /* 0x000fea000383ffff */
.L_x_310:
[----:B------:R-:W-:Y:S01]  /*c1430*/  BSSY B0, `(.L_x_325) ;  /* 0x0000006000007945 */ /* 0x000fe20003800000 */
[----:B------:R-:W-:-:S07]  /*c1440*/  IMAD.MOV.U32 R2, RZ, RZ, -0x1 ;  /* 0xffffffffff027424 */ /* 0x000fce00078e00ff */
[----:B------:R-:W-:Y:S05]  /*c1450*/  WARPSYNC.COLLECTIVE R2, `(.L_x_326) ;  /* 0x00000000020c7348 */ /* 0x000fea0003c00000 */
[----:B------:R-:W-:Y:S02]  /*c1460*/  ELECT P1, UR62, PT ;  /* 0x00000000003e782f */ /* 0x000fe40003820000 */
[----:B------:R-:W-:Y:S01]  /*c1470*/  MOV R2, UR62 ;  /* 0x0000003e00027c02 */ /* 0x000fe20008000f00 */
[----:B------:R-:W-:Y:S10]  /*c1480*/  ENDCOLLECTIVE ;  /* 0x000000000000791b */ /* 0x000ff40003800000 */
.L_x_326:
[----:B------:R-:W-:Y:S05]  /*c1490*/  BSYNC B0 ;  /* 0x0000000000007941 */ /* 0x000fea0003800000 */
.L_x_325:
[----:B------:R-:W-:Y:S01]  /*c14a0*/  PLOP3.LUT P0, PT, P1, PT, PT, 0x80, 0x0 ;  /* 0x000000000000781c */ /* 0x000fe20000f0f070 */
[----:B------:R-:W-:-:S12]  /*c14b0*/  BRA `(.L_x_327) ;  /* 0xfffffff8004c7947 */ /* 0x000fd8000383ffff */
.L_x_314:
[----:B0-----:R0:W1:Y:S02]  /*c14c0*/  SYNCS.PHASECHK.TRANS64.TRYWAIT P0, [R3+URZ], R2 ;  /* 0x00000002030075a7 */ /* 0x001064000800017f */
[----:B-1----:R-:W-:Y:S05]  /*c14d0*/  @!P0 NANOSLEEP.SYNCS 0x989680 ;  /* 0x009896800000895d */ /* 0x002fea0003900000 */
[----:B------:R-:W1:Y:S02]  /*c14e0*/  @!P0 SYNCS.PHASECHK.TRANS64 P0, [R3+URZ], R2 ;  /* 0x00000002030085a7 */ /* 0x000e64000800007f */
[----:B-1----:R-:W-:Y:S05]  /*c14f0*/  @!P0 BRA `(.L_x_314) ;  /* 0xfffffffc00f08947 */ /* 0x002fea000383ffff */
[----:B------:R-:W-:Y:S05]  /*c1500*/  BRA `(.L_x_328) ;  /* 0xfffffff800747947 */ /* 0x000fea000383ffff */
.L_x_315:
[----:B0-----:R0:W1:Y:S02]  /*c1510*/  SYNCS.PHASECHK.TRANS64.TRYWAIT P0, [R3+URZ], R2 ;  /* 0x00000002030075a7 */ /* 0x001064000800017f */
[----:B-1----:R-:W-:Y:S05]  /*c1520*/  @!P0 NANOSLEEP.SYNCS 0x989680 ;  /* 0x009896800000895d */ /* 0x002fea0003900000 */
[----:B------:R-:W1:Y:S02]  /*c1530*/  @!P0 SYNCS.PHASECHK.TRANS64 P0, [R3+URZ], R2 ;  /* 0x00000002030085a7 */ /* 0x000e64000800007f */
[----:B-1----:R-:W-:Y:S05]  /*c1540*/  @!P0 BRA `(.L_x_315) ;  /* 0xfffffffc00f08947 */ /* 0x002fea000383ffff */
[----:B------:R-:W-:Y:S05]  /*c1550*/  BRA `(.L_x_329) ;  /* 0xfffffff800847947 */ /* 0x000fea000383ffff */
.L_x_316:
[----:B0-----:R0:W1:Y:S02]  /*c1560*/  SYNCS.PHASECHK.TRANS64.TRYWAIT P0, [R3+URZ], R2 ;  /* 0x00000002030075a7 */ /* 0x001064000800017f */
[----:B-1----:R-:W-:Y:S05]  /*c1570*/  @!P0 NANOSLEEP.SYNCS 0x989680 ;  /* 0x009896800000895d */ /* 0x002fea0003900000 */
[----:B------:R-:W1:Y:S02]  /*c1580*/  @!P0 SYNCS.PHASECHK.TRANS64 P0, [R3+URZ], R2 ;  /* 0x00000002030085a7 */ /* 0x000e64000800007f */
[----:B-1----:R-:W-:Y:S05]  /*c1590*/  @!P0 BRA `(.L_x_316) ;  /* 0xfffffffc00f08947 */ /* 0x002fea000383ffff */
[----:B------:R-:W-:Y:S05]  /*c15a0*/  BRA `(.L_x_330) ;  /* 0xfffffff800947947 */ /* 0x000fea000383ffff */
.L_x_317:
[----:B0-----:R0:W1:Y:S02]  /*c15b0*/  SYNCS.PHASECHK.TRANS64.TRYWAIT P0, [R3+URZ], R2 ;  /* 0x00000002030075a7 */ /* 0x001064000800017f */
[----:B-1----:R-:W-:Y:S05]  /*c15c0*/  @!P0 NANOSLEEP.SYNCS 0x989680 ;  /* 0x009896800000895d */ /* 0x002fea0003900000 */
[----:B------:R-:W1:Y:S02]  /*c15d0*/  @!P0 SYNCS.PHASECHK.TRANS64 P0, [R3+URZ], R2 ;  /* 0x00000002030085a7 */ /* 0x000e64000800007f */
[----:B-1----:R-:W-:Y:S05]  /*c15e0*/  @!P0 BRA `(.L_x_317) ;  /* 0xfffffffc00f08947 */ /* 0x002fea000383ffff */
[----:B------:R-:W-:Y:S05]  /*c15f0*/  BRA `(.L_x_331) ;  /* 0xfffffff800a47947 */ /* 0x000fea000383ffff */
.L_x_318:
[----:B0-----:R0:W1:Y:S02]  /*c1600*/  SYNCS.PHASECHK.TRANS64.TRYWAIT P0, [R3+URZ], R2 ;  /* 0x00000002030075a7 */ /* 0x001064000800017f */
[----:B-1----:R-:W-:Y:S05]  /*c1610*/  @!P0 NANOSLEEP.SYNCS 0x989680 ;  /* 0x009896800000895d */ /* 0x002fea0003900000 */
[----:B------:R-:W1:Y:S02]  /*c1620*/  @!P0 SYNCS.PHASECHK.TRANS64 P0, [R3+URZ], R2 ;  /* 0x00000002030085a7 */ /* 0x000e64000800007f */
[----:B-1----:R-:W-:Y:S05]  /*c1630*/  @!P0 BRA `(.L_x_318) ;  /* 0xfffffffc00f08947 */ /* 0x002fea000383ffff */
[----:B------:R-:W-:Y:S05]  /*c1640*/  BRA `(.L_x_332) ;  /* 0xfffffff800b47947 */ /* 0x000fea000383ffff */
.L_x_319:
[----:B0-----:R0:W1:Y:S02]  /*c1650*/  SYNCS.PHASECHK.TRANS64.TRYWAIT P0, [R3+URZ], R2 ;  /* 0x00000002030075a7 */ /* 0x001064000800017f */
[----:B-1----:R-:W-:Y:S05]  /*c1660*/  @!P0 NANOSLEEP.SYNCS 0x989680 ;  /* 0x009896800000895d */ /* 0x002fea0003900000 */
[----:B------:R-:W1:Y:S02]  /*c1670*/  @!P0 SYNCS.PHASECHK.TRANS64 P0, [R3+URZ], R2 ;  /* 0x00000002030085a7 */ /* 0x000e64000800007f */
[----:B-1----:R-:W-:Y:S05]  /*c1680*/  @!P0 BRA `(.L_x_319) ;  /* 0xfffffffc00f08947 */ /* 0x002fea000383ffff */
[----:B------:R-:W-:Y:S05]  /*c1690*/  BRA `(.L_x_333) ;  /* 0xfffffff800c47947 */ /* 0x000fea000383ffff */
.L_x_334:
[----:B------:R-:W-:-:S00]  /*c16a0*/  BRA `(.L_x_334) ;  /* 0xfffffffc00fc7947 */ /* 0x000fc0000383ffff */
[----:B------:R-:W-:-:S00]  /*c16b0*/  NOP ;  /* 0x0000000000007918 */ /* 0x000fc00000000000 */
        /* <DEDUP_REMOVED lines=12> */
.L_x_335:


//--------------------- .nv.shared._ZN7cutlass13device_kernelINS_4gemm6kernel13GemmUniversalIN4cute5tupleIJiiiiEEENS1_10collective13CollectiveMmaINS1_37MainloopSm90TmaGmmaWarpSpecializedFP8ILi7ENS5_IJNS4_1CILi1EEESB_SB_EEENS1_35KernelTmaWarpSpecializedCooperativeEEENS5_IJNSA_ILi512EEESF_NSA_ILi32EEEEEENS_12float_e4m3_tENS5_IJlSB_lEEESI_SJ_NS4_8TiledMMAINS4_8MMA_AtomIJNS4_4SM904GMMA31MMA_64x256x32_F32E4M3E4M3_SS_TNILNSN_7ScaleInE1ELSP_1EEEEEENS4_6LayoutINS5_IJNSA_ILi2EEESB_SB_EEENS5_IJSB_NSA_ILi0EEESV_EEEEENS5_IJNS4_10UnderscoreESY_SY_EEEEENS4_13SM90_TMA_LOADENS4_14ComposedLayoutINS4_7SwizzleILi1ELi4ELi3EEENS4_18smem_ptr_flag_bitsILi8EEENSS_INS5_IJNSA_ILi8EEESG_EEENS5_IJSG_SB_EEEEEEEvNS4_8identityES11_S1B_vS1C_EENS_8epilogue10collective6detail29Sm90TmaWarpSpecializedAdapterINS1F_15DefaultEpilogueISI_SJ_SJ_NS1E_6thread17LinearCombinationISI_Li1EffLNS1J_9ScaleType4KindE0ELNS_15FloatRoundStyleE2ESI_EENS1_15EpilogueDefaultEEEEEvvEEEEvNT_6ParamsE --------------------------
	.section	.nv.shared._ZN7cutlass13device_kernelINS_4gemm6kernel13GemmUniversalIN4cute5tupleIJiiiiEEENS1_10collective13CollectiveMmaINS1_37MainloopSm90TmaGmmaWarpSpecializedFP8ILi7ENS5_IJNS4_1CILi1EEESB_SB_EEENS1_35KernelTmaWarpSpecializedCooperativeEEENS5_IJNSA_ILi512EEESF_NSA_ILi32EEEEEENS_12float_e4m3_tENS5_IJlSB_lEEESI_SJ_NS4_8TiledMMAINS4_8MMA_AtomIJNS4_4SM904GMMA31MMA_64x256x32_F32E4M3E4M3_SS_TNILNSN_7ScaleInE1ELSP_1EEEEEENS4_6LayoutINS5_IJNSA_ILi2EEESB_SB_EEENS5_IJSB_NSA_ILi0EEESV_EEEEENS5_IJNS4_10UnderscoreESY_SY_EEEEENS4_13SM90_TMA_LOADENS4_14ComposedLayoutINS4_7SwizzleILi1ELi4ELi3EEENS4_18smem_ptr_flag_bitsILi8EEENSS_INS5_IJNSA_ILi8EEESG_EEENS5_IJSG_SB_EEEEEEEvNS4_8identityES11_S1B_vS1C_EENS_8epilogue10collective6detail29Sm90TmaWarpSpecializedAdapterINS1F_15DefaultEpilogueISI_SJ_SJ_NS1E_6thread17LinearCombinationISI_Li1EffLNS1J_9ScaleType4KindE0ELNS_15FloatRoundStyleE2ESI_EENS1_15EpilogueDefaultEEEEEvvEEEEvNT_6ParamsE,"aw",@nobits
	.sectionflags	@""
	.align	16
	.zero		1024


//--------------------- .nv.shared.reserved.0     --------------------------
	.section	.nv.shared.reserved.0,"aw",@nobits
	.weak		__nv_reservedSMEM_offset_0_alias
	.size		__nv_reservedSMEM_offset_0_alias, 0, 0
	.other		__nv_reservedSMEM_offset_0_alias,@"STO_CUDA_RESERVED_SHARED STV_DEFAULT"
__nv_reservedSMEM_offset_0_alias:
	.zero		0


//--------------------- .nv.global                --------------------------
	.section	.nv.global,"aw",@nobits
.nv.global:
	.type		_ZN40_INTERNAL_d35941d4_4_k_cu_eee40dd6_103684cute1_E,@object
	.size		_ZN40_INTERNAL_d35941d4_4_k_cu_eee40dd6_103684cute1_E,(_ZN40_INTERNAL_d35941d4_4_k_cu_eee40dd6_103684cuda3std3__45__cpo6cbeginE - _ZN40_INTERNAL_d35941d4_4_k_cu_eee40dd6_103684cute1_E)
_ZN40_INTERNAL_d35941d4_4_k_cu_eee40dd6_103684cute1_E:
	.zero		1
	.type		_ZN40_INTERNAL_d35941d4_4_k_cu_eee40dd6_103684cuda3std3__45__cpo6cbeginE,@object
	.size		_ZN40_INTERNAL_d35941d4_4_k_cu_eee40dd6_103684cuda3std3__45__cpo6cbeginE,(_ZN40_INTERNAL_d35941d4_4_k_cu_eee40dd6_103684cuda3std3__48in_placeE - _ZN40_INTERNAL_d35941d4_4_k_cu_eee40dd6_103684cuda3std3__45__cpo6cbeginE)
_ZN40_INTERNAL_d35941d4_4_k_cu_eee40dd6_103684cuda3std3__45__cpo6cbeginE:
	.zero		1
	.type		_ZN40_INTERNAL_d35941d4_4_k_cu_eee40dd6_103684cuda3std3__48in_placeE,@object
	.size		_ZN40_INTERNAL_d35941d4_4_k_cu_eee40dd6_103684cuda3std3__48in_placeE,(_ZN40_INTERNAL_d35941d4_4_k_cu_eee40dd6_103684cuda3std6ranges3__45__cpo9iter_moveE - _ZN40_INTERNAL_d35941d4_4_k_cu_eee40dd6_103684cuda3std3__48in_placeE)
_ZN40_INTERNAL_d35941d4_4_k_cu_eee40dd6_103684cuda3std3__48in_placeE:
	.zero		1
	.type		_ZN40_INTERNAL_d35941d4_4_k_cu_eee40dd6_103684cuda3std6ranges3__45__cpo9iter_moveE,@object
	.size		_ZN40_INTERNAL_d35941d4_4_k_cu_eee40dd6_103684cuda3std6ranges3__45__cpo9iter_moveE,(_ZN40_INTERNAL_d35941d4_4_k_cu_eee40dd6_103684cuda3std3__45__cpo5beginE - _ZN40_INTERNAL_d35941d4_4_k_cu_eee40dd6_103684cuda3std6ranges3__45__cpo9iter_moveE)
_ZN40_INTERNAL_d35941d4_4_k_cu_eee40dd6_103684cuda3std6ranges3__45__cpo9iter_moveE:
	.zero		1
	.type		_ZN40_INTERNAL_d35941d4_4_k_cu_eee40dd6_103684cuda3std3__45__cpo5beginE,@object
	.size		_ZN40_INTERNAL_d35941d4_4_k_cu_eee40dd6_103684cuda3std3__45__cpo5beginE,(_ZN40_INTERNAL_d35941d4_4_k_cu_eee40dd6_103684cuda3std3__442_GLOBAL__N__d35941d4_4_k_cu_eee40dd6_103686ignoreE - _ZN40_INTERNAL_d35941d4_4_k_cu_eee40dd6_103684cuda3std3__45__cpo5beginE)
_ZN40_INTERNAL_d35941d4_4_k_cu_eee40dd6_103684cuda3std3__45__cpo5beginE:
	.zero		1
	.type		_ZN40_INTERNAL_d35941d4_4_k_cu_eee40dd6_103684cuda3std3__442_GLOBAL__N__d35941d4_4_k_cu_eee40dd6_103686ignoreE,@object
	.size		_ZN40_INTERNAL_d35941d4_4_k_cu_eee40dd6_103684cuda3std3__442_GLOBAL__N__d35941d4_4_k_cu_eee40dd6_103686ignoreE,(_ZN40_INTERNAL_d35941d4_4_k_cu_eee40dd6_103684cute7productE - _ZN40_INTERNAL_d35941d4_4_k_cu_eee40dd6_103684cuda3std3__442_GLOBAL__N__d35941d4_4_k_cu_eee40dd6_103686ignoreE)
_ZN40_INTERNAL_d35941d4_4_k_cu_eee40dd6_103684cuda3std3__442_GLOBAL__N__d35941d4_4_k_cu_eee40dd6_103686ignoreE:
	.zero		1
	.type		_ZN40_INTERNAL_d35941d4_4_k_cu_eee40dd6_103684cute7productE,@object
	.size		_ZN40_INTERNAL_d35941d4_4_k_cu_eee40dd6_103684cute7productE,(_ZN40_INTERNAL_d35941d4_4_k_cu_eee40dd6_103684cuda3std3__45__cpo3endE - _ZN40_INTERNAL_d35941d4_4_k_cu_eee40dd6_103684cute7productE)
_ZN40_INTERNAL_d35941d4_4_k_cu_eee40dd6_103684cute7productE:
	.zero		1
	.type		_ZN40_INTERNAL_d35941d4_4_k_cu_eee40dd6_103684cuda3std3__45__cpo3endE,@object
	.size		_ZN40_INTERNAL_d35941d4_4_k_cu_eee40dd6_103684cuda3std3__45__cpo3endE,(_ZN40_INTERNAL_d35941d4_4_k_cu_eee40dd6_103684cuda3std3__419piecewise_constructE - _ZN40_INTERNAL_d35941d4_4_k_cu_eee40dd6_103684cuda3std3__45__cpo3endE)
_ZN40_INTERNAL_d35941d4_4_k_cu_eee40dd6_103684cuda3std3__45__cpo3endE:
	.zero		1
	.type		_ZN40_INTERNAL_d35941d4_4_k_cu_eee40dd6_103684cuda3std3__419piecewise_constructE,@object
	.size		_ZN40_INTERNAL_d35941d4_4_k_cu_eee40dd6_103684cuda3std3__419piecewise_constructE,(_ZN40_INTERNAL_d35941d4_4_k_cu_eee40dd6_103684cuda3std3__45__cpo4cendE - _ZN40_INTERNAL_d35941d4_4_k_cu_eee40dd6_103684cuda3std3__419piecewise_constructE)
_ZN40_INTERNAL_d35941d4_4_k_cu_eee40dd6_103684cuda3std3__419piecewise_constructE:
	.zero		1
	.type		_ZN40_INTERNAL_d35941d4_4_k_cu_eee40dd6_103684cuda3std3__45__cpo4cendE,@object
	.size		_ZN40_INTERNAL_d35941d4_4_k_cu_eee40dd6_103684cuda3std3__45__cpo4cendE,(_ZN40_INTERNAL_d35941d4_4_k_cu_eee40dd6_103684cuda3std6ranges3__45__cpo4swapE - _ZN40_INTERNAL_d35941d4_4_k_cu_eee40dd6_103684cuda3std3__45__cpo4cendE)
_ZN40_INTERNAL_d35941d4_4_k_cu_eee40dd6_103684cuda3std3__45__cpo4cendE:
	.zero		1
	.type		_ZN40_INTERNAL_d35941d4_4_k_cu_eee40dd6_103684cuda3std6ranges3__45__cpo4swapE,@object
	.size		_ZN40_INTERNAL_d35941d4_4_k_cu_eee40dd6_103684cuda3std6ranges3__45__cpo4swapE,(.L_7 - _ZN40_INTERNAL_d35941d4_4_k_cu_eee40dd6_103684cuda3std6ranges3__45__cpo4swapE)
_ZN40_INTERNAL_d35941d4_4_k_cu_eee40dd6_103684cuda3std6ranges3__45__cpo4swapE:
	.zero		1
.L_7:


//--------------------- .nv.constant0._ZN7cutlass13device_kernelINS_4gemm6kernel13GemmUniversalIN4cute5tupleIJiiiiEEENS1_10collective13CollectiveMmaINS1_37MainloopSm90TmaGmmaWarpSpecializedFP8ILi7ENS5_IJNS4_1CILi1EEESB_SB_EEENS1_35KernelTmaWarpSpecializedCooperativeEEENS5_IJNSA_ILi512EEESF_NSA_ILi32EEEEEENS_12float_e4m3_tENS5_IJlSB_lEEESI_SJ_NS4_8TiledMMAINS4_8MMA_AtomIJNS4_4SM904GMMA31MMA_64x256x32_F32E4M3E4M3_SS_TNILNSN_7ScaleInE1ELSP_1EEEEEENS4_6LayoutINS5_IJNSA_ILi2EEESB_SB_EEENS5_IJSB_NSA_ILi0EEESV_EEEEENS5_IJNS4_10UnderscoreESY_SY_EEEEENS4_13SM90_TMA_LOADENS4_14ComposedLayoutINS4_7SwizzleILi1ELi4ELi3EEENS4_18smem_ptr_flag_bitsILi8EEENSS_INS5_IJNSA_ILi8EEESG_EEENS5_IJSG_SB_EEEEEEEvNS4_8identityES11_S1B_vS1C_EENS_8epilogue10collective6detail29Sm90TmaWarpSpecializedAdapterINS1F_15DefaultEpilogueISI_SJ_SJ_NS1E_6thread17LinearCombinationISI_Li1EffLNS1J_9ScaleType4KindE0ELNS_15FloatRoundStyleE2ESI_EENS1_15EpilogueDefaultEEEEEvvEEEEvNT_6ParamsE --------------------------
	.section	.nv.constant0._ZN7cutlass13device_kernelINS_4gemm6kernel13GemmUniversalIN4cute5tupleIJiiiiEEENS1_10collective13CollectiveMmaINS1_37MainloopSm90TmaGmmaWarpSpecializedFP8ILi7ENS5_IJNS4_1CILi1EEESB_SB_EEENS1_35KernelTmaWarpSpecializedCooperativeEEENS5_IJNSA_ILi512EEESF_NSA_ILi32EEEEEENS_12float_e4m3_tENS5_IJlSB_lEEESI_SJ_NS4_8TiledMMAINS4_8MMA_AtomIJNS4_4SM904GMMA31MMA_64x256x32_F32E4M3E4M3_SS_TNILNSN_7ScaleInE1ELSP_1EEEEEENS4_6LayoutINS5_IJNSA_ILi2EEESB_SB_EEENS5_IJSB_NSA_ILi0EEESV_EEEEENS5_IJNS4_10UnderscoreESY_SY_EEEEENS4_13SM90_TMA_LOADENS4_14ComposedLayoutINS4_7SwizzleILi1ELi4ELi3EEENS4_18smem_ptr_flag_bitsILi8EEENSS_INS5_IJNSA_ILi8EEESG_EEENS5_IJSG_SB_EEEEEEEvNS4_8identityES11_S1B_vS1C_EENS_8epilogue10collective6detail29Sm90TmaWarpSpecializedAdapterINS1F_15DefaultEpilogueISI_SJ_SJ_NS1E_6thread17LinearCombinationISI_Li1EffLNS1J_9ScaleType4KindE0ELNS_15FloatRoundStyleE2ESI_EENS1_15EpilogueDefaultEEEEEvvEEEEvNT_6ParamsE,"a",@progbits
	.sectionflags	@""
	.align	4
.nv.constant0._ZN7cutlass13device_kernelINS_4gemm6kernel13GemmUniversalIN4cute5tupleIJiiiiEEENS1_10collective13CollectiveMmaINS1_37MainloopSm90TmaGmmaWarpSpecializedFP8ILi7ENS5_IJNS4_1CILi1EEESB_SB_EEENS1_35KernelTmaWarpSpecializedCooperativeEEENS5_IJNSA_ILi512EEESF_NSA_ILi32EEEEEENS_12float_e4m3_tENS5_IJlSB_lEEESI_SJ_NS4_8TiledMMAINS4_8MMA_AtomIJNS4_4SM904GMMA31MMA_64x256x32_F32E4M3E4M3_SS_TNILNSN_7ScaleInE1ELSP_1EEEEEENS4_6LayoutINS5_IJNSA_ILi2EEESB_SB_EEENS5_IJSB_NSA_ILi0EEESV_EEEEENS5_IJNS4_10UnderscoreESY_SY_EEEEENS4_13SM90_TMA_LOADENS4_14ComposedLayoutINS4_7SwizzleILi1ELi4ELi3EEENS4_18smem_ptr_flag_bitsILi8EEENSS_INS5_IJNSA_ILi8EEESG_EEENS5_IJSG_SB_EEEEEEEvNS4_8identityES11_S1B_vS1C_EENS_8epilogue10collective6detail29Sm90TmaWarpSpecializedAdapterINS1F_15DefaultEpilogueISI_SJ_SJ_NS1E_6thread17LinearCombinationISI_Li1EffLNS1J_9ScaleType4KindE0ELNS_15FloatRoundStyleE2ESI_EENS1_15EpilogueDefaultEEEEEvvEEEEvNT_6ParamsE:
	.zero		1664


//--------------------- SYMBOLS --------------------------

	.type		.nv.reservedSmem.offset0,@object
	.size		.nv.reservedSmem.offset0,0x4
